	.headerflags	@"EF_CUDA_TEXMODE_UNIFIED EF_CUDA_64BIT_ADDRESS EF_CUDA_SM86 EF_CUDA_VIRTUAL_SM(EF_CUDA_SM86)"
	.elftype	@"ET_REL"


//--------------------- .nv.info                  --------------------------
	.section	.nv.info,"",@"SHT_CUDA_INFO"
	.align	4


	//----- nvinfo : EIATTR_REGCOUNT
	.align		4
        /*0000*/ 	.byte	0x04, 0x2f
        /*0002*/ 	.short	(.L_28 - .L_27)
	.align		4
.L_27:
        /*0004*/ 	.word	index@(_Z9g_pre_fntPjS_jS_)
        /*0008*/ 	.word	0x0000000a


	//----- nvinfo : EIATTR_MAX_STACK_SIZE
	.align		4
.L_28:
        /*000c*/ 	.byte	0x04, 0x23
        /*000e*/ 	.short	(.L_30 - .L_29)
	.align		4
.L_29:
        /*0010*/ 	.word	index@(_Z9g_pre_fntPjS_jS_)
        /*0014*/ 	.word	0x00000000


	//----- nvinfo : EIATTR_FRAME_SIZE
	.align		4
.L_30:
        /*0018*/ 	.byte	0x04, 0x11
        /*001a*/ 	.short	(.L_32 - .L_31)
	.align		4
.L_31:
        /*001c*/ 	.word	index@(_Z9g_pre_fntPjS_jS_)
        /*0020*/ 	.word	0x00000000


	//----- nvinfo : EIATTR_REGCOUNT
	.align		4
.L_32:
        /*0024*/ 	.byte	0x04, 0x2f
        /*0026*/ 	.short	(.L_34 - .L_33)
	.align		4
.L_33:
        /*0028*/ 	.word	index@(_Z7g_fnt_iPjjbS_)
        /*002c*/ 	.word	0x0000000e


	//----- nvinfo : EIATTR_MAX_STACK_SIZE
	.align		4
.L_34:
        /*0030*/ 	.byte	0x04, 0x23
        /*0032*/ 	.short	(.L_36 - .L_35)
	.align		4
.L_35:
        /*0034*/ 	.word	index@(_Z7g_fnt_iPjjbS_)
        /*0038*/ 	.word	0x00000000


	//----- nvinfo : EIATTR_FRAME_SIZE
	.align		4
.L_36:
        /*003c*/ 	.byte	0x04, 0x11
        /*003e*/ 	.short	(.L_38 - .L_37)
	.align		4
.L_37:
        /*0040*/ 	.word	index@(_Z7g_fnt_iPjjbS_)
        /*0044*/ 	.word	0x00000000


	//----- nvinfo : EIATTR_REGCOUNT
	.align		4
.L_38:
        /*0048*/ 	.byte	0x04, 0x2f
        /*004a*/ 	.short	(.L_40 - .L_39)
	.align		4
.L_39:
        /*004c*/ 	.word	index@(_Z9g_end_fntPjjS_)
        /*0050*/ 	.word	0x0000000e


	//----- nvinfo : EIATTR_MAX_STACK_SIZE
	.align		4
.L_40:
        /*0054*/ 	.byte	0x04, 0x23
        /*0056*/ 	.short	(.L_42 - .L_41)
	.align		4
.L_41:
        /*0058*/ 	.word	index@(_Z9g_end_fntPjjS_)
        /*005c*/ 	.word	0x00000000


	//----- nvinfo : EIATTR_FRAME_SIZE
	.align		4
.L_42:
        /*0060*/ 	.byte	0x04, 0x11
        /*0062*/ 	.short	(.L_44 - .L_43)
	.align		4
.L_43:
        /*0064*/ 	.word	index@(_Z9g_end_fntPjjS_)
        /*0068*/ 	.word	0x00000000


	//----- nvinfo : EIATTR_REGCOUNT
	.align		4
.L_44:
        /*006c*/ 	.byte	0x04, 0x2f
        /*006e*/ 	.short	(.L_46 - .L_45)
	.align		4
.L_45:
        /*0070*/ 	.word	index@(_Z6g_fillPjj)
        /*0074*/ 	.word	0x0000000a


	//----- nvinfo : EIATTR_MAX_STACK_SIZE
	.align		4
.L_46:
        /*0078*/ 	.byte	0x04, 0x23
        /*007a*/ 	.short	(.L_48 - .L_47)
	.align		4
.L_47:
        /*007c*/ 	.word	index@(_Z6g_fillPjj)
        /*0080*/ 	.word	0x00000000


	//----- nvinfo : EIATTR_FRAME_SIZE
	.align		4
.L_48:
        /*0084*/ 	.byte	0x04, 0x11
        /*0086*/ 	.short	(.L_50 - .L_49)
	.align		4
.L_49:
        /*0088*/ 	.word	index@(_Z6g_fillPjj)
        /*008c*/ 	.word	0x00000000


	//----- nvinfo : EIATTR_REGCOUNT
	.align		4
.L_50:
        /*0090*/ 	.byte	0x04, 0x2f
        /*0092*/ 	.short	(.L_52 - .L_51)
	.align		4
.L_51:
        /*0094*/ 	.word	index@(_Z5g_fntPjS_jjjS_S_S_)
        /*0098*/ 	.word	0x0000001a


	//----- nvinfo : EIATTR_MAX_STACK_SIZE
	.align		4
.L_52:
        /*009c*/ 	.byte	0x04, 0x23
        /*009e*/ 	.short	(.L_54 - .L_53)
	.align		4
.L_53:
        /*00a0*/ 	.word	index@(_Z5g_fntPjS_jjjS_S_S_)
        /*00a4*/ 	.word	0x00000000


	//----- nvinfo : EIATTR_FRAME_SIZE
	.align		4
.L_54:
        /*00a8*/ 	.byte	0x04, 0x11
        /*00aa*/ 	.short	(.L_56 - .L_55)
	.align		4
.L_55:
        /*00ac*/ 	.word	index@(_Z5g_fntPjS_jjjS_S_S_)
        /*00b0*/ 	.word	0x00000000


	//----- nvinfo : EIATTR_REGCOUNT
	.align		4
.L_56:
        /*00b4*/ 	.byte	0x04, 0x2f
        /*00b6*/ 	.short	(.L_58 - .L_57)
	.align		4
.L_57:
        /*00b8*/ 	.word	index@(_Z14g_vector_mul_iPjS_S_)
        /*00bc*/ 	.word	0x0000000e


	//----- nvinfo : EIATTR_MAX_STACK_SIZE
	.align		4
.L_58:
        /*00c0*/ 	.byte	0x04, 0x23
        /*00c2*/ 	.short	(.L_60 - .L_59)
	.align		4
.L_59:
        /*00c4*/ 	.word	index@(_Z14g_vector_mul_iPjS_S_)
        /*00c8*/ 	.word	0x00000000


	//----- nvinfo : EIATTR_FRAME_SIZE
	.align		4
.L_60:
        /*00cc*/ 	.byte	0x04, 0x11
        /*00ce*/ 	.short	(.L_62 - .L_61)
	.align		4
.L_61:
        /*00d0*/ 	.word	index@(_Z14g_vector_mul_iPjS_S_)
        /*00d4*/ 	.word	0x00000000


	//----- nvinfo : EIATTR_REGCOUNT
	.align		4
.L_62:
        /*00d8*/ 	.byte	0x04, 0x2f
        /*00da*/ 	.short	(.L_64 - .L_63)
	.align		4
.L_63:
        /*00dc*/ 	.word	index@(_Z12g_poly_derivPjS_)
        /*00e0*/ 	.word	0x0000000e


	//----- nvinfo : EIATTR_MAX_STACK_SIZE
	.align		4
.L_64:
        /*00e4*/ 	.byte	0x04, 0x23
        /*00e6*/ 	.short	(.L_66 - .L_65)
	.align		4
.L_65:
        /*00e8*/ 	.word	index@(_Z12g_poly_derivPjS_)
        /*00ec*/ 	.word	0x00000000


	//----- nvinfo : EIATTR_FRAME_SIZE
	.align		4
.L_66:
        /*00f0*/ 	.byte	0x04, 0x11
        /*00f2*/ 	.short	(.L_68 - .L_67)
	.align		4
.L_67:
        /*00f4*/ 	.word	index@(_Z12g_poly_derivPjS_)
        /*00f8*/ 	.word	0x00000000


	//----- nvinfo : EIATTR_REGCOUNT
	.align		4
.L_68:
        /*00fc*/ 	.byte	0x04, 0x2f
        /*00fe*/ 	.short	(.L_70 - .L_69)
	.align		4
.L_69:
        /*0100*/ 	.word	index@(_Z17g_build_product_iPjS_S_jS_S_S_)
        /*0104*/ 	.word	0x00000024


	//----- nvinfo : EIATTR_MAX_STACK_SIZE
	.align		4
.L_70:
        /*0108*/ 	.byte	0x04, 0x23
        /*010a*/ 	.short	(.L_72 - .L_71)
	.align		4
.L_71:
        /*010c*/ 	.word	index@(_Z17g_build_product_iPjS_S_jS_S_S_)
        /*0110*/ 	.word	0x00000000


	//----- nvinfo : EIATTR_FRAME_SIZE
	.align		4
.L_72:
        /*0114*/ 	.byte	0x04, 0x11
        /*0116*/ 	.short	(.L_74 - .L_73)
	.align		4
.L_73:
        /*0118*/ 	.word	index@(_Z17g_build_product_iPjS_S_jS_S_S_)
        /*011c*/ 	.word	0x00000008


	//----- nvinfo : EIATTR_REGCOUNT
	.align		4
.L_74:
        /*0120*/ 	.byte	0x04, 0x2f
        /*0122*/ 	.short	(.L_76 - .L_75)
	.align		4
.L_75:
        /*0124*/ 	.word	index@(_Z10g_build_n1PjS_S_S_S_)
        /*0128*/ 	.word	0x00000010


	//----- nvinfo : EIATTR_MAX_STACK_SIZE
	.align		4
.L_76:
        /*012c*/ 	.byte	0x04, 0x23
        /*012e*/ 	.short	(.L_78 - .L_77)
	.align		4
.L_77:
        /*0130*/ 	.word	index@(_Z10g_build_n1PjS_S_S_S_)
        /*0134*/ 	.word	0x00000000


	//----- nvinfo : EIATTR_FRAME_SIZE
	.align		4
.L_78:
        /*0138*/ 	.byte	0x04, 0x11
        /*013a*/ 	.short	(.L_80 - .L_79)
	.align		4
.L_79:
        /*013c*/ 	.word	index@(_Z10g_build_n1PjS_S_S_S_)
        /*0140*/ 	.word	0x00000000


	//----- nvinfo : EIATTR_REGCOUNT
	.align		4
.L_80:
        /*0144*/ 	.byte	0x04, 0x2f
        /*0146*/ 	.short	(.L_82 - .L_81)
	.align		4
.L_81:
        /*0148*/ 	.word	index@(_Z10g_build_n2PjS_S_)
        /*014c*/ 	.word	0x0000000a


	//----- nvinfo : EIATTR_MAX_STACK_SIZE
	.align		4
.L_82:
        /*0150*/ 	.byte	0x04, 0x23
        /*0152*/ 	.short	(.L_84 - .L_83)
	.align		4
.L_83:
        /*0154*/ 	.word	index@(_Z10g_build_n2PjS_S_)
        /*0158*/ 	.word	0x00000000


	//----- nvinfo : EIATTR_FRAME_SIZE
	.align		4
.L_84:
        /*015c*/ 	.byte	0x04, 0x11
        /*015e*/ 	.short	(.L_86 - .L_85)
	.align		4
.L_85:
        /*0160*/ 	.word	index@(_Z10g_build_n2PjS_S_)
        /*0164*/ 	.word	0x00000000


	//----- nvinfo : EIATTR_REGCOUNT
	.align		4
.L_86:
        /*0168*/ 	.byte	0x04, 0x2f
        /*016a*/ 	.short	(.L_88 - .L_87)
	.align		4
.L_87:
        /*016c*/ 	.word	index@(_Z10g_build_n3PjS_)
        /*0170*/ 	.word	0x0000000c


	//----- nvinfo : EIATTR_MAX_STACK_SIZE
	.align		4
.L_88:
        /*0174*/ 	.byte	0x04, 0x23
        /*0176*/ 	.short	(.L_90 - .L_89)
	.align		4
.L_89:
        /*0178*/ 	.word	index@(_Z10g_build_n3PjS_)
        /*017c*/ 	.word	0x00000000


	//----- nvinfo : EIATTR_FRAME_SIZE
	.align		4
.L_90:
        /*0180*/ 	.byte	0x04, 0x11
        /*0182*/ 	.short	(.L_92 - .L_91)
	.align		4
.L_91:
        /*0184*/ 	.word	index@(_Z10g_build_n3PjS_)
        /*0188*/ 	.word	0x00000000


	//----- nvinfo : EIATTR_REGCOUNT
	.align		4
.L_92:
        /*018c*/ 	.byte	0x04, 0x2f
        /*018e*/ 	.short	(.L_94 - .L_93)
	.align		4
.L_93:
        /*0190*/ 	.word	index@(_Z14g_encode_batchPjS_S_S_S_)
        /*0194*/ 	.word	0x00000024


	//----- nvinfo : EIATTR_MAX_STACK_SIZE
	.align		4
.L_94:
        /*0198*/ 	.byte	0x04, 0x23
        /*019a*/ 	.short	(.L_96 - .L_95)
	.align		4
.L_95:
        /*019c*/ 	.word	index@(_Z14g_encode_batchPjS_S_S_S_)
        /*01a0*/ 	.word	0x00000000


	//----- nvinfo : EIATTR_FRAME_SIZE
	.align		4
.L_96:
        /*01a4*/ 	.byte	0x04, 0x11
        /*01a6*/ 	.short	(.L_98 - .L_97)
	.align		4
.L_97:
        /*01a8*/ 	.word	index@(_Z14g_encode_batchPjS_S_S_S_)
        /*01ac*/ 	.word	0x00000000


	//----- nvinfo : EIATTR_REGCOUNT
	.align		4
.L_98:
        /*01b0*/ 	.byte	0x04, 0x2f
        /*01b2*/ 	.short	(.L_100 - .L_99)
	.align		4
.L_99:
        /*01b4*/ 	.word	index@(_Z14g_decode_batchPjS_S_S_S_S_S_S_S_S_S_S_S_S_S_)
        /*01b8*/ 	.word	0x00000030


	//----- nvinfo : EIATTR_MAX_STACK_SIZE
	.align		4
.L_100:
        /*01bc*/ 	.byte	0x04, 0x23
        /*01be*/ 	.short	(.L_102 - .L_101)
	.align		4
.L_101:
        /*01c0*/ 	.word	index@(_Z14g_decode_batchPjS_S_S_S_S_S_S_S_S_S_S_S_S_S_)
        /*01c4*/ 	.word	0x00000000


	//----- nvinfo : EIATTR_FRAME_SIZE
	.align		4
.L_102:
        /*01c8*/ 	.byte	0x04, 0x11
        /*01ca*/ 	.short	(.L_104 - .L_103)
	.align		4
.L_103:
        /*01cc*/ 	.word	index@(_Z14g_decode_batchPjS_S_S_S_S_S_S_S_S_S_S_S_S_S_)
        /*01d0*/ 	.word	0x00000000
.L_104:


//--------------------- .nv.info._Z14g_decode_batchPjS_S_S_S_S_S_S_S_S_S_S_S_S_S_ --------------------------
	.section	.nv.info._Z14g_decode_batchPjS_S_S_S_S_S_S_S_S_S_S_S_S_S_,"",@"SHT_CUDA_INFO"
	.align	4


	//----- nvinfo : EIATTR_CUDA_API_VERSION
	.align		4
        /*0000*/ 	.byte	0x04, 0x37
        /*0002*/ 	.short	(.L_106 - .L_105)
.L_105:
        /*0004*/ 	.word	0x00000076


	//----- nvinfo : EIATTR_SW2861232_WAR
	.align		4
.L_106:
        /*0008*/ 	.byte	0x01, 0x35
	.zero		2


	//----- nvinfo : EIATTR_PARAM_CBANK
	.align		4
        /*000c*/ 	.byte	0x04, 0x0a
        /*000e*/ 	.short	(.L_108 - .L_107)
	.align		4
.L_107:
        /*0010*/ 	.word	index@(.nv.constant0._Z14g_decode_batchPjS_S_S_S_S_S_S_S_S_S_S_S_S_S_)
        /*0014*/ 	.short	0x0160
        /*0016*/ 	.short	0x0078


	//----- nvinfo : EIATTR_CBANK_PARAM_SIZE
	.align		4
.L_108:
        /*0018*/ 	.byte	0x03, 0x19
        /*001a*/ 	.short	0x0078


	//----- nvinfo : EIATTR_KPARAM_INFO
	.align		4
        /*001c*/ 	.byte	0x04, 0x17
        /*001e*/ 	.short	(.L_110 - .L_109)
.L_109:
        /*0020*/ 	.word	0x00000000
        /*0024*/ 	.short	0x000e
        /*0026*/ 	.short	0x0070
        /*0028*/ 	.byte	0x00, 0xf0, 0x21, 0x00


	//----- nvinfo : EIATTR_KPARAM_INFO
	.align		4
.L_110:
        /*002c*/ 	.byte	0x04, 0x17
        /*002e*/ 	.short	(.L_112 - .L_111)
.L_111:
        /*0030*/ 	.word	0x00000000
        /*0034*/ 	.short	0x000d
        /*0036*/ 	.short	0x0068
        /*0038*/ 	.byte	0x00, 0xf0, 0x21, 0x00


	//----- nvinfo : EIATTR_KPARAM_INFO
	.align		4
.L_112:
        /*003c*/ 	.byte	0x04, 0x17
        /*003e*/ 	.short	(.L_114 - .L_113)
.L_113:
        /*0040*/ 	.word	0x00000000
        /*0044*/ 	.short	0x000c
        /*0046*/ 	.short	0x0060
        /*0048*/ 	.byte	0x00, 0xf0, 0x21, 0x00


	//----- nvinfo : EIATTR_KPARAM_INFO
	.align		4
.L_114:
        /*004c*/ 	.byte	0x04, 0x17
        /*004e*/ 	.short	(.L_116 - .L_115)
.L_115:
        /*0050*/ 	.word	0x00000000
        /*0054*/ 	.short	0x000b
        /*0056*/ 	.short	0x0058
        /*0058*/ 	.byte	0x00, 0xf0, 0x21, 0x00


	//----- nvinfo : EIATTR_KPARAM_INFO
	.align		4
.L_116:
        /*005c*/ 	.byte	0x04, 0x17
        /*005e*/ 	.short	(.L_118 - .L_117)
.L_117:
        /*0060*/ 	.word	0x00000000
        /*0064*/ 	.short	0x000a
        /*0066*/ 	.short	0x0050
        /*0068*/ 	.byte	0x00, 0xf0, 0x21, 0x00


	//----- nvinfo : EIATTR_KPARAM_INFO
	.align		4
.L_118:
        /*006c*/ 	.byte	0x04, 0x17
        /*006e*/ 	.short	(.L_120 - .L_119)
.L_119:
        /*0070*/ 	.word	0x00000000
        /*0074*/ 	.short	0x0009
        /*0076*/ 	.short	0x0048
        /*0078*/ 	.byte	0x00, 0xf0, 0x21, 0x00


	//----- nvinfo : EIATTR_KPARAM_INFO
	.align		4
.L_120:
        /*007c*/ 	.byte	0x04, 0x17
        /*007e*/ 	.short	(.L_122 - .L_121)
.L_121:
        /*0080*/ 	.word	0x00000000
        /*0084*/ 	.short	0x0008
        /*0086*/ 	.short	0x0040
        /*0088*/ 	.byte	0x00, 0xf0, 0x21, 0x00


	//----- nvinfo : EIATTR_KPARAM_INFO
	.align		4
.L_122:
        /*008c*/ 	.byte	0x04, 0x17
        /*008e*/ 	.short	(.L_124 - .L_123)
.L_123:
        /*0090*/ 	.word	0x00000000
        /*0094*/ 	.short	0x0007
        /*0096*/ 	.short	0x0038
        /*0098*/ 	.byte	0x00, 0xf0, 0x21, 0x00


	//----- nvinfo : EIATTR_KPARAM_INFO
	.align		4
.L_124:
        /*009c*/ 	.byte	0x04, 0x17
        /*009e*/ 	.short	(.L_126 - .L_125)
.L_125:
        /*00a0*/ 	.word	0x00000000
        /*00a4*/ 	.short	0x0006
        /*00a6*/ 	.short	0x0030
        /*00a8*/ 	.byte	0x00, 0xf0, 0x21, 0x00


	//----- nvinfo : EIATTR_KPARAM_INFO
	.align		4
.L_126:
        /*00ac*/ 	.byte	0x04, 0x17
        /*00ae*/ 	.short	(.L_128 - .L_127)
.L_127:
        /*00b0*/ 	.word	0x00000000
        /*00b4*/ 	.short	0x0005
        /*00b6*/ 	.short	0x0028
        /*00b8*/ 	.byte	0x00, 0xf0, 0x21, 0x00


	//----- nvinfo : EIATTR_KPARAM_INFO
	.align		4
.L_128:
        /*00bc*/ 	.byte	0x04, 0x17
        /*00be*/ 	.short	(.L_130 - .L_129)
.L_129:
        /*00c0*/ 	.word	0x00000000
        /*00c4*/ 	.short	0x0004
        /*00c6*/ 	.short	0x0020
        /*00c8*/ 	.byte	0x00, 0xf0, 0x21, 0x00


	//----- nvinfo : EIATTR_KPARAM_INFO
	.align		4
.L_130:
        /*00cc*/ 	.byte	0x04, 0x17
        /*00ce*/ 	.short	(.L_132 - .L_131)
.L_131:
        /*00d0*/ 	.word	0x00000000
        /*00d4*/ 	.short	0x0003
        /*00d6*/ 	.short	0x0018
        /*00d8*/ 	.byte	0x00, 0xf0, 0x21, 0x00


	//----- nvinfo : EIATTR_KPARAM_INFO
	.align		4
.L_132:
        /*00dc*/ 	.byte	0x04, 0x17
        /*00de*/ 	.short	(.L_134 - .L_133)
.L_133:
        /*00e0*/ 	.word	0x00000000
        /*00e4*/ 	.short	0x0002
        /*00e6*/ 	.short	0x0010
        /*00e8*/ 	.byte	0x00, 0xf0, 0x21, 0x00


	//----- nvinfo : EIATTR_KPARAM_INFO
	.align		4
.L_134:
        /*00ec*/ 	.byte	0x04, 0x17
        /*00ee*/ 	.short	(.L_136 - .L_135)
.L_135:
        /*00f0*/ 	.word	0x00000000
        /*00f4*/ 	.short	0x0001
        /*00f6*/ 	.short	0x0008
        /*00f8*/ 	.byte	0x00, 0xf0, 0x21, 0x00


	//----- nvinfo : EIATTR_KPARAM_INFO
	.align		4
.L_136:
        /*00fc*/ 	.byte	0x04, 0x17
        /*00fe*/ 	.short	(.L_138 - .L_137)
.L_137:
        /*0100*/ 	.word	0x00000000
        /*0104*/ 	.short	0x0000
        /*0106*/ 	.short	0x0000
        /*0108*/ 	.byte	0x00, 0xf0, 0x21, 0x00


	//----- nvinfo : EIATTR_MAXREG_COUNT
	.align		4
.L_138:
        /*010c*/ 	.byte	0x03, 0x1b
        /*010e*/ 	.short	0x00ff


	//----- nvinfo : EIATTR_EXTERNS
	.align		4
        /*0110*/ 	.byte	0x04, 0x0f
        /*0112*/ 	.short	(.L_140 - .L_139)


	//   ....[0]....
	.align		4
.L_139:
        /*0114*/ 	.word	index@(_Z9g_pre_fntPjS_jS_)


	//   ....[1]....
	.align		4
        /*0118*/ 	.word	index@(_Z7g_fnt_iPjjbS_)


	//   ....[2]....
	.align		4
        /*011c*/ 	.word	index@(_Z9g_end_fntPjjS_)


	//   ....[3]....
	.align		4
        /*0120*/ 	.word	index@(_Z6g_fillPjj)


	//   ....[4]....
	.align		4
        /*0124*/ 	.word	index@(_Z5g_fntPjS_jjjS_S_S_)


	//   ....[5]....
	.align		4
        /*0128*/ 	.word	index@(_Z14g_vector_mul_iPjS_S_)


	//----- nvinfo : EIATTR_EXIT_INSTR_OFFSETS
	.align		4
.L_140:
        /*012c*/ 	.byte	0x04, 0x1c
        /*012e*/ 	.short	(.L_142 - .L_141)


	//   ....[0]....
.L_141:
        /*0130*/ 	.word	0x00038c80
.L_142:


//--------------------- .nv.info._Z14g_encode_batchPjS_S_S_S_ --------------------------
	.section	.nv.info._Z14g_encode_batchPjS_S_S_S_,"",@"SHT_CUDA_INFO"
	.align	4


	//----- nvinfo : EIATTR_CUDA_API_VERSION
	.align		4
        /*0000*/ 	.byte	0x04, 0x37
        /*0002*/ 	.short	(.L_144 - .L_143)
.L_143:
        /*0004*/ 	.word	0x00000076


	//----- nvinfo : EIATTR_SW2861232_WAR
	.align		4
.L_144:
        /*0008*/ 	.byte	0x01, 0x35
	.zero		2


	//----- nvinfo : EIATTR_PARAM_CBANK
	.align		4
        /*000c*/ 	.byte	0x04, 0x0a
        /*000e*/ 	.short	(.L_146 - .L_145)
	.align		4
.L_145:
        /*0010*/ 	.word	index@(.nv.constant0._Z14g_encode_batchPjS_S_S_S_)
        /*0014*/ 	.short	0x0160
        /*0016*/ 	.short	0x0028


	//----- nvinfo : EIATTR_CBANK_PARAM_SIZE
	.align		4
.L_146:
        /*0018*/ 	.byte	0x03, 0x19
        /*001a*/ 	.short	0x0028


	//----- nvinfo : EIATTR_KPARAM_INFO
	.align		4
        /*001c*/ 	.byte	0x04, 0x17
        /*001e*/ 	.short	(.L_148 - .L_147)
.L_147:
        /*0020*/ 	.word	0x00000000
        /*0024*/ 	.short	0x0004
        /*0026*/ 	.short	0x0020
        /*0028*/ 	.byte	0x00, 0xf0, 0x21, 0x00


	//----- nvinfo : EIATTR_KPARAM_INFO
	.align		4
.L_148:
        /*002c*/ 	.byte	0x04, 0x17
        /*002e*/ 	.short	(.L_150 - .L_149)
.L_149:
        /*0030*/ 	.word	0x00000000
        /*0034*/ 	.short	0x0003
        /*0036*/ 	.short	0x0018
        /*0038*/ 	.byte	0x00, 0xf0, 0x21, 0x00


	//----- nvinfo : EIATTR_KPARAM_INFO
	.align		4
.L_150:
        /*003c*/ 	.byte	0x04, 0x17
        /*003e*/ 	.short	(.L_152 - .L_151)
.L_151:
        /*0040*/ 	.word	0x00000000
        /*0044*/ 	.short	0x0002
        /*0046*/ 	.short	0x0010
        /*0048*/ 	.byte	0x00, 0xf0, 0x21, 0x00


	//----- nvinfo : EIATTR_KPARAM_INFO
	.align		4
.L_152:
        /*004c*/ 	.byte	0x04, 0x17
        /*004e*/ 	.short	(.L_154 - .L_153)
.L_153:
        /*0050*/ 	.word	0x00000000
        /*0054*/ 	.short	0x0001
        /*0056*/ 	.short	0x0008
        /*0058*/ 	.byte	0x00, 0xf0, 0x21, 0x00


	//----- nvinfo : EIATTR_KPARAM_INFO
	.align		4
.L_154:
        /*005c*/ 	.byte	0x04, 0x17
        /*005e*/ 	.short	(.L_156 - .L_155)
.L_155:
        /*0060*/ 	.word	0x00000000
        /*0064*/ 	.short	0x0000
        /*0066*/ 	.short	0x0000
        /*0068*/ 	.byte	0x00, 0xf0, 0x21, 0x00


	//----- nvinfo : EIATTR_MAXREG_COUNT
	.align		4
.L_156:
        /*006c*/ 	.byte	0x03, 0x1b
        /*006e*/ 	.short	0x00ff


	//----- nvinfo : EIATTR_EXIT_INSTR_OFFSETS
	.align		4
        /*0070*/ 	.byte	0x04, 0x1c
        /*0072*/ 	.short	(.L_158 - .L_157)


	//   ....[0]....
.L_157:
        /*0074*/ 	.word	0x00002500
.L_158:


//--------------------- .nv.info._Z10g_build_n3PjS_ --------------------------
	.section	.nv.info._Z10g_build_n3PjS_,"",@"SHT_CUDA_INFO"
	.align	4


	//----- nvinfo : EIATTR_CUDA_API_VERSION
	.align		4
        /*0000*/ 	.byte	0x04, 0x37
        /*0002*/ 	.short	(.L_160 - .L_159)
.L_159:
        /*0004*/ 	.word	0x00000076


	//----- nvinfo : EIATTR_SW2861232_WAR
	.align		4
.L_160:
        /*0008*/ 	.byte	0x01, 0x35
	.zero		2


	//----- nvinfo : EIATTR_PARAM_CBANK
	.align		4
        /*000c*/ 	.byte	0x04, 0x0a
        /*000e*/ 	.short	(.L_162 - .L_161)
	.align		4
.L_161:
        /*0010*/ 	.word	index@(.nv.constant0._Z10g_build_n3PjS_)
        /*0014*/ 	.short	0x0160
        /*0016*/ 	.short	0x0010


	//----- nvinfo : EIATTR_CBANK_PARAM_SIZE
	.align		4
.L_162:
        /*0018*/ 	.byte	0x03, 0x19
        /*001a*/ 	.short	0x0010


	//----- nvinfo : EIATTR_KPARAM_INFO
	.align		4
        /*001c*/ 	.byte	0x04, 0x17
        /*001e*/ 	.short	(.L_164 - .L_163)
.L_163:
        /*0020*/ 	.word	0x00000000
        /*0024*/ 	.short	0x0001
        /*0026*/ 	.short	0x0008
        /*0028*/ 	.byte	0x00, 0xf0, 0x21, 0x00


	//----- nvinfo : EIATTR_KPARAM_INFO
	.align		4
.L_164:
        /*002c*/ 	.byte	0x04, 0x17
        /*002e*/ 	.short	(.L_166 - .L_165)
.L_165:
        /*0030*/ 	.word	0x00000000
        /*0034*/ 	.short	0x0000
        /*0036*/ 	.short	0x0000
        /*0038*/ 	.byte	0x00, 0xf0, 0x21, 0x00


	//----- nvinfo : EIATTR_MAXREG_COUNT
	.align		4
.L_166:
        /*003c*/ 	.byte	0x03, 0x1b
        /*003e*/ 	.short	0x00ff


	//----- nvinfo : EIATTR_EXIT_INSTR_OFFSETS
	.align		4
        /*0040*/ 	.byte	0x04, 0x1c
        /*0042*/ 	.short	(.L_168 - .L_167)


	//   ....[0]....
.L_167:
        /*0044*/ 	.word	0x000000e0
.L_168:


//--------------------- .nv.info._Z10g_build_n2PjS_S_ --------------------------
	.section	.nv.info._Z10g_build_n2PjS_S_,"",@"SHT_CUDA_INFO"
	.align	4


	//----- nvinfo : EIATTR_CUDA_API_VERSION
	.align		4
        /*0000*/ 	.byte	0x04, 0x37
        /*0002*/ 	.short	(.L_170 - .L_169)
.L_169:
        /*0004*/ 	.word	0x00000076


	//----- nvinfo : EIATTR_SW2861232_WAR
	.align		4
.L_170:
        /*0008*/ 	.byte	0x01, 0x35
	.zero		2


	//----- nvinfo : EIATTR_PARAM_CBANK
	.align		4
        /*000c*/ 	.byte	0x04, 0x0a
        /*000e*/ 	.short	(.L_172 - .L_171)
	.align		4
.L_171:
        /*0010*/ 	.word	index@(.nv.constant0._Z10g_build_n2PjS_S_)
        /*0014*/ 	.short	0x0160
        /*0016*/ 	.short	0x0018


	//----- nvinfo : EIATTR_CBANK_PARAM_SIZE
	.align		4
.L_172:
        /*0018*/ 	.byte	0x03, 0x19
        /*001a*/ 	.short	0x0018


	//----- nvinfo : EIATTR_KPARAM_INFO
	.align		4
        /*001c*/ 	.byte	0x04, 0x17
        /*001e*/ 	.short	(.L_174 - .L_173)
.L_173:
        /*0020*/ 	.word	0x00000000
        /*0024*/ 	.short	0x0002
        /*0026*/ 	.short	0x0010
        /*0028*/ 	.byte	0x00, 0xf0, 0x21, 0x00


	//----- nvinfo : EIATTR_KPARAM_INFO
	.align		4
.L_174:
        /*002c*/ 	.byte	0x04, 0x17
        /*002e*/ 	.short	(.L_176 - .L_175)
.L_175:
        /*0030*/ 	.word	0x00000000
        /*0034*/ 	.short	0x0001
        /*0036*/ 	.short	0x0008
        /*0038*/ 	.byte	0x00, 0xf0, 0x21, 0x00


	//----- nvinfo : EIATTR_KPARAM_INFO
	.align		4
.L_176:
        /*003c*/ 	.byte	0x04, 0x17
        /*003e*/ 	.short	(.L_178 - .L_177)
.L_177:
        /*0040*/ 	.word	0x00000000
        /*0044*/ 	.short	0x0000
        /*0046*/ 	.short	0x0000
        /*0048*/ 	.byte	0x00, 0xf0, 0x21, 0x00


	//----- nvinfo : EIATTR_MAXREG_COUNT
	.align		4
.L_178:
        /*004c*/ 	.byte	0x03, 0x1b
        /*004e*/ 	.short	0x00ff


	//----- nvinfo : EIATTR_EXIT_INSTR_OFFSETS
	.align		4
        /*0050*/ 	.byte	0x04, 0x1c
        /*0052*/ 	.short	(.L_180 - .L_179)


	//   ....[0]....
.L_179:
        /*0054*/ 	.word	0x000000c0
.L_180:


//--------------------- .nv.info._Z10g_build_n1PjS_S_S_S_ --------------------------
	.section	.nv.info._Z10g_build_n1PjS_S_S_S_,"",@"SHT_CUDA_INFO"
	.align	4


	//----- nvinfo : EIATTR_CUDA_API_VERSION
	.align		4
        /*0000*/ 	.byte	0x04, 0x37
        /*0002*/ 	.short	(.L_182 - .L_181)
.L_181:
        /*0004*/ 	.word	0x00000076


	//----- nvinfo : EIATTR_SW2861232_WAR
	.align		4
.L_182:
        /*0008*/ 	.byte	0x01, 0x35
	.zero		2


	//----- nvinfo : EIATTR_PARAM_CBANK
	.align		4
        /*000c*/ 	.byte	0x04, 0x0a
        /*000e*/ 	.short	(.L_184 - .L_183)
	.align		4
.L_183:
        /*0010*/ 	.word	index@(.nv.constant0._Z10g_build_n1PjS_S_S_S_)
        /*0014*/ 	.short	0x0160
        /*0016*/ 	.short	0x0028


	//----- nvinfo : EIATTR_CBANK_PARAM_SIZE
	.align		4
.L_184:
        /*0018*/ 	.byte	0x03, 0x19
        /*001a*/ 	.short	0x0028


	//----- nvinfo : EIATTR_KPARAM_INFO
	.align		4
        /*001c*/ 	.byte	0x04, 0x17
        /*001e*/ 	.short	(.L_186 - .L_185)
.L_185:
        /*0020*/ 	.word	0x00000000
        /*0024*/ 	.short	0x0004
        /*0026*/ 	.short	0x0020
        /*0028*/ 	.byte	0x00, 0xf0, 0x21, 0x00


	//----- nvinfo : EIATTR_KPARAM_INFO
	.align		4
.L_186:
        /*002c*/ 	.byte	0x04, 0x17
        /*002e*/ 	.short	(.L_188 - .L_187)
.L_187:
        /*0030*/ 	.word	0x00000000
        /*0034*/ 	.short	0x0003
        /*0036*/ 	.short	0x0018
        /*0038*/ 	.byte	0x00, 0xf0, 0x21, 0x00


	//----- nvinfo : EIATTR_KPARAM_INFO
	.align		4
.L_188:
        /*003c*/ 	.byte	0x04, 0x17
        /*003e*/ 	.short	(.L_190 - .L_189)
.L_189:
        /*0040*/ 	.word	0x00000000
        /*0044*/ 	.short	0x0002
        /*0046*/ 	.short	0x0010
        /*0048*/ 	.byte	0x00, 0xf0, 0x21, 0x00


	//----- nvinfo : EIATTR_KPARAM_INFO
	.align		4
.L_190:
        /*004c*/ 	.byte	0x04, 0x17
        /*004e*/ 	.short	(.L_192 - .L_191)
.L_191:
        /*0050*/ 	.word	0x00000000
        /*0054*/ 	.short	0x0001
        /*0056*/ 	.short	0x0008
        /*0058*/ 	.byte	0x00, 0xf0, 0x21, 0x00


	//----- nvinfo : EIATTR_KPARAM_INFO
	.align		4
.L_192:
        /*005c*/ 	.byte	0x04, 0x17
        /*005e*/ 	.short	(.L_194 - .L_193)
.L_193:
        /*0060*/ 	.word	0x00000000
        /*0064*/ 	.short	0x0000
        /*0066*/ 	.short	0x0000
        /*0068*/ 	.byte	0x00, 0xf0, 0x21, 0x00


	//----- nvinfo : EIATTR_MAXREG_COUNT
	.align		4
.L_194:
        /*006c*/ 	.byte	0x03, 0x1b
        /*006e*/ 	.short	0x00ff


	//----- nvinfo : EIATTR_EXIT_INSTR_OFFSETS
	.align		4
        /*0070*/ 	.byte	0x04, 0x1c
        /*0072*/ 	.short	(.L_196 - .L_195)


	//   ....[0]....
.L_195:
        /*0074*/ 	.word	0x00000180
.L_196:


//--------------------- .nv.info._Z17g_build_product_iPjS_S_jS_S_S_ --------------------------
	.section	.nv.info._Z17g_build_product_iPjS_S_jS_S_S_,"",@"SHT_CUDA_INFO"
	.align	4


	//----- nvinfo : EIATTR_CUDA_API_VERSION
	.align		4
        /*0000*/ 	.byte	0x04, 0x37
        /*0002*/ 	.short	(.L_198 - .L_197)
.L_197:
        /*0004*/ 	.word	0x00000076


	//----- nvinfo : EIATTR_SW2861232_WAR
	.align		4
.L_198:
        /*0008*/ 	.byte	0x01, 0x35
	.zero		2


	//----- nvinfo : EIATTR_PARAM_CBANK
	.align		4
        /*000c*/ 	.byte	0x04, 0x0a
        /*000e*/ 	.short	(.L_200 - .L_199)
	.align		4
.L_199:
        /*0010*/ 	.word	index@(.nv.constant0._Z17g_build_product_iPjS_S_jS_S_S_)
        /*0014*/ 	.short	0x0160
        /*0016*/ 	.short	0x0038


	//----- nvinfo : EIATTR_CBANK_PARAM_SIZE
	.align		4
.L_200:
        /*0018*/ 	.byte	0x03, 0x19
        /*001a*/ 	.short	0x0038


	//----- nvinfo : EIATTR_KPARAM_INFO
	.align		4
        /*001c*/ 	.byte	0x04, 0x17
        /*001e*/ 	.short	(.L_202 - .L_201)
.L_201:
        /*0020*/ 	.word	0x00000000
        /*0024*/ 	.short	0x0006
        /*0026*/ 	.short	0x0030
        /*0028*/ 	.byte	0x00, 0xf0, 0x21, 0x00


	//----- nvinfo : EIATTR_KPARAM_INFO
	.align		4
.L_202:
        /*002c*/ 	.byte	0x04, 0x17
        /*002e*/ 	.short	(.L_204 - .L_203)
.L_203:
        /*0030*/ 	.word	0x00000000
        /*0034*/ 	.short	0x0005
        /*0036*/ 	.short	0x0028
        /*0038*/ 	.byte	0x00, 0xf0, 0x21, 0x00


	//----- nvinfo : EIATTR_KPARAM_INFO
	.align		4
.L_204:
        /*003c*/ 	.byte	0x04, 0x17
        /*003e*/ 	.short	(.L_206 - .L_205)
.L_205:
        /*0040*/ 	.word	0x00000000
        /*0044*/ 	.short	0x0004
        /*0046*/ 	.short	0x0020
        /*0048*/ 	.byte	0x00, 0xf0, 0x21, 0x00


	//----- nvinfo : EIATTR_KPARAM_INFO
	.align		4
.L_206:
        /*004c*/ 	.byte	0x04, 0x17
        /*004e*/ 	.short	(.L_208 - .L_207)
.L_207:
        /*0050*/ 	.word	0x00000000
        /*0054*/ 	.short	0x0003
        /*0056*/ 	.short	0x0018
        /*0058*/ 	.byte	0x00, 0xf0, 0x11, 0x00


	//----- nvinfo : EIATTR_KPARAM_INFO
	.align		4
.L_208:
        /*005c*/ 	.byte	0x04, 0x17
        /*005e*/ 	.short	(.L_210 - .L_209)
.L_209:
        /*0060*/ 	.word	0x00000000
        /*0064*/ 	.short	0x0002
        /*0066*/ 	.short	0x0010
        /*0068*/ 	.byte	0x00, 0xf0, 0x21, 0x00


	//----- nvinfo : EIATTR_KPARAM_INFO
	.align		4
.L_210:
        /*006c*/ 	.byte	0x04, 0x17
        /*006e*/ 	.short	(.L_212 - .L_211)
.L_211:
        /*0070*/ 	.word	0x00000000
        /*0074*/ 	.short	0x0001
        /*0076*/ 	.short	0x0008
        /*0078*/ 	.byte	0x00, 0xf0, 0x21, 0x00


	//----- nvinfo : EIATTR_KPARAM_INFO
	.align		4
.L_212:
        /*007c*/ 	.byte	0x04, 0x17
        /*007e*/ 	.short	(.L_214 - .L_213)
.L_213:
        /*0080*/ 	.word	0x00000000
        /*0084*/ 	.short	0x0000
        /*0086*/ 	.short	0x0000
        /*0088*/ 	.byte	0x00, 0xf0, 0x21, 0x00


	//----- nvinfo : EIATTR_MAXREG_COUNT
	.align		4
.L_214:
        /*008c*/ 	.byte	0x03, 0x1b
        /*008e*/ 	.short	0x00ff


	//----- nvinfo : EIATTR_EXTERNS
	.align		4
        /*0090*/ 	.byte	0x04, 0x0f
        /*0092*/ 	.short	(.L_216 - .L_215)


	//   ....[0]....
	.align		4
.L_215:
        /*0094*/ 	.word	index@(cudaGetParameterBufferV2)


	//   ....[1]....
	.align		4
        /*0098*/ 	.word	index@(cudaLaunchDeviceV2)


	//   ....[2]....
	.align		4
        /*009c*/ 	.word	index@(cudaStreamCreateWithFlags)


	//   ....[3]....
	.align		4
        /*00a0*/ 	.word	index@(cudaStreamDestroy)


	//   ....[4]....
	.align		4
        /*00a4*/ 	.word	index@(_Z9g_pre_fntPjS_jS_)


	//   ....[5]....
	.align		4
        /*00a8*/ 	.word	index@(_Z7g_fnt_iPjjbS_)


	//   ....[6]....
	.align		4
        /*00ac*/ 	.word	index@(_Z9g_end_fntPjjS_)


	//   ....[7]....
	.align		4
        /*00b0*/ 	.word	index@(_Z6g_fillPjj)


	//   ....[8]....
	.align		4
        /*00b4*/ 	.word	index@(_Z5g_fntPjS_jjjS_S_S_)


	//   ....[9]....
	.align		4
        /*00b8*/ 	.word	index@(_Z14g_vector_mul_iPjS_S_)


	//----- nvinfo : EIATTR_EXIT_INSTR_OFFSETS
	.align		4
.L_216:
        /*00bc*/ 	.byte	0x04, 0x1c
        /*00be*/ 	.short	(.L_218 - .L_217)


	//   ....[0]....
.L_217:
        /*00c0*/ 	.word	0x000044f0


	//   ....[1]....
        /*00c4*/ 	.word	0x000062c0


	//----- nvinfo : EIATTR_CRS_STACK_SIZE
	.align		4
.L_218:
        /*00c8*/ 	.byte	0x04, 0x1e
        /*00ca*/ 	.short	(.L_220 - .L_219)
.L_219:
        /*00cc*/ 	.word	0x00000000
.L_220:


//--------------------- .nv.info._Z12g_poly_derivPjS_ --------------------------
	.section	.nv.info._Z12g_poly_derivPjS_,"",@"SHT_CUDA_INFO"
	.align	4


	//----- nvinfo : EIATTR_CUDA_API_VERSION
	.align		4
        /*0000*/ 	.byte	0x04, 0x37
        /*0002*/ 	.short	(.L_222 - .L_221)
.L_221:
        /*0004*/ 	.word	0x00000076


	//----- nvinfo : EIATTR_SW2861232_WAR
	.align		4
.L_222:
        /*0008*/ 	.byte	0x01, 0x35
	.zero		2


	//----- nvinfo : EIATTR_PARAM_CBANK
	.align		4
        /*000c*/ 	.byte	0x04, 0x0a
        /*000e*/ 	.short	(.L_224 - .L_223)
	.align		4
.L_223:
        /*0010*/ 	.word	index@(.nv.constant0._Z12g_poly_derivPjS_)
        /*0014*/ 	.short	0x0160
        /*0016*/ 	.short	0x0010


	//----- nvinfo : EIATTR_CBANK_PARAM_SIZE
	.align		4
.L_224:
        /*0018*/ 	.byte	0x03, 0x19
        /*001a*/ 	.short	0x0010


	//----- nvinfo : EIATTR_KPARAM_INFO
	.align		4
        /*001c*/ 	.byte	0x04, 0x17
        /*001e*/ 	.short	(.L_226 - .L_225)
.L_225:
        /*0020*/ 	.word	0x00000000
        /*0024*/ 	.short	0x0001
        /*0026*/ 	.short	0x0008
        /*0028*/ 	.byte	0x00, 0xf0, 0x21, 0x00


	//----- nvinfo : EIATTR_KPARAM_INFO
	.align		4
.L_226:
        /*002c*/ 	.byte	0x04, 0x17
        /*002e*/ 	.short	(.L_228 - .L_227)
.L_227:
        /*0030*/ 	.word	0x00000000
        /*0034*/ 	.short	0x0000
        /*0036*/ 	.short	0x0000
        /*0038*/ 	.byte	0x00, 0xf0, 0x21, 0x00


	//----- nvinfo : EIATTR_MAXREG_COUNT
	.align		4
.L_228:
        /*003c*/ 	.byte	0x03, 0x1b
        /*003e*/ 	.short	0x00ff


	//----- nvinfo : EIATTR_EXIT_INSTR_OFFSETS
	.align		4
        /*0040*/ 	.byte	0x04, 0x1c
        /*0042*/ 	.short	(.L_230 - .L_229)


	//   ....[0]....
.L_229:
        /*0044*/ 	.word	0x00000120
.L_230:


//--------------------- .nv.info._Z14g_vector_mul_iPjS_S_ --------------------------
	.section	.nv.info._Z14g_vector_mul_iPjS_S_,"",@"SHT_CUDA_INFO"
	.align	4


	//----- nvinfo : EIATTR_CUDA_API_VERSION
	.align		4
        /*0000*/ 	.byte	0x04, 0x37
        /*0002*/ 	.short	(.L_232 - .L_231)
.L_231:
        /*0004*/ 	.word	0x00000076


	//----- nvinfo : EIATTR_SW2861232_WAR
	.align		4
.L_232:
        /*0008*/ 	.byte	0x01, 0x35
	.zero		2


	//----- nvinfo : EIATTR_PARAM_CBANK
	.align		4
        /*000c*/ 	.byte	0x04, 0x0a
        /*000e*/ 	.short	(.L_234 - .L_233)
	.align		4
.L_233:
        /*0010*/ 	.word	index@(.nv.constant0._Z14g_vector_mul_iPjS_S_)
        /*0014*/ 	.short	0x0160
        /*0016*/ 	.short	0x0018


	//----- nvinfo : EIATTR_CBANK_PARAM_SIZE
	.align		4
.L_234:
        /*0018*/ 	.byte	0x03, 0x19
        /*001a*/ 	.short	0x0018


	//----- nvinfo : EIATTR_KPARAM_INFO
	.align		4
        /*001c*/ 	.byte	0x04, 0x17
        /*001e*/ 	.short	(.L_236 - .L_235)
.L_235:
        /*0020*/ 	.word	0x00000000
        /*0024*/ 	.short	0x0002
        /*0026*/ 	.short	0x0010
        /*0028*/ 	.byte	0x00, 0xf0, 0x21, 0x00


	//----- nvinfo : EIATTR_KPARAM_INFO
	.align		4
.L_236:
        /*002c*/ 	.byte	0x04, 0x17
        /*002e*/ 	.short	(.L_238 - .L_237)
.L_237:
        /*0030*/ 	.word	0x00000000
        /*0034*/ 	.short	0x0001
        /*0036*/ 	.short	0x0008
        /*0038*/ 	.byte	0x00, 0xf0, 0x21, 0x00


	//----- nvinfo : EIATTR_KPARAM_INFO
	.align		4
.L_238:
        /*003c*/ 	.byte	0x04, 0x17
        /*003e*/ 	.short	(.L_240 - .L_239)
.L_239:
        /*0040*/ 	.word	0x00000000
        /*0044*/ 	.short	0x0000
        /*0046*/ 	.short	0x0000
        /*0048*/ 	.byte	0x00, 0xf0, 0x21, 0x00


	//----- nvinfo : EIATTR_MAXREG_COUNT
	.align		4
.L_240:
        /*004c*/ 	.byte	0x03, 0x1b
        /*004e*/ 	.short	0x00ff


	//----- nvinfo : EIATTR_EXIT_INSTR_OFFSETS
	.align		4
        /*0050*/ 	.byte	0x04, 0x1c
        /*0052*/ 	.short	(.L_242 - .L_241)


	//   ....[0]....
.L_241:
        /*0054*/ 	.word	0x00000140
.L_242:


//--------------------- .nv.info._Z5g_fntPjS_jjjS_S_S_ --------------------------
	.section	.nv.info._Z5g_fntPjS_jjjS_S_S_,"",@"SHT_CUDA_INFO"
	.align	4


	//----- nvinfo : EIATTR_CUDA_API_VERSION
	.align		4
        /*0000*/ 	.byte	0x04, 0x37
        /*0002*/ 	.short	(.L_244 - .L_243)
.L_243:
        /*0004*/ 	.word	0x00000076


	//----- nvinfo : EIATTR_SW2861232_WAR
	.align		4
.L_244:
        /*0008*/ 	.byte	0x01, 0x35
	.zero		2


	//----- nvinfo : EIATTR_PARAM_CBANK
	.align		4
        /*000c*/ 	.byte	0x04, 0x0a
        /*000e*/ 	.short	(.L_246 - .L_245)
	.align		4
.L_245:
        /*0010*/ 	.word	index@(.nv.constant0._Z5g_fntPjS_jjjS_S_S_)
        /*0014*/ 	.short	0x0160
        /*0016*/ 	.short	0x0038


	//----- nvinfo : EIATTR_CBANK_PARAM_SIZE
	.align		4
.L_246:
        /*0018*/ 	.byte	0x03, 0x19
        /*001a*/ 	.short	0x0038


	//----- nvinfo : EIATTR_KPARAM_INFO
	.align		4
        /*001c*/ 	.byte	0x04, 0x17
        /*001e*/ 	.short	(.L_248 - .L_247)
.L_247:
        /*0020*/ 	.word	0x00000000
        /*0024*/ 	.short	0x0007
        /*0026*/ 	.short	0x0030
        /*0028*/ 	.byte	0x00, 0xf0, 0x21, 0x00


	//----- nvinfo : EIATTR_KPARAM_INFO
	.align		4
.L_248:
        /*002c*/ 	.byte	0x04, 0x17
        /*002e*/ 	.short	(.L_250 - .L_249)
.L_249:
        /*0030*/ 	.word	0x00000000
        /*0034*/ 	.short	0x0006
        /*0036*/ 	.short	0x0028
        /*0038*/ 	.byte	0x00, 0xf0, 0x21, 0x00


	//----- nvinfo : EIATTR_KPARAM_INFO
	.align		4
.L_250:
        /*003c*/ 	.byte	0x04, 0x17
        /*003e*/ 	.short	(.L_252 - .L_251)
.L_251:
        /*0040*/ 	.word	0x00000000
        /*0044*/ 	.short	0x0005
        /*0046*/ 	.short	0x0020
        /*0048*/ 	.byte	0x00, 0xf0, 0x21, 0x00


	//----- nvinfo : EIATTR_KPARAM_INFO
	.align		4
.L_252:
        /*004c*/ 	.byte	0x04, 0x17
        /*004e*/ 	.short	(.L_254 - .L_253)
.L_253:
        /*0050*/ 	.word	0x00000000
        /*0054*/ 	.short	0x0004
        /*0056*/ 	.short	0x0018
        /*0058*/ 	.byte	0x00, 0xf0, 0x11, 0x00


	//----- nvinfo : EIATTR_KPARAM_INFO
	.align		4
.L_254:
        /*005c*/ 	.byte	0x04, 0x17
        /*005e*/ 	.short	(.L_256 - .L_255)
.L_255:
        /*0060*/ 	.word	0x00000000
        /*0064*/ 	.short	0x0003
        /*0066*/ 	.short	0x0014
        /*0068*/ 	.byte	0x00, 0xf0, 0x11, 0x00


	//----- nvinfo : EIATTR_KPARAM_INFO
	.align		4
.L_256:
        /*006c*/ 	.byte	0x04, 0x17
        /*006e*/ 	.short	(.L_258 - .L_257)
.L_257:
        /*0070*/ 	.word	0x00000000
        /*0074*/ 	.short	0x0002
        /*0076*/ 	.short	0x0010
        /*0078*/ 	.byte	0x00, 0xf0, 0x11, 0x00


	//----- nvinfo : EIATTR_KPARAM_INFO
	.align		4
.L_258:
        /*007c*/ 	.byte	0x04, 0x17
        /*007e*/ 	.short	(.L_260 - .L_259)
.L_259:
        /*0080*/ 	.word	0x00000000
        /*0084*/ 	.short	0x0001
        /*0086*/ 	.short	0x0008
        /*0088*/ 	.byte	0x00, 0xf0, 0x21, 0x00


	//----- nvinfo : EIATTR_KPARAM_INFO
	.align		4
.L_260:
        /*008c*/ 	.byte	0x04, 0x17
        /*008e*/ 	.short	(.L_262 - .L_261)
.L_261:
        /*0090*/ 	.word	0x00000000
        /*0094*/ 	.short	0x0000
        /*0096*/ 	.short	0x0000
        /*0098*/ 	.byte	0x00, 0xf0, 0x21, 0x00


	//----- nvinfo : EIATTR_MAXREG_COUNT
	.align		4
.L_262:
        /*009c*/ 	.byte	0x03, 0x1b
        /*009e*/ 	.short	0x00ff


	//----- nvinfo : EIATTR_EXIT_INSTR_OFFSETS
	.align		4
        /*00a0*/ 	.byte	0x04, 0x1c
        /*00a2*/ 	.short	(.L_264 - .L_263)


	//   ....[0]....
.L_263:
        /*00a4*/ 	.word	0x00000e20


	//   ....[1]....
        /*00a8*/ 	.word	0x00000fc0
.L_264:


//--------------------- .nv.info._Z6g_fillPjj     --------------------------
	.section	.nv.info._Z6g_fillPjj,"",@"SHT_CUDA_INFO"
	.align	4


	//----- nvinfo : EIATTR_CUDA_API_VERSION
	.align		4
        /*0000*/ 	.byte	0x04, 0x37
        /*0002*/ 	.short	(.L_266 - .L_265)
.L_265:
        /*0004*/ 	.word	0x00000076


	//----- nvinfo : EIATTR_SW2861232_WAR
	.align		4
.L_266:
        /*0008*/ 	.byte	0x01, 0x35
	.zero		2


	//----- nvinfo : EIATTR_PARAM_CBANK
	.align		4
        /*000c*/ 	.byte	0x04, 0x0a
        /*000e*/ 	.short	(.L_268 - .L_267)
	.align		4
.L_267:
        /*0010*/ 	.word	index@(.nv.constant0._Z6g_fillPjj)
        /*0014*/ 	.short	0x0160
        /*0016*/ 	.short	0x000c


	//----- nvinfo : EIATTR_CBANK_PARAM_SIZE
	.align		4
.L_268:
        /*0018*/ 	.byte	0x03, 0x19
        /*001a*/ 	.short	0x000c


	//----- nvinfo : EIATTR_KPARAM_INFO
	.align		4
        /*001c*/ 	.byte	0x04, 0x17
        /*001e*/ 	.short	(.L_270 - .L_269)
.L_269:
        /*0020*/ 	.word	0x00000000
        /*0024*/ 	.short	0x0001
        /*0026*/ 	.short	0x0008
        /*0028*/ 	.byte	0x00, 0xf0, 0x11, 0x00


	//----- nvinfo : EIATTR_KPARAM_INFO
	.align		4
.L_270:
        /*002c*/ 	.byte	0x04, 0x17
        /*002e*/ 	.short	(.L_272 - .L_271)
.L_271:
        /*0030*/ 	.word	0x00000000
        /*0034*/ 	.short	0x0000
        /*0036*/ 	.short	0x0000
        /*0038*/ 	.byte	0x00, 0xf0, 0x21, 0x00


	//----- nvinfo : EIATTR_MAXREG_COUNT
	.align		4
.L_272:
        /*003c*/ 	.byte	0x03, 0x1b
        /*003e*/ 	.short	0x00ff


	//----- nvinfo : EIATTR_EXIT_INSTR_OFFSETS
	.align		4
        /*0040*/ 	.byte	0x04, 0x1c
        /*0042*/ 	.short	(.L_274 - .L_273)


	//   ....[0]....
.L_273:
        /*0044*/ 	.word	0x00000090
.L_274:


//--------------------- .nv.info._Z9g_end_fntPjjS_ --------------------------
	.section	.nv.info._Z9g_end_fntPjjS_,"",@"SHT_CUDA_INFO"
	.align	4


	//----- nvinfo : EIATTR_CUDA_API_VERSION
	.align		4
        /*0000*/ 	.byte	0x04, 0x37
        /*0002*/ 	.short	(.L_276 - .L_275)
.L_275:
        /*0004*/ 	.word	0x00000076


	//----- nvinfo : EIATTR_SW2861232_WAR
	.align		4
.L_276:
        /*0008*/ 	.byte	0x01, 0x35
	.zero		2


	//----- nvinfo : EIATTR_PARAM_CBANK
	.align		4
        /*000c*/ 	.byte	0x04, 0x0a
        /*000e*/ 	.short	(.L_278 - .L_277)
	.align		4
.L_277:
        /*0010*/ 	.word	index@(.nv.constant0._Z9g_end_fntPjjS_)
        /*0014*/ 	.short	0x0160
        /*0016*/ 	.short	0x0018


	//----- nvinfo : EIATTR_CBANK_PARAM_SIZE
	.align		4
.L_278:
        /*0018*/ 	.byte	0x03, 0x19
        /*001a*/ 	.short	0x0018


	//----- nvinfo : EIATTR_KPARAM_INFO
	.align		4
        /*001c*/ 	.byte	0x04, 0x17
        /*001e*/ 	.short	(.L_280 - .L_279)
.L_279:
        /*0020*/ 	.word	0x00000000
        /*0024*/ 	.short	0x0002
        /*0026*/ 	.short	0x0010
        /*0028*/ 	.byte	0x00, 0xf0, 0x21, 0x00


	//----- nvinfo : EIATTR_KPARAM_INFO
	.align		4
.L_280:
        /*002c*/ 	.byte	0x04, 0x17
        /*002e*/ 	.short	(.L_282 - .L_281)
.L_281:
        /*0030*/ 	.word	0x00000000
        /*0034*/ 	.short	0x0001
        /*0036*/ 	.short	0x0008
        /*0038*/ 	.byte	0x00, 0xf0, 0x11, 0x00


	//----- nvinfo : EIATTR_KPARAM_INFO
	.align		4
.L_282:
        /*003c*/ 	.byte	0x04, 0x17
        /*003e*/ 	.short	(.L_284 - .L_283)
.L_283:
        /*0040*/ 	.word	0x00000000
        /*0044*/ 	.short	0x0000
        /*0046*/ 	.short	0x0000
        /*0048*/ 	.byte	0x00, 0xf0, 0x21, 0x00


	//----- nvinfo : EIATTR_MAXREG_COUNT
	.align		4
.L_284:
        /*004c*/ 	.byte	0x03, 0x1b
        /*004e*/ 	.short	0x00ff


	//----- nvinfo : EIATTR_EXIT_INSTR_OFFSETS
	.align		4
        /*0050*/ 	.byte	0x04, 0x1c
        /*0052*/ 	.short	(.L_286 - .L_285)


	//   ....[0]....
.L_285:
        /*0054*/ 	.word	0x000001e0
.L_286:


//--------------------- .nv.info._Z7g_fnt_iPjjbS_ --------------------------
	.section	.nv.info._Z7g_fnt_iPjjbS_,"",@"SHT_CUDA_INFO"
	.align	4


	//----- nvinfo : EIATTR_CUDA_API_VERSION
	.align		4
        /*0000*/ 	.byte	0x04, 0x37
        /*0002*/ 	.short	(.L_288 - .L_287)
.L_287:
        /*0004*/ 	.word	0x00000076


	//----- nvinfo : EIATTR_SW2861232_WAR
	.align		4
.L_288:
        /*0008*/ 	.byte	0x01, 0x35
	.zero		2


	//----- nvinfo : EIATTR_PARAM_CBANK
	.align		4
        /*000c*/ 	.byte	0x04, 0x0a
        /*000e*/ 	.short	(.L_290 - .L_289)
	.align		4
.L_289:
        /*0010*/ 	.word	index@(.nv.constant0._Z7g_fnt_iPjjbS_)
        /*0014*/ 	.short	0x0160
        /*0016*/ 	.short	0x0018


	//----- nvinfo : EIATTR_CBANK_PARAM_SIZE
	.align		4
.L_290:
        /*0018*/ 	.byte	0x03, 0x19
        /*001a*/ 	.short	0x0018


	//----- nvinfo : EIATTR_KPARAM_INFO
	.align		4
        /*001c*/ 	.byte	0x04, 0x17
        /*001e*/ 	.short	(.L_292 - .L_291)
.L_291:
        /*0020*/ 	.word	0x00000000
        /*0024*/ 	.short	0x0003
        /*0026*/ 	.short	0x0010
        /*0028*/ 	.byte	0x00, 0xf0, 0x21, 0x00


	//----- nvinfo : EIATTR_KPARAM_INFO
	.align		4
.L_292:
        /*002c*/ 	.byte	0x04, 0x17
        /*002e*/ 	.short	(.L_294 - .L_293)
.L_293:
        /*0030*/ 	.word	0x00000000
        /*0034*/ 	.short	0x0002
        /*0036*/ 	.short	0x000c
        /*0038*/ 	.byte	0x00, 0xf0, 0x05, 0x00


	//----- nvinfo : EIATTR_KPARAM_INFO
	.align		4
.L_294:
        /*003c*/ 	.byte	0x04, 0x17
        /*003e*/ 	.short	(.L_296 - .L_295)
.L_295:
        /*0040*/ 	.word	0x00000000
        /*0044*/ 	.short	0x0001
        /*0046*/ 	.short	0x0008
        /*0048*/ 	.byte	0x00, 0xf0, 0x11, 0x00


	//----- nvinfo : EIATTR_KPARAM_INFO
	.align		4
.L_296:
        /*004c*/ 	.byte	0x04, 0x17
        /*004e*/ 	.short	(.L_298 - .L_297)
.L_297:
        /*0050*/ 	.word	0x00000000
        /*0054*/ 	.short	0x0000
        /*0056*/ 	.short	0x0000
        /*0058*/ 	.byte	0x00, 0xf0, 0x21, 0x00


	//----- nvinfo : EIATTR_MAXREG_COUNT
	.align		4
.L_298:
        /*005c*/ 	.byte	0x03, 0x1b
        /*005e*/ 	.short	0x00ff


	//----- nvinfo : EIATTR_EXIT_INSTR_OFFSETS
	.align		4
        /*0060*/ 	.byte	0x04, 0x1c
        /*0062*/ 	.short	(.L_300 - .L_299)


	//   ....[0]....
.L_299:
        /*0064*/ 	.word	0x000002a0
.L_300:


//--------------------- .nv.info._Z9g_pre_fntPjS_jS_ --------------------------
	.section	.nv.info._Z9g_pre_fntPjS_jS_,"",@"SHT_CUDA_INFO"
	.align	4


	//----- nvinfo : EIATTR_CUDA_API_VERSION
	.align		4
        /*0000*/ 	.byte	0x04, 0x37
        /*0002*/ 	.short	(.L_302 - .L_301)
.L_301:
        /*0004*/ 	.word	0x00000076


	//----- nvinfo : EIATTR_SW2861232_WAR
	.align		4
.L_302:
        /*0008*/ 	.byte	0x01, 0x35
	.zero		2


	//----- nvinfo : EIATTR_PARAM_CBANK
	.align		4
        /*000c*/ 	.byte	0x04, 0x0a
        /*000e*/ 	.short	(.L_304 - .L_303)
	.align		4
.L_303:
        /*0010*/ 	.word	index@(.nv.constant0._Z9g_pre_fntPjS_jS_)
        /*0014*/ 	.short	0x0160
        /*0016*/ 	.short	0x0020


	//----- nvinfo : EIATTR_CBANK_PARAM_SIZE
	.align		4
.L_304:
        /*0018*/ 	.byte	0x03, 0x19
        /*001a*/ 	.short	0x0020


	//----- nvinfo : EIATTR_KPARAM_INFO
	.align		4
        /*001c*/ 	.byte	0x04, 0x17
        /*001e*/ 	.short	(.L_306 - .L_305)
.L_305:
        /*0020*/ 	.word	0x00000000
        /*0024*/ 	.short	0x0003
        /*0026*/ 	.short	0x0018
        /*0028*/ 	.byte	0x00, 0xf0, 0x21, 0x00


	//----- nvinfo : EIATTR_KPARAM_INFO
	.align		4
.L_306:
        /*002c*/ 	.byte	0x04, 0x17
        /*002e*/ 	.short	(.L_308 - .L_307)
.L_307:
        /*0030*/ 	.word	0x00000000
        /*0034*/ 	.short	0x0002
        /*0036*/ 	.short	0x0010
        /*0038*/ 	.byte	0x00, 0xf0, 0x11, 0x00


	//----- nvinfo : EIATTR_KPARAM_INFO
	.align		4
.L_308:
        /*003c*/ 	.byte	0x04, 0x17
        /*003e*/ 	.short	(.L_310 - .L_309)
.L_309:
        /*0040*/ 	.word	0x00000000
        /*0044*/ 	.short	0x0001
        /*0046*/ 	.short	0x0008
        /*0048*/ 	.byte	0x00, 0xf0, 0x21, 0x00


	//----- nvinfo : EIATTR_KPARAM_INFO
	.align		4
.L_310:
        /*004c*/ 	.byte	0x04, 0x17
        /*004e*/ 	.short	(.L_312 - .L_311)
.L_311:
        /*0050*/ 	.word	0x00000000
        /*0054*/ 	.short	0x0000
        /*0056*/ 	.short	0x0000
        /*0058*/ 	.byte	0x00, 0xf0, 0x21, 0x00


	//----- nvinfo : EIATTR_MAXREG_COUNT
	.align		4
.L_312:
        /*005c*/ 	.byte	0x03, 0x1b
        /*005e*/ 	.short	0x00ff


	//----- nvinfo : EIATTR_EXIT_INSTR_OFFSETS
	.align		4
        /*0060*/ 	.byte	0x04, 0x1c
        /*0062*/ 	.short	(.L_314 - .L_313)


	//   ....[0]....
.L_313:
        /*0064*/ 	.word	0x000000d0
.L_314:


//--------------------- .nv.callgraph             --------------------------
	.section	.nv.callgraph,"",@"SHT_CUDA_CALLGRAPH"
	.align	4
	.sectionentsize	8
	.align		4
        /*0000*/ 	.word	0x00000000
	.align		4
        /*0004*/ 	.word	0xffffffff
	.align		4
        /*0008*/ 	.word	index@(_Z17g_build_product_iPjS_S_jS_S_S_)
	.align		4
        /*000c*/ 	.word	index@(cudaStreamCreateWithFlags)
	.align		4
        /*0010*/ 	.word	index@(_Z17g_build_product_iPjS_S_jS_S_S_)
	.align		4
        /*0014*/ 	.word	index@(cudaGetParameterBufferV2)
	.align		4
        /*0018*/ 	.word	index@(_Z17g_build_product_iPjS_S_jS_S_S_)
	.align		4
        /*001c*/ 	.word	index@(cudaLaunchDeviceV2)
	.align		4
        /*0020*/ 	.word	index@(_Z17g_build_product_iPjS_S_jS_S_S_)
	.align		4
        /*0024*/ 	.word	index@(cudaStreamDestroy)
	.align		4
        /*0028*/ 	.word	0x00000000
	.align		4
        /*002c*/ 	.word	0xfffffffe
	.align		4
        /*0030*/ 	.word	index@(_Z9g_pre_fntPjS_jS_)
	.align		4
        /*0034*/ 	.word	str_index@("")
	.align		4
        /*0038*/ 	.word	index@(_Z7g_fnt_iPjjbS_)
	.align		4
        /*003c*/ 	.word	str_index@("")
	.align		4
        /*0040*/ 	.word	index@(_Z9g_end_fntPjjS_)
	.align		4
        /*0044*/ 	.word	str_index@("")
	.align		4
        /*0048*/ 	.word	index@(_Z6g_fillPjj)
	.align		4
        /*004c*/ 	.word	str_index@("")
	.align		4
        /*0050*/ 	.word	index@(_Z5g_fntPjS_jjjS_S_S_)
	.align		4
        /*0054*/ 	.word	str_index@("")
	.align		4
        /*0058*/ 	.word	index@(_Z14g_vector_mul_iPjS_S_)
	.align		4
        /*005c*/ 	.word	str_index@("")
	.align		4
        /*0060*/ 	.word	0x00000000
	.align		4
        /*0064*/ 	.word	0xfffffffd


//--------------------- .nv.prototype             --------------------------
	.section	.nv.prototype,"",@"SHT_CUDA_PROTOTYPE"
	.align	4
	.sectionentsize	8
	.align		4
        /*0000*/ 	.word	index@(cudaGetParameterBufferV2)
	.align		4
        /*0004*/ 	.word	str_index@("#llb12b12i")
	.align		4
        /*0008*/ 	.word	index@(cudaLaunchDeviceV2)
	.align		4
        /*000c*/ 	.word	str_index@("#ill")
	.align		4
        /*0010*/ 	.word	index@(cudaStreamCreateWithFlags)
	.align		4
        /*0014*/ 	.word	str_index@("#ili")
	.align		4
        /*0018*/ 	.word	index@(cudaStreamDestroy)
	.align		4
        /*001c*/ 	.word	str_index@("#il")


//--------------------- .nv.constant0._Z14g_decode_batchPjS_S_S_S_S_S_S_S_S_S_S_S_S_S_ --------------------------
	.section	.nv.constant0._Z14g_decode_batchPjS_S_S_S_S_S_S_S_S_S_S_S_S_S_,"a",@"SHT_CUDA_CONSTANT_B0"
	.align	4
.nv.constant0._Z14g_decode_batchPjS_S_S_S_S_S_S_S_S_S_S_S_S_S_:
	.zero		352
	.type		_param,@"STT_CUDA_OBJECT"
	.size		_param,(.L_14 - _param)
	.other		_param,@"STO_CUDA_CONSTANT STV_INTERNAL"
_param:
	.zero		120
.L_14:


//--------------------- .nv.constant0._Z14g_encode_batchPjS_S_S_S_ --------------------------
	.section	.nv.constant0._Z14g_encode_batchPjS_S_S_S_,"a",@"SHT_CUDA_CONSTANT_B0"
	.align	4
.nv.constant0._Z14g_encode_batchPjS_S_S_S_:
	.zero		352
	.type		_param__0,@"STT_CUDA_OBJECT"
	.size		_param__0,(.L_15 - _param__0)
	.other		_param__0,@"STO_CUDA_CONSTANT STV_INTERNAL"
	.map_symbolname _param__0 _param
_param__0:
	.zero		40
.L_15:


//--------------------- .nv.constant0._Z10g_build_n3PjS_ --------------------------
	.section	.nv.constant0._Z10g_build_n3PjS_,"a",@"SHT_CUDA_CONSTANT_B0"
	.align	4
.nv.constant0._Z10g_build_n3PjS_:
	.zero		352
	.type		_param__1,@"STT_CUDA_OBJECT"
	.size		_param__1,(.L_16 - _param__1)
	.other		_param__1,@"STO_CUDA_CONSTANT STV_INTERNAL"
	.map_symbolname _param__1 _param
_param__1:
	.zero		16
.L_16:


//--------------------- .nv.constant0._Z10g_build_n2PjS_S_ --------------------------
	.section	.nv.constant0._Z10g_build_n2PjS_S_,"a",@"SHT_CUDA_CONSTANT_B0"
	.align	4
.nv.constant0._Z10g_build_n2PjS_S_:
	.zero		352
	.type		_param__2,@"STT_CUDA_OBJECT"
	.size		_param__2,(.L_17 - _param__2)
	.other		_param__2,@"STO_CUDA_CONSTANT STV_INTERNAL"
	.map_symbolname _param__2 _param
_param__2:
	.zero		24
.L_17:


//--------------------- .nv.constant0._Z10g_build_n1PjS_S_S_S_ --------------------------
	.section	.nv.constant0._Z10g_build_n1PjS_S_S_S_,"a",@"SHT_CUDA_CONSTANT_B0"
	.align	4
.nv.constant0._Z10g_build_n1PjS_S_S_S_:
	.zero		352
	.type		_param__3,@"STT_CUDA_OBJECT"
	.size		_param__3,(.L_18 - _param__3)
	.other		_param__3,@"STO_CUDA_CONSTANT STV_INTERNAL"
	.map_symbolname _param__3 _param
_param__3:
	.zero		40
.L_18:


//--------------------- .nv.constant0._Z17g_build_product_iPjS_S_jS_S_S_ --------------------------
	.section	.nv.constant0._Z17g_build_product_iPjS_S_jS_S_S_,"a",@"SHT_CUDA_CONSTANT_B0"
	.align	4
.nv.constant0._Z17g_build_product_iPjS_S_jS_S_S_:
	.zero		352
	.type		_param__4,@"STT_CUDA_OBJECT"
	.size		_param__4,(.L_19 - _param__4)
	.other		_param__4,@"STO_CUDA_CONSTANT STV_INTERNAL"
	.map_symbolname _param__4 _param
_param__4:
	.zero		56
.L_19:


//--------------------- .nv.constant0._Z12g_poly_derivPjS_ --------------------------
	.section	.nv.constant0._Z12g_poly_derivPjS_,"a",@"SHT_CUDA_CONSTANT_B0"
	.align	4
.nv.constant0._Z12g_poly_derivPjS_:
	.zero		352
	.type		_param__5,@"STT_CUDA_OBJECT"
	.size		_param__5,(.L_20 - _param__5)
	.other		_param__5,@"STO_CUDA_CONSTANT STV_INTERNAL"
	.map_symbolname _param__5 _param
_param__5:
	.zero		16
.L_20:


//--------------------- .nv.constant0._Z14g_vector_mul_iPjS_S_ --------------------------
	.section	.nv.constant0._Z14g_vector_mul_iPjS_S_,"a",@"SHT_CUDA_CONSTANT_B0"
	.align	4
.nv.constant0._Z14g_vector_mul_iPjS_S_:
	.zero		352
	.type		_param__6,@"STT_CUDA_OBJECT"
	.size		_param__6,(.L_21 - _param__6)
	.other		_param__6,@"STO_CUDA_CONSTANT STV_INTERNAL"
	.map_symbolname _param__6 _param
_param__6:
	.zero		24
.L_21:


//--------------------- .nv.constant0._Z5g_fntPjS_jjjS_S_S_ --------------------------
	.section	.nv.constant0._Z5g_fntPjS_jjjS_S_S_,"a",@"SHT_CUDA_CONSTANT_B0"
	.align	4
.nv.constant0._Z5g_fntPjS_jjjS_S_S_:
	.zero		352
	.type		_param__7,@"STT_CUDA_OBJECT"
	.size		_param__7,(.L_22 - _param__7)
	.other		_param__7,@"STO_CUDA_CONSTANT STV_INTERNAL"
	.map_symbolname _param__7 _param
_param__7:
	.zero		56
.L_22:


//--------------------- .nv.constant0._Z6g_fillPjj --------------------------
	.section	.nv.constant0._Z6g_fillPjj,"a",@"SHT_CUDA_CONSTANT_B0"
	.align	4
.nv.constant0._Z6g_fillPjj:
	.zero		352
	.type		_param__8,@"STT_CUDA_OBJECT"
	.size		_param__8,(.L_23 - _param__8)
	.other		_param__8,@"STO_CUDA_CONSTANT STV_INTERNAL"
	.map_symbolname _param__8 _param
_param__8:
	.zero		12
.L_23:


//--------------------- .nv.constant0._Z9g_end_fntPjjS_ --------------------------
	.section	.nv.constant0._Z9g_end_fntPjjS_,"a",@"SHT_CUDA_CONSTANT_B0"
	.align	4
.nv.constant0._Z9g_end_fntPjjS_:
	.zero		352
	.type		_param__9,@"STT_CUDA_OBJECT"
	.size		_param__9,(.L_24 - _param__9)
	.other		_param__9,@"STO_CUDA_CONSTANT STV_INTERNAL"
	.map_symbolname _param__9 _param
_param__9:
	.zero		24
.L_24:


//--------------------- .nv.constant0._Z7g_fnt_iPjjbS_ --------------------------
	.section	.nv.constant0._Z7g_fnt_iPjjbS_,"a",@"SHT_CUDA_CONSTANT_B0"
	.align	4
.nv.constant0._Z7g_fnt_iPjjbS_:
	.zero		352
	.type		_param__10,@"STT_CUDA_OBJECT"
	.size		_param__10,(.L_25 - _param__10)
	.other		_param__10,@"STO_CUDA_CONSTANT STV_INTERNAL"
	.map_symbolname _param__10 _param
_param__10:
	.zero		24
.L_25:


//--------------------- .nv.constant0._Z9g_pre_fntPjS_jS_ --------------------------
	.section	.nv.constant0._Z9g_pre_fntPjS_jS_,"a",@"SHT_CUDA_CONSTANT_B0"
	.align	4
.nv.constant0._Z9g_pre_fntPjS_jS_:
	.zero		352
	.type		_param__11,@"STT_CUDA_OBJECT"
	.size		_param__11,(.L_26 - _param__11)
	.other		_param__11,@"STO_CUDA_CONSTANT STV_INTERNAL"
	.map_symbolname _param__11 _param
_param__11:
	.zero		32
.L_26:


//--------------------- .text._Z14g_decode_batchPjS_S_S_S_S_S_S_S_S_S_S_S_S_S_ --------------------------
	.section	.text._Z14g_decode_batchPjS_S_S_S_S_S_S_S_S_S_S_S_S_S_,"ax",@progbits
	.sectioninfo	@"SHI_REGISTERS=48"
	.align	128
        .global         _Z14g_decode_batchPjS_S_S_S_S_S_S_S_S_S_S_S_S_S_
        .type           _Z14g_decode_batchPjS_S_S_S_S_S_S_S_S_S_S_S_S_S_,@function
        .size           _Z14g_decode_batchPjS_S_S_S_S_S_S_S_S_S_S_S_S_S_,(.L_x_379 - _Z14g_decode_batchPjS_S_S_S_S_S_S_S_S_S_S_S_S_S_)
        .other          _Z14g_decode_batchPjS_S_S_S_S_S_S_S_S_S_S_S_S_S_,@"STO_CUDA_ENTRY STV_DEFAULT"
_Z14g_decode_batchPjS_S_S_S_S_S_S_S_S_S_S_S_S_S_:
.text._Z14g_decode_batchPjS_S_S_S_S_S_S_S_S_S_S_S_S_S_:
[----:B------:R-:W-:-:S02]  /*0000*/  MOV R1, c[0x0][0x28] ;  /* 0x00000a0000017a02 */ /* 0x000fc40000000f00 */
[----:B------:R-:W0:Y:S01]  /*0010*/  S2R R13, SR_CTAID.X ;  /* 0x00000000000d7919 */ /* 0x000e220000002500 */
[----:B------:R-:W-:Y:S01]  /*0020*/  MOV R6, 0x4 ;  /* 0x0000000400067802 */ /* 0x000fe20000000f00 */
[----:B------:R-:W-:Y:S02]  /*0030*/  ULDC.64 UR8, c[0x0][0x118] ;  /* 0x0000460000087ab9 */ /* 0x000fe40000000a00 */
[----:B------:R-:W0:Y:S02]  /*0040*/  S2R R0, SR_TID.X ;  /* 0x0000000000007919 */ /* 0x000e240000002100 */
[----:B0-----:R-:W-:-:S05]  /*0050*/  IMAD R9, R13, c[0x0][0x0], R0 ;  /* 0x000000000d097a24 */ /* 0x001fca00078e0200 */
[----:B------:R-:W-:-:S05]  /*0060*/  SHF.L.U32 R0, R9, 0xf, RZ ;  /* 0x0000000f09007819 */ /* 0x000fca00000006ff */
[----:B------:R-:W-:-:S05]  /*0070*/  IMAD.WIDE.U32 R4, R0, R6, c[0x0][0x160] ;  /* 0x0000580000047625 */ /* 0x000fca00078e0006 */
[----:B------:R-:W2:Y:S02]  /*0080*/  LDG.E R2, [R4.64] ;  /* 0x0000000804027981 */ /* 0x000ea4000c1e1900 */
[----:B--2---:R-:W-:-:S05]  /*0090*/  SHF.L.U32 R11, R2, 0x2, RZ ;  /* 0x00000002020b7819 */ /* 0x004fca00000006ff */
[----:B------:R-:W-:-:S05]  /*00a0*/  IMAD.WIDE.U32 R10, R11, R6, c[0x0][0x1b8] ;  /* 0x00006e000b0a7625 */ /* 0x000fca00078e0006 */
[----:B------:R-:W2:Y:S01]  /*00b0*/  LDG.E.U8 R7, [R10.64] ;  /* 0x000000080a077981 */ /* 0x000ea2000c1e1100 */
[----:B------:R-:W-:-:S05]  /*00c0*/  SHF.L.U32 R9, R9, 0x10, RZ ;  /* 0x0000001009097819 */ /* 0x000fca00000006ff */
[----:B------:R-:W-:-:S05]  /*00d0*/  IMAD.WIDE.U32 R2, R9, R6, c[0x0][0x188] ;  /* 0x0000620009027625 */ /* 0x000fca00078e0006 */
[----:B--2---:R0:W-:Y:S04]  /*00e0*/  STG.E.U8 [R2.64], R7 ;  /* 0x0000000702007986 */ /* 0x0041e8000c101108 */
[----:B------:R-:W2:Y:S04]  /*00f0*/  LDG.E.U8 R15, [R10.64+0x1] ;  /* 0x000001080a0f7981 */ /* 0x000ea8000c1e1100 */
[----:B--2---:R1:W-:Y:S04]  /*0100*/  STG.E.U8 [R2.64+0x1], R15 ;  /* 0x0000010f02007986 */ /* 0x0043e8000c101108 */
        /* <DEDUP_REMOVED lines=8> */
[----:B------:R-:W2:Y:S01]  /*0190*/  LDG.E.U8 R25, [R10.64+0x6] ;  /* 0x000006080a197981 */ /* 0x000ea2000c1e1100 */
[----:B0-----:R-:W-:Y:S01]  /*01a0*/  MOV R7, 0x7 ;  /* 0x0000000700077802 */ /* 0x001fe20000000f00 */
[----:B------:R-:W-:-:S02]  /*01b0*/  UMOV UR5, 0x7 ;  /* 0x0000000700057882 */ /* 0x000fc40000000000 */
[----:B------:R-:W-:Y:S01]  /*01c0*/  UMOV UR4, URZ ;  /* 0x0000003f00047c82 */ /* 0x000fe20008000000 */
[----:B--2---:R1:W-:Y:S04]  /*01d0*/  STG.E.U8 [R2.64+0x6], R25 ;  /* 0x0000061902007986 */ /* 0x0043e8000c101108 */
.L_x_54:
[----:B------:R-:W-:-:S04]  /*01e0*/  IADD3 R16, P0, R10, UR5, RZ ;  /* 0x000000050a107c10 */ /* 0x000fc8000ff1e0ff */
[----:B-1----:R-:W-:-:S05]  /*01f0*/  IADD3.X R17, R11, UR4, RZ, P0, !PT ;  /* 0x000000040b117c10 */ /* 0x002fca00087fe4ff */
[----:B---3--:R-:W2:Y:S01]  /*0200*/  LDG.E.U8 R19, [R16.64] ;  /* 0x0000000810137981 */ /* 0x008ea2000c1e1100 */
[----:B------:R-:W-:-:S04]  /*0210*/  IADD3 R14, P0, R2, UR5, RZ ;  /* 0x00000005020e7c10 */ /* 0x000fc8000ff1e0ff */
[----:B------:R-:W-:-:S05]  /*0220*/  IADD3.X R15, R3, UR4, RZ, P0, !PT ;  /* 0x00000004030f7c10 */ /* 0x000fca00087fe4ff */
[----:B--2---:R0:W-:Y:S04]  /*0230*/  STG.E.U8 [R14.64], R19 ;  /* 0x000000130e007986 */ /* 0x0041e8000c101108 */
[----:B------:R-:W2:Y:S04]  /*0240*/  LDG.E.U8 R21, [R16.64+0x1] ;  /* 0x0000010810157981 */ /* 0x000ea8000c1e1100 */
[----:B--2---:R1:W-:Y:S04]  /*0250*/  STG.E.U8 [R14.64+0x1], R21 ;  /* 0x000001150e007986 */ /* 0x0043e8000c101108 */
[----:B------:R-:W2:Y:S04]  /*0260*/  LDG.E.U8 R23, [R16.64+0x2] ;  /* 0x0000020810177981 */ /* 0x000ea8000c1e1100 */
[----:B--2---:R2:W-:Y:S04]  /*0270*/  STG.E.U8 [R14.64+0x2], R23 ;  /* 0x000002170e007986 */ /* 0x0045e8000c101108 */
[----:B------:R-:W3:Y:S04]  /*0280*/  LDG.E.U8 R25, [R16.64+0x3] ;  /* 0x0000030810197981 */ /* 0x000ee8000c1e1100 */
[----:B---3--:R3:W-:Y:S04]  /*0290*/  STG.E.U8 [R14.64+0x3], R25 ;  /* 0x000003190e007986 */ /* 0x0087e8000c101108 */
[----:B------:R-:W4:Y:S04]  /*02a0*/  LDG.E.U8 R27, [R16.64+0x4] ;  /* 0x00000408101b7981 */ /* 0x000f28000c1e1100 */
[----:B----4-:R4:W-:Y:S04]  /*02b0*/  STG.E.U8 [R14.64+0x4], R27 ;  /* 0x0000041b0e007986 */ /* 0x0109e8000c101108 */
[----:B------:R-:W5:Y:S04]  /*02c0*/  LDG.E.U8 R29, [R16.64+0x5] ;  /* 0x00000508101d7981 */ /* 0x000f68000c1e1100 */
[----:B-----5:R5:W-:Y:S04]  /*02d0*/  STG.E.U8 [R14.64+0x5], R29 ;  /* 0x0000051d0e007986 */ /* 0x020be8000c101108 */
[----:B0-----:R-:W2:Y:S04]  /*02e0*/  LDG.E.U8 R19, [R16.64+0x6] ;  /* 0x0000060810137981 */ /* 0x001ea8000c1e1100 */
[----:B--2---:R0:W-:Y:S04]  /*02f0*/  STG.E.U8 [R14.64+0x6], R19 ;  /* 0x000006130e007986 */ /* 0x0041e8000c101108 */
[----:B-1----:R-:W2:Y:S04]  /*0300*/  LDG.E.U8 R21, [R16.64+0x7] ;  /* 0x0000070810157981 */ /* 0x002ea8000c1e1100 */
[----:B--2---:R1:W-:Y:S04]  /*0310*/  STG.E.U8 [R14.64+0x7], R21 ;  /* 0x000007150e007986 */ /* 0x0043e8000c101108 */
[----:B------:R-:W2:Y:S04]  /*0320*/  LDG.E.U8 R23, [R16.64+0x8] ;  /* 0x0000080810177981 */ /* 0x000ea8000c1e1100 */
[----:B--2---:R2:W-:Y:S04]  /*0330*/  STG.E.U8 [R14.64+0x8], R23 ;  /* 0x000008170e007986 */ /* 0x0045e8000c101108 */
[----:B---3--:R-:W3:Y:S04]  /*0340*/  LDG.E.U8 R25, [R16.64+0x9] ;  /* 0x0000090810197981 */ /* 0x008ee8000c1e1100 */
[----:B---3--:R3:W-:Y:S04]  /*0350*/  STG.E.U8 [R14.64+0x9], R25 ;  /* 0x000009190e007986 */ /* 0x0087e8000c101108 */
[----:B----4-:R-:W4:Y:S04]  /*0360*/  LDG.E.U8 R27, [R16.64+0xa] ;  /* 0x00000a08101b7981 */ /* 0x010f28000c1e1100 */
[----:B----4-:R4:W-:Y:S04]  /*0370*/  STG.E.U8 [R14.64+0xa], R27 ;  /* 0x00000a1b0e007986 */ /* 0x0109e8000c101108 */
[----:B-----5:R-:W5:Y:S04]  /*0380*/  LDG.E.U8 R29, [R16.64+0xb] ;  /* 0x00000b08101d7981 */ /* 0x020f68000c1e1100 */
        /* <DEDUP_REMOVED lines=50> */
[----:B--2---:R-:W-:Y:S04]  /*06b0*/  STG.E.U8 [R14.64+0x24], R19 ;  /* 0x000024130e007986 */ /* 0x004fe8000c101108 */
[----:B-1----:R-:W2:Y:S04]  /*06c0*/  LDG.E.U8 R21, [R16.64+0x25] ;  /* 0x0000250810157981 */ /* 0x002ea8000c1e1100 */
[----:B--2---:R0:W-:Y:S04]  /*06d0*/  STG.E.U8 [R14.64+0x25], R21 ;  /* 0x000025150e007986 */ /* 0x0041e8000c101108 */
[----:B------:R-:W2:Y:S04]  /*06e0*/  LDG.E.U8 R23, [R16.64+0x26] ;  /* 0x0000260810177981 */ /* 0x000ea8000c1e1100 */
[----:B--2---:R1:W-:Y:S04]  /*06f0*/  STG.E.U8 [R14.64+0x26], R23 ;  /* 0x000026170e007986 */ /* 0x0043e8000c101108 */
[----:B---3--:R-:W2:Y:S04]  /*0700*/  LDG.E.U8 R25, [R16.64+0x27] ;  /* 0x0000270810197981 */ /* 0x008ea8000c1e1100 */
[----:B--2---:R2:W-:Y:S04]  /*0710*/  STG.E.U8 [R14.64+0x27], R25 ;  /* 0x000027190e007986 */ /* 0x0045e8000c101108 */
[----:B----4-:R-:W3:Y:S04]  /*0720*/  LDG.E.U8 R27, [R16.64+0x28] ;  /* 0x00002808101b7981 */ /* 0x010ee8000c1e1100 */
[----:B---3--:R3:W-:Y:S04]  /*0730*/  STG.E.U8 [R14.64+0x28], R27 ;  /* 0x0000281b0e007986 */ /* 0x0087e8000c101108 */
[----:B-----5:R-:W4:Y:S04]  /*0740*/  LDG.E.U8 R29, [R16.64+0x29] ;  /* 0x00002908101d7981 */ /* 0x020f28000c1e1100 */
[----:B----4-:R3:W-:Y:S04]  /*0750*/  STG.E.U8 [R14.64+0x29], R29 ;  /* 0x0000291d0e007986 */ /* 0x0107e8000c101108 */
[----:B------:R-:W4:Y:S04]  /*0760*/  LDG.E.U8 R31, [R16.64+0x2a] ;  /* 0x00002a08101f7981 */ /* 0x000f28000c1e1100 */
[----:B----4-:R3:W-:Y:S04]  /*0770*/  STG.E.U8 [R14.64+0x2a], R31 ;  /* 0x00002a1f0e007986 */ /* 0x0107e8000c101108 */
[----:B0-----:R-:W4:Y:S04]  /*0780*/  LDG.E.U8 R21, [R16.64+0x2b] ;  /* 0x00002b0810157981 */ /* 0x001f28000c1e1100 */
[----:B----4-:R3:W-:Y:S04]  /*0790*/  STG.E.U8 [R14.64+0x2b], R21 ;  /* 0x00002b150e007986 */ /* 0x0107e8000c101108 */
[----:B-1----:R-:W4:Y:S04]  /*07a0*/  LDG.E.U8 R23, [R16.64+0x2c] ;  /* 0x00002c0810177981 */ /* 0x002f28000c1e1100 */
[----:B----4-:R3:W-:Y:S04]  /*07b0*/  STG.E.U8 [R14.64+0x2c], R23 ;  /* 0x00002c170e007986 */ /* 0x0107e8000c101108 */
[----:B--2---:R-:W2:Y:S01]  /*07c0*/  LDG.E.U8 R25, [R16.64+0x2d] ;  /* 0x00002d0810197981 */ /* 0x004ea2000c1e1100 */
[----:B------:R-:W-:-:S04]  /*07d0*/  IADD3 R7, R7, 0x2f, RZ ;  /* 0x0000002f07077810 */ /* 0x000fc80007ffe0ff */
[----:B------:R-:W-:Y:S01]  /*07e0*/  ISETP.GE.U32.AND P0, PT, R7, 0x1000, PT ;  /* 0x000010000700780c */ /* 0x000fe20003f06070 */
[----:B--2---:R3:W-:Y:S04]  /*07f0*/  STG.E.U8 [R14.64+0x2d], R25 ;  /* 0x00002d190e007986 */ /* 0x0047e8000c101108 */
[----:B------:R-:W2:Y:S01]  /*0800*/  LDG.E.U8 R19, [R16.64+0x2e] ;  /* 0x00002e0810137981 */ /* 0x000ea2000c1e1100 */
[----:B------:R-:W-:-:S04]  /*0810*/  UIADD3 UR5, UP0, UR5, 0x2f, URZ ;  /* 0x0000002f05057890 */ /* 0x000fc8000ff1e03f */
[----:B------:R-:W-:Y:S01]  /*0820*/  UIADD3.X UR4, URZ, UR4, URZ, UP0, !UPT ;  /* 0x000000043f047290 */ /* 0x000fe200087fe43f */
[----:B--2---:R3:W-:Y:S02]  /*0830*/  STG.E.U8 [R14.64+0x2e], R19 ;  /* 0x00002e130e007986 */ /* 0x0047e4000c101108 */
[----:B------:R-:W-:Y:S05]  /*0840*/  @!P0 BRA `(.L_x_54) ;  /* 0xfffff99000008947 */ /* 0x000fea000383ffff */
[----:B------:R-:W2:Y:S02]  /*0850*/  LDG.E R7, [R4.64+0x800] ;  /* 0x0008000804077981 */ /* 0x000ea4000c1e1900 */
[----:B--2---:R-:W-:-:S05]  /*0860*/  SHF.L.U32 R7, R7, 0x2, RZ ;  /* 0x0000000207077819 */ /* 0x004fca00000006ff */
[----:B------:R-:W-:-:S05]  /*0870*/  IMAD.WIDE.U32 R10, R7, R6, c[0x0][0x1b8] ;  /* 0x00006e00070a7625 */ /* 0x000fca00078e0006 */
[----:B------:R-:W2:Y:S04]  /*0880*/  LDG.E.U8 R7, [R10.64] ;  /* 0x000000080a077981 */ /* 0x000ea8000c1e1100 */
[----:B--2---:R0:W-:Y:S04]  /*0890*/  STG.E.U8 [R2.64+0x1000], R7 ;  /* 0x0010000702007986 */ /* 0x0041e8000c101108 */
[----:B---3--:R-:W2:Y:S04]  /*08a0*/  LDG.E.U8 R15, [R10.64+0x1] ;  /* 0x000001080a0f7981 */ /* 0x008ea8000c1e1100 */
        /* <DEDUP_REMOVED lines=10> */
[----:B------:R-:W-:-:S02]  /*0950*/  MOV R19, 0x7 ;  /* 0x0000000700137802 */ /* 0x000fc40000000f00 */
[----:B0-----:R-:W-:Y:S01]  /*0960*/  MOV R7, RZ ;  /* 0x000000ff00077202 */ /* 0x001fe20000000f00 */
[----:B--2---:R1:W-:Y:S04]  /*0970*/  STG.E.U8 [R2.64+0x1006], R27 ;  /* 0x0010061b02007986 */ /* 0x0043e8000c101108 */
.L_x_55:
[----:B------:R-:W-:-:S05]  /*0980*/  IADD3 R16, P0, R10, R19, RZ ;  /* 0x000000130a107210 */ /* 0x000fca0007f1e0ff */
[----:B-1----:R-:W-:-:S05]  /*0990*/  IMAD.X R17, R11, 0x1, R7, P0 ;  /* 0x000000010b117824 */ /* 0x002fca00000e0607 */
[----:B---3--:R-:W2:Y:S01]  /*09a0*/  LDG.E.U8 R21, [R16.64] ;  /* 0x0000000810157981 */ /* 0x008ea2000c1e1100 */
[----:B------:R-:W-:-:S05]  /*09b0*/  IADD3 R14, P0, R2, R19, RZ ;  /* 0x00000013020e7210 */ /* 0x000fca0007f1e0ff */
[----:B------:R-:W-:-:S05]  /*09c0*/  IMAD.X R15, R3, 0x1, R7, P0 ;  /* 0x00000001030f7824 */ /* 0x000fca00000e0607 */
[----:B--2---:R0:W-:Y:S04]  /*09d0*/  STG.E.U8 [R14.64+0x1000], R21 ;  /* 0x001000150e007986 */ /* 0x0041e8000c101108 */
        /* <DEDUP_REMOVED lines=89> */
[----:B------:R-:W-:-:S04]  /*0f70*/  IADD3 R19, P1, R19, 0x2f, RZ ;  /* 0x0000002f13137810 */ /* 0x000fc80007f3e0ff */
[----:B------:R-:W-:Y:S01]  /*0f80*/  ISETP.GE.U32.AND P0, PT, R19, 0x1000, PT ;  /* 0x000010001300780c */ /* 0x000fe20003f06070 */
[----:B------:R-:W-:-:S05]  /*0f90*/  IMAD.X R7, RZ, RZ, R7, P1 ;  /* 0x000000ffff077224 */ /* 0x000fca00008e0607 */
[----:B------:R-:W-:Y:S01]  /*0fa0*/  ISETP.GE.U32.AND.EX P0, PT, R7, RZ, PT, P0 ;  /* 0x000000ff0700720c */ /* 0x000fe20003f06100 */
[----:B--2---:R3:W-:Y:S04]  /*0fb0*/  STG.E.U8 [R14.64+0x102d], R27 ;  /* 0x00102d1b0e007986 */ /* 0x0047e8000c101108 */
[----:B------:R-:W2:Y:S04]  /*0fc0*/  LDG.E.U8 R21, [R16.64+0x2e] ;  /* 0x00002e0810157981 */ /* 0x000ea8000c1e1100 */
[----:B--2---:R3:W-:Y:S04]  /*0fd0*/  STG.E.U8 [R14.64+0x102e], R21 ;  /* 0x00102e150e007986 */ /* 0x0047e8000c101108 */
        /* <DEDUP_REMOVED lines=20> */
.L_x_56:
        /* <DEDUP_REMOVED lines=122> */
.L_x_57:
        /* <DEDUP_REMOVED lines=122> */
.L_x_58:
        /* <DEDUP_REMOVED lines=122> */
.L_x_59:
        /* <DEDUP_REMOVED lines=122> */
.L_x_60:
        /* <DEDUP_REMOVED lines=122> */
.L_x_61:
        /* <DEDUP_REMOVED lines=122> */
.L_x_62:
        /* <DEDUP_REMOVED lines=122> */
.L_x_63:
        /* <DEDUP_REMOVED lines=122> */
.L_x_64:
        /* <DEDUP_REMOVED lines=122> */
.L_x_65:
        /* <DEDUP_REMOVED lines=122> */
.L_x_66:
        /* <DEDUP_REMOVED lines=122> */
.L_x_67:
        /* <DEDUP_REMOVED lines=122> */
.L_x_68:
        /* <DEDUP_REMOVED lines=122> */
.L_x_69:
        /* <DEDUP_REMOVED lines=122> */
.L_x_70:
        /* <DEDUP_REMOVED lines=122> */
.L_x_71:
        /* <DEDUP_REMOVED lines=122> */
.L_x_72:
        /* <DEDUP_REMOVED lines=122> */
.L_x_73:
        /* <DEDUP_REMOVED lines=122> */
.L_x_74:
        /* <DEDUP_REMOVED lines=122> */
.L_x_75:
        /* <DEDUP_REMOVED lines=122> */
.L_x_76:
        /* <DEDUP_REMOVED lines=122> */
.L_x_77:
        /* <DEDUP_REMOVED lines=122> */
.L_x_78:
        /* <DEDUP_REMOVED lines=122> */
.L_x_79:
        /* <DEDUP_REMOVED lines=122> */
.L_x_80:
        /* <DEDUP_REMOVED lines=122> */
.L_x_81:
        /* <DEDUP_REMOVED lines=122> */
.L_x_82:
        /* <DEDUP_REMOVED lines=122> */
.L_x_83:
        /* <DEDUP_REMOVED lines=122> */
.L_x_84:
        /* <DEDUP_REMOVED lines=122> */
.L_x_85:
        /* <DEDUP_REMOVED lines=122> */
.L_x_86:
        /* <DEDUP_REMOVED lines=122> */
.L_x_87:
        /* <DEDUP_REMOVED lines=122> */
.L_x_88:
        /* <DEDUP_REMOVED lines=122> */
.L_x_89:
        /* <DEDUP_REMOVED lines=122> */
.L_x_90:
        /* <DEDUP_REMOVED lines=122> */
.L_x_91:
        /* <DEDUP_REMOVED lines=122> */
.L_x_92:
        /* <DEDUP_REMOVED lines=122> */
.L_x_93:
        /* <DEDUP_REMOVED lines=122> */
.L_x_94:
        /* <DEDUP_REMOVED lines=122> */
.L_x_95:
        /* <DEDUP_REMOVED lines=122> */
.L_x_96:
        /* <DEDUP_REMOVED lines=122> */
.L_x_97:
        /* <DEDUP_REMOVED lines=122> */
.L_x_98:
        /* <DEDUP_REMOVED lines=122> */
.L_x_99:
        /* <DEDUP_REMOVED lines=122> */
.L_x_100:
        /* <DEDUP_REMOVED lines=122> */
.L_x_101:
        /* <DEDUP_REMOVED lines=122> */
.L_x_102:
        /* <DEDUP_REMOVED lines=122> */
.L_x_103:
        /* <DEDUP_REMOVED lines=122> */
.L_x_104:
        /* <DEDUP_REMOVED lines=122> */
.L_x_105:
        /* <DEDUP_REMOVED lines=122> */
.L_x_106:
        /* <DEDUP_REMOVED lines=122> */
.L_x_107:
        /* <DEDUP_REMOVED lines=122> */
.L_x_108:
        /* <DEDUP_REMOVED lines=122> */
.L_x_109:
        /* <DEDUP_REMOVED lines=122> */
.L_x_110:
        /* <DEDUP_REMOVED lines=122> */
.L_x_111:
        /* <DEDUP_REMOVED lines=122> */
.L_x_112:
        /* <DEDUP_REMOVED lines=122> */
.L_x_113:
        /* <DEDUP_REMOVED lines=122> */
.L_x_114:
        /* <DEDUP_REMOVED lines=122> */
.L_x_115:
        /* <DEDUP_REMOVED lines=122> */
.L_x_116:
        /* <DEDUP_REMOVED lines=112> */
[----:B------:R-:W3:Y:S04]  /*1e1a0*/  LDG.E.U8 R21, [R6.64+0x3] ;  /* 0x0000030806157981 */ /* 0x000ee8000c1e1100 */
[----:B---3--:R2:W-:Y:S04]  /*1e1b0*/  STG.E.U8 [R2.64+0x3f003], R21 ;  /* 0x03f0031502007986 */ /* 0x0085e8000c101108 */
[----:B------:R-:W3:Y:S04]  /*1e1c0*/  LDG.E.U8 R5, [R6.64+0x4] ;  /* 0x0000040806057981 */ /* 0x000ee8000c1e1100 */
[----:B---3--:R2:W-:Y:S04]  /*1e1d0*/  STG.E.U8 [R2.64+0x3f004], R5 ;  /* 0x03f0040502007986 */ /* 0x0085e8000c101108 */
[----:B------:R-:W3:Y:S04]  /*1e1e0*/  LDG.E.U8 R23, [R6.64+0x5] ;  /* 0x0000050806177981 */ /* 0x000ee8000c1e1100 */
[----:B---3--:R2:W-:Y:S04]  /*1e1f0*/  STG.E.U8 [R2.64+0x3f005], R23 ;  /* 0x03f0051702007986 */ /* 0x0085e8000c101108 */
[----:B0-----:R-:W3:Y:S01]  /*1e200*/  LDG.E.U8 R11, [R6.64+0x6] ;  /* 0x00000608060b7981 */ /* 0x001ee2000c1e1100 */
[----:B------:R-:W-:-:S02]  /*1e210*/  MOV R17, 0x7 ;  /* 0x0000000700117802 */ /* 0x000fc40000000f00 */
[----:B-1----:R-:W-:Y:S01]  /*1e220*/  MOV R15, RZ ;  /* 0x000000ff000f7202 */ /* 0x002fe20000000f00 */
[----:B---3--:R2:W-:Y:S04]  /*1e230*/  STG.E.U8 [R2.64+0x3f006], R11 ;  /* 0x03f0060b02007986 */ /* 0x0085e8000c101108 */
.L_x_117:
[----:B------:R-:W-:-:S05]  /*1e240*/  IADD3 R10, P0, R6, R17, RZ ;  /* 0x00000011060a7210 */ /* 0x000fca0007f1e0ff */
[----:B--2---:R-:W-:-:S05]  /*1e250*/  IMAD.X R11, R7, 0x1, R15, P0 ;  /* 0x00000001070b7824 */ /* 0x004fca00000e060f */
        /* <DEDUP_REMOVED lines=101> */
[----:B------:R-:W-:Y:S01]  /*1e8b0*/  IMAD.SHL.U32 R18, R9, 0x4, RZ ;  /* 0x0000000409127824 */ /* 0x000fe200078e00ff */
[----:B------:R-:W-:Y:S01]  /*1e8c0*/  SHF.R.U32.HI R8, RZ, 0x1e, R9 ;  /* 0x0000001eff087819 */ /* 0x000fe20000011609 */
[----:B------:R-:W-:Y:S01]  /*1e8d0*/  UMOV UR7, 0xa ;  /* 0x0000000a00077882 */ /* 0x000fe20000000000 */
[----:B------:R-:W-:-:S02]  /*1e8e0*/  LEA R2, P0, R0, c[0x0][0x170], 0x2 ;  /* 0x00005c0000027a11 */ /* 0x000fc400078010ff */
[C---:B------:R-:W-:Y:S02]  /*1e8f0*/  IADD3 R3, P1, R18.reuse, c[0x0][0x178], RZ ;  /* 0x00005e0012037a10 */ /* 0x040fe40007f3e0ff */
[C---:B---3--:R-:W-:Y:S02]  /*1e900*/  IADD3 R4, P2, R18.reuse, c[0x0][0x180], RZ ;  /* 0x0000600012047a10 */ /* 0x048fe40007f5e0ff */
[C---:B------:R-:W-:Y:S02]  /*1e910*/  IADD3 R10, P3, R18.reuse, c[0x0][0x198], RZ ;  /* 0x00006600120a7a10 */ /* 0x040fe40007f7e0ff */
[----:B------:R-:W-:Y:S02]  /*1e920*/  IADD3 R18, P4, R18, c[0x0][0x1a8], RZ ;  /* 0x00006a0012127a10 */ /* 0x000fe40007f9e0ff */
[----:B------:R-:W-:Y:S02]  /*1e930*/  LEA.HI.X R5, R0, c[0x0][0x174], RZ, 0x2, P0 ;  /* 0x00005d0000057a11 */ /* 0x000fe400000f14ff */
[----:B------:R-:W-:-:S02]  /*1e940*/  IADD3.X R6, R8, c[0x0][0x17c], RZ, P1, !PT ;  /* 0x00005f0008067a10 */ /* 0x000fc40000ffe4ff */
[C---:B------:R-:W-:Y:S02]  /*1e950*/  IADD3.X R7, R8.reuse, c[0x0][0x184], RZ, P2, !PT ;  /* 0x0000610008077a10 */ /* 0x040fe400017fe4ff */
[C---:B------:R-:W-:Y:S02]  /*1e960*/  IADD3.X R11, R8.reuse, c[0x0][0x19c], RZ, P3, !PT ;  /* 0x00006700080b7a10 */ /* 0x040fe40001ffe4ff */
[----:B------:R-:W-:-:S02]  /*1e970*/  IADD3.X R19, R8, c[0x0][0x1ac], RZ, P4, !PT ;  /* 0x00006b0008137a10 */ /* 0x000fc400027fe4ff */
.L_x_210:
[----:B------:R-:W-:Y:S01]  /*1e980*/  UIADD3 UR4, UR7, 0x1, URZ ;  /* 0x0000000107047890 */ /* 0x000fe2000fffe03f */
[----:B------:R-:W-:-:S05]  /*1e990*/  IMAD.MOV.U32 R12, RZ, RZ, 0x1 ;  /* 0x00000001ff0c7424 */ /* 0x000fca00078e00ff */
[C---:B------:R-:W-:Y:S01]  /*1e9a0*/  SHF.L.U32 R8, R12.reuse, UR4, RZ ;  /* 0x000000040c087c19 */ /* 0x040fe200080006ff */
[----:B------:R-:W-:Y:S01]  /*1e9b0*/  UMOV UR4, URZ ;  /* 0x0000003f00047c82 */ /* 0x000fe20008000000 */
[----:B------:R-:W-:Y:S02]  /*1e9c0*/  SHF.L.U32 R12, R12, UR7, RZ ;  /* 0x000000070c0c7c19 */ /* 0x000fe400080006ff */
[----:B0-----:R-:W-:-:S02]  /*1e9d0*/  IADD3 R14, R8, -0x1, RZ ;  /* 0xffffffff080e7810 */ /* 0x001fc40007ffe0ff */
.L_x_208:
[----:B0-----:R-:W0:Y:S01]  /*1e9e0*/  S2R R16, SR_TID.X ;  /* 0x0000000000107919 */ /* 0x001e220000002100 */
[----:B------:R-:W-:Y:S01]  /*1e9f0*/  UISETP.GE.U32.AND UP0, UPT, UR7, 0x7, UPT ;  /* 0x000000070700788c */ /* 0x000fe2000bf06070 */
[----:B------:R-:W-:Y:S01]  /*1ea00*/  MOV R21, 0x4 ;  /* 0x0000000400157802 */ /* 0x000fe20000000f00 */
[----:B------:R-:W-:-:S04]  /*1ea10*/  UIADD3 UR5, UR7, 0x1, URZ ;  /* 0x0000000107057890 */ /* 0x000fc8000fffe03f */
[----:B------:R-:W-:Y:S01]  /*1ea20*/  PLOP3.LUT P2, PT, PT, PT, UP0, 0x80, 0x0 ;  /* 0x000000000000781c */ /* 0x000fe20003f4f008 */
[----:B------:R-:W-:-:S06]  /*1ea30*/  USHF.L.U32 UR5, UR4, UR5, URZ ;  /* 0x0000000504057299 */ /* 0x000fcc000800063f */
[----:B------:R-:W-:Y:S02]  /*1ea40*/  IMAD.U32 R17, RZ, RZ, UR5 ;  /* 0x00000005ff117e24 */ /* 0x000fe4000f8e00ff */
[----:B0-----:R-:W-:-:S04]  /*1ea50*/  IMAD R16, R13, c[0x0][0x0], R16 ;  /* 0x000000000d107a24 */ /* 0x001fc800078e0210 */
[----:B------:R-:W-:-:S04]  /*1ea60*/  IMAD.U32 R16, R16, 0x10000, RZ ;  /* 0x0001000010107824 */ /* 0x000fc800078e00ff */
[C---:B------:R-:W-:Y:S01]  /*1ea70*/  IMAD.SHL.U32 R22, R16.reuse, 0x4, RZ ;  /* 0x0000000410167824 */ /* 0x040fe200078e00ff */
[----:B------:R-:W-:Y:S01]  /*1ea80*/  SHF.R.U32.HI R15, RZ, 0x1e, R16 ;  /* 0x0000001eff0f7819 */ /* 0x000fe20000011610 */
[----:B------:R-:W-:-:S03]  /*1ea90*/  IMAD.WIDE.U32 R20, R16, R21, c[0x0][0x188] ;  /* 0x0000620010147625 */ /* 0x000fc600078e0015 */
[C---:B------:R-:W-:Y:S02]  /*1eaa0*/  IADD3 R24, P0, R22.reuse, c[0x0][0x180], RZ ;  /* 0x0000600016187a10 */ /* 0x040fe40007f1e0ff */
[----:B------:R-:W-:Y:S01]  /*1eab0*/  IADD3 R22, P1, R22, c[0x0][0x178], RZ ;  /* 0x00005e0016167a10 */ /* 0x000fe20007f3e0ff */
[----:B------:R-:W-:Y:S01]  /*1eac0*/  IMAD.WIDE.U32 R20, R17, 0x4, R20 ;  /* 0x0000000411147825 */ /* 0x000fe200078e0014 */
[C---:B------:R-:W-:Y:S02]  /*1ead0*/  IADD3.X R25, R15.reuse, c[0x0][0x184], RZ, P0, !PT ;  /* 0x000061000f197a10 */ /* 0x040fe400007fe4ff */
[----:B------:R-:W-:Y:S02]  /*1eae0*/  IADD3.X R23, R15, c[0x0][0x17c], RZ, P1, !PT ;  /* 0x00005f000f177a10 */ /* 0x000fe40000ffe4ff */
[----:B------:R-:W-:Y:S01]  /*1eaf0*/  IADD3 R15, P0, P1, R12, UR5, R9 ;  /* 0x000000050c0f7c10 */ /* 0x000fe2000f91e009 */
[----:B------:R-:W-:-:S03]  /*1eb00*/  IMAD.WIDE.U32 R24, R17, 0x4, R24 ;  /* 0x0000000411187825 */ /* 0x000fc600078e0018 */
[----:B------:R-:W-:Y:S01]  /*1eb10*/  IADD3.X R16, RZ, RZ, RZ, P0, P1 ;  /* 0x000000ffff107210 */ /* 0x000fe200007e24ff */
[----:B------:R-:W-:Y:S01]  /*1eb20*/  IMAD.WIDE.U32 R22, R17, 0x4, R22 ;  /* 0x0000000411167825 */ /* 0x000fe200078e0016 */
[----:B------:R-:W-:Y:S05]  /*1eb30*/  @!P2 BRA `(.L_x_118) ;  /* 0x000097700000a947 */ /* 0x000fea0003800000 */
[----:B------:R-:W-:-:S04]  /*1eb40*/  SHF.L.U32 R17, R12, 0x3, RZ ;  /* 0x000000030c117819 */ /* 0x000fc800000006ff */
[----:B------:R-:W-:-:S13]  /*1eb50*/  ISETP.NE.AND P2, PT, R17, RZ, PT ;  /* 0x000000ff1100720c */ /* 0x000fda0003f45270 */
[----:B------:R-:W-:Y:S05]  /*1eb60*/  @!P2 BRA `(.L_x_119) ;  /* 0x000003000000a947 */ /* 0x000fea0003800000 */
[----:B------:R-:W-:Y:S01]  /*1eb70*/  ISETP.GT.U32.AND P0, PT, R17, RZ, PT ;  /* 0x000000ff1100720c */ /* 0x000fe20003f04070 */
[----:B------:R-:W-:-:S03]  /*1eb80*/  CS2R R28, SRZ ;  /* 0x00000000001c7805 */ /* 0x000fc6000001ff00 */
[----:B------:R-:W-:-:S13]  /*1eb90*/  ISETP.GT.U32.AND.EX P0, PT, RZ, RZ, PT, P0 ;  /* 0x000000ffff00720c */ /* 0x000fda0003f04100 */
[----:B------:R-:W-:Y:S01]  /*1eba0*/  @!P0 IADD3 R26, P1, R22, R28, RZ ;  /* 0x0000001c161a8210 */ /* 0x000fe20007f3e0ff */
[----:B------:R-:W-:-:S04]  /*1ebb0*/  @!P0 IMAD.MOV.U32 R28, RZ, RZ, 0x1 ;  /* 0x00000001ff1c8424 */ /* 0x000fc800078e00ff */
[----:B------:R-:W-:Y:S01]  /*1ebc0*/  @!P0 IMAD.X R27, R23, 0x1, R29, P1 ;  /* 0x00000001171b8824 */ /* 0x000fe200008e061d */
[CC--:B------:R-:W-:Y:S01]  /*1ebd0*/  IADD3 R30, P4, R17.reuse, -R28.reuse, RZ ;  /* 0x8000001c111e7210 */ /* 0x0c0fe20007f9e0ff */
[----:B------:R-:W-:Y:S01]  /*1ebe0*/  @!P0 IMAD.MOV.U32 R29, RZ, RZ, RZ ;  /* 0x000000ffff1d8224 */ /* 0x000fe200078e00ff */
[----:B------:R-:W-:Y:S02]  /*1ebf0*/  ISETP.GT.U32.AND P1, PT, R17, R28, PT ;  /* 0x0000001c1100720c */ /* 0x000fe40003f24070 */
[----:B------:R-:W-:Y:S01]  /*1ec00*/  ISETP.LE.U32.AND P3, PT, R30, 0x3, PT ;  /* 0x000000031e00780c */ /* 0x000fe20003f63070 */
[----:B------:R-:W-:Y:S01]  /*1ec10*/  IMAD.X R30, RZ, RZ, ~R29, P4 ;  /* 0x000000ffff1e7224 */ /* 0x000fe200020e0e1d */
[----:B------:R-:W-:Y:S01]  /*1ec20*/  ISETP.GT.U32.AND.EX P1, PT, RZ, R29, PT, P1 ;  /* 0x0000001dff00720c */ /* 0x000fe20003f24110 */
[----:B------:R0:W-:Y:S03]  /*1ec30*/  @!P0 STG.E.U8 [R26.64], RZ ;  /* 0x000000ff1a008986 */ /* 0x0001e6000c101108 */
[----:B------:R-:W-:-:S13]  /*1ec40*/  ISETP.LE.U32.OR.EX P1, PT, R30, RZ, !P1, P3 ;  /* 0x000000ff1e00720c */ /* 0x000fda0004f23530 */
[----:B------:R-:W-:Y:S05]  /*1ec50*/  @P1 BRA `(.L_x_120) ;  /* 0x000000e000001947 */ /* 0x000fea0003800000 */
[----:B0-----:R-:W-:Y:S02]  /*1ec60*/  IADD3 R31, P1, R17, -0x3, RZ ;  /* 0xfffffffd111f7810 */ /* 0x001fe40007f3e0ff */
[----:B------:R-:W-:-:S03]  /*1ec70*/  PLOP3.LUT P0, PT, PT, PT, PT, 0x8, 0x0 ;  /* 0x000000000000781c */ /* 0x000fc60003f0e170 */
[----:B------:R-:W-:-:S02]  /*1ec80*/  IMAD.X R30, RZ, RZ, -0x1, P1 ;  /* 0xffffffffff1e7424 */ /* 0x000fc400008e06ff */
.L_x_121:
[----:B0-----:R-:W-:Y:S02]  /*1ec90*/  IADD3 R26, P1, R22, R28, RZ ;  /* 0x0000001c161a7210 */ /* 0x001fe40007f3e0ff */
[----:B------:R-:W-:-:S03]  /*1eca0*/  IADD3 R28, P3, R28, 0x4, RZ ;  /* 0x000000041c1c7810 */ /* 0x000fc60007f7e0ff */
[--C-:B------:R-:W-:Y:S01]  /*1ecb0*/  IMAD.X R27, R23, 0x1, R29.reuse, P1 ;  /* 0x00000001171b7824 */ /* 0x100fe200008e061d */
[----:B------:R-:W-:Y:S01]  /*1ecc0*/  ISETP.GE.U32.AND P1, PT, R28, R31, PT ;  /* 0x0000001f1c00720c */ /* 0x000fe20003f26070 */
[----:B------:R-:W-:-:S03]  /*1ecd0*/  IMAD.X R29, RZ, RZ, R29, P3 ;  /* 0x000000ffff1d7224 */ /* 0x000fc600018e061d */
[----:B------:R0:W-:Y:S02]  /*1ece0*/  STG.E.U8 [R26.64], RZ ;  /* 0x000000ff1a007986 */ /* 0x0001e4000c101108 */
[----:B------:R-:W-:Y:S02]  /*1ecf0*/  ISETP.GE.U32.AND.EX P1, PT, R29, R30, PT, P1 ;  /* 0x0000001e1d00720c */ /* 0x000fe40003f26110 */
[----:B------:R0:W-:Y:S04]  /*1ed00*/  STG.E.U8 [R26.64+0x1], RZ ;  /* 0x000001ff1a007986 */ /* 0x0001e8000c101108 */
[----:B------:R0:W-:Y:S04]  /*1ed10*/  STG.E.U8 [R26.64+0x2], RZ ;  /* 0x000002ff1a007986 */ /* 0x0001e8000c101108 */
[----:B------:R0:W-:Y:S03]  /*1ed20*/  STG.E.U8 [R26.64+0x3], RZ ;  /* 0x000003ff1a007986 */ /* 0x0001e6000c101108 */
[----:B------:R-:W-:Y:S05]  /*1ed30*/  @!P1 BRA `(.L_x_121) ;  /* 0xffffff5000009947 */ /* 0x000fea000383ffff */
.L_x_120:
[CC--:B0-----:R-:W-:Y:S02]  /*1ed40*/  IADD3 R26, P4, R17.reuse, -R28.reuse, RZ ;  /* 0x8000001c111a7210 */ /* 0x0c1fe40007f9e0ff */
[----:B------:R-:W-:-:S02]  /*1ed50*/  ISETP.GT.U32.AND P3, PT, R17, R28, PT ;  /* 0x0000001c1100720c */ /* 0x000fc40003f64070 */
[----:B------:R-:W-:Y:S01]  /*1ed60*/  ISETP.LE.U32.AND P1, PT, R26, 0x1, PT ;  /* 0x000000011a00780c */ /* 0x000fe20003f23070 */
[----:B------:R-:W-:Y:S01]  /*1ed70*/  IMAD.X R26, RZ, RZ, ~R29, P4 ;  /* 0x000000ffff1a7224 */ /* 0x000fe200020e0e1d */
[----:B------:R-:W-:-:S04]  /*1ed80*/  ISETP.GT.U32.AND.EX P3, PT, RZ, R29, PT, P3 ;  /* 0x0000001dff00720c */ /* 0x000fc80003f64130 */
[----:B------:R-:W-:-:S13]  /*1ed90*/  ISETP.LE.U32.OR.EX P1, PT, R26, RZ, !P3, P1 ;  /* 0x000000ff1a00720c */ /* 0x000fda0005f23510 */
[----:B------:R-:W-:Y:S05]  /*1eda0*/  @P1 BRA `(.L_x_122) ;  /* 0x0000007000001947 */ /* 0x000fea0003800000 */
[----:B------:R-:W-:Y:S02]  /*1edb0*/  IADD3 R26, P0, R22, R28, RZ ;  /* 0x0000001c161a7210 */ /* 0x000fe40007f1e0ff */
[----:B------:R-:W-:-:S03]  /*1edc0*/  IADD3 R28, P1, R28, 0x2, RZ ;  /* 0x000000021c1c7810 */ /* 0x000fc60007f3e0ff */
[--C-:B------:R-:W-:Y:S01]  /*1edd0*/  IMAD.X R27, R23, 0x1, R29.reuse, P0 ;  /* 0x00000001171b7824 */ /* 0x100fe200000e061d */
[----:B------:R-:W-:Y:S01]  /*1ede0*/  PLOP3.LUT P0, PT, PT, PT, PT, 0x8, 0x0 ;  /* 0x000000000000781c */ /* 0x000fe20003f0e170 */
[----:B------:R-:W-:-:S03]  /*1edf0*/  IMAD.X R29, RZ, RZ, R29, P1 ;  /* 0x000000ffff1d7224 */ /* 0x000fc600008e061d */
[----:B------:R0:W-:Y:S04]  /*1ee00*/  STG.E.U8 [R26.64], RZ ;  /* 0x000000ff1a007986 */ /* 0x0001e8000c101108 */
[----:B------:R0:W-:Y:S04]  /*1ee10*/  STG.E.U8 [R26.64+0x1], RZ ;  /* 0x000001ff1a007986 */ /* 0x0001e8000c101108 */
.L_x_122:
[----:B------:R-:W-:-:S04]  /*1ee20*/  ISETP.LT.U32.AND P1, PT, R28, R17, PT ;  /* 0x000000111c00720c */ /* 0x000fc80003f21070 */
[----:B------:R-:W-:-:S13]  /*1ee30*/  ISETP.LT.U32.OR.EX P0, PT, R29, RZ, P0, P1 ;  /* 0x000000ff1d00720c */ /* 0x000fda0000701510 */
[----:B0-----:R-:W-:-:S05]  /*1ee40*/  @P0 IADD3 R26, P1, R22, R28, RZ ;  /* 0x0000001c161a0210 */ /* 0x001fca0007f3e0ff */
[----:B------:R-:W-:-:S05]  /*1ee50*/  @P0 IMAD.X R27, R23, 0x1, R29, P1 ;  /* 0x00000001171b0824 */ /* 0x000fca00008e061d */
[----:B------:R0:W-:Y:S03]  /*1ee60*/  @P0 STG.E.U8 [R26.64], RZ ;  /* 0x000000ff1a000986 */ /* 0x0001e6000c101108 */
.L_x_119:
[----:B------:R-:W-:Y:S05]  /*1ee70*/  @!P2 BRA `(.L_x_123) ;  /* 0x000003000000a947 */ /* 0x000fea0003800000 */
[----:B------:R-:W-:Y:S01]  /*1ee80*/  ISETP.GT.U32.AND P0, PT, R17, RZ, PT ;  /* 0x000000ff1100720c */ /* 0x000fe20003f04070 */
[----:B------:R-:W-:-:S03]  /*1ee90*/  CS2R R28, SRZ ;  /* 0x00000000001c7805 */ /* 0x000fc6000001ff00 */
[----:B------:R-:W-:-:S13]  /*1eea0*/  ISETP.GT.U32.AND.EX P0, PT, RZ, RZ, PT, P0 ;  /* 0x000000ffff00720c */ /* 0x000fda0003f04100 */
[----:B0-----:R-:W-:Y:S01]  /*1eeb0*/  @!P0 IADD3 R26, P1, R24, R28, RZ ;  /* 0x0000001c181a8210 */ /* 0x001fe20007f3e0ff */
        /* <DEDUP_REMOVED lines=14> */
.L_x_125:
        /* <DEDUP_REMOVED lines=11> */
.L_x_124:
        /* <DEDUP_REMOVED lines=14> */
.L_x_126:
[----:B------:R-:W-:-:S04]  /*1f130*/  ISETP.LT.U32.AND P1, PT, R28, R17, PT ;  /* 0x000000111c00720c */ /* 0x000fc80003f21070 */
[----:B------:R-:W-:-:S13]  /*1f140*/  ISETP.LT.U32.OR.EX P0, PT, R29, RZ, P0, P1 ;  /* 0x000000ff1d00720c */ /* 0x000fda0000701510 */
[----:B0-----:R-:W-:-:S05]  /*1f150*/  @P0 IADD3 R26, P1, R24, R28, RZ ;  /* 0x0000001c181a0210 */ /* 0x001fca0007f3e0ff */
[----:B------:R-:W-:-:S05]  /*1f160*/  @P0 IMAD.X R27, R25, 0x1, R29, P1 ;  /* 0x00000001191b0824 */ /* 0x000fca00008e061d */
[----:B------:R0:W-:Y:S03]  /*1f170*/  @P0 STG.E.U8 [R26.64], RZ ;  /* 0x000000ff1a000986 */ /* 0x0001e6000c101108 */
.L_x_123:
[----:B------:R-:W-:Y:S02]  /*1f180*/  IMAD.MOV.U32 R17, RZ, RZ, 0x1 ;  /* 0x00000001ff117424 */ /* 0x000fe400078e00ff */
[----:B------:R-:W-:-:S03]  /*1f190*/  IMAD.MOV.U32 R37, RZ, RZ, RZ ;  /* 0x000000ffff257224 */ /* 0x000fc600078e00ff */
[----:B------:R-:W-:-:S04]  /*1f1a0*/  SHF.L.U32 R17, R17, UR7, RZ ;  /* 0x0000000711117c19 */ /* 0x000fc800080006ff */
[----:B------:R-:W-:-:S04]  /*1f1b0*/  IMNMX.U32 R17, R17, 0x1, !PT ;  /* 0x0000000111117817 */ /* 0x000fc80007800000 */
[----:B------:R-:W-:-:S04]  /*1f1c0*/  IADD3 R17, R17, -0x1, RZ ;  /* 0xffffffff11117810 */ /* 0x000fc80007ffe0ff */
[----:B------:R-:W-:Y:S02]  /*1f1d0*/  ISETP.GE.U32.AND P0, PT, R17, 0x3, PT ;  /* 0x000000031100780c */ /* 0x000fe40003f06070 */
[----:B------:R-:W-:-:S04]  /*1f1e0*/  IMNMX.U32 R17, R12, 0x1, !PT ;  /* 0x000000010c117817 */ /* 0x000fc80007800000 */
[----:B------:R-:W-:-:S07]  /*1f1f0*/  LOP3.LUT R36, R17, 0x3, RZ, 0xc0, !PT ;  /* 0x0000000311247812 */ /* 0x000fce00078ec0ff */
[----:B------:R-:W-:Y:S05]  /*1f200*/  @!P0 BRA `(.L_x_127) ;  /* 0x00000cc000008947 */ /* 0x000fea0003800000 */
[----:B------:R-:W-:-:S04]  /*1f210*/  IADD3 R38, R17, -R36, RZ ;  /* 0x8000002411267210 */ /* 0x000fc80007ffe0ff */
[----:B------:R-:W-:-:S13]  /*1f220*/  ISETP.GT.AND P0, PT, R38, RZ, PT ;  /* 0x000000ff2600720c */ /* 0x000fda0003f04270 */
[----:B------:R-:W-:Y:S05]  /*1f230*/  @!P0 BRA `(.L_x_128) ;  /* 0x00000ab000008947 */ /* 0x000fea0003800000 */
[----:B------:R-:W-:Y:S02]  /*1f240*/  ISETP.GT.AND P1, PT, R38, 0xc, PT ;  /* 0x0000000c2600780c */ /* 0x000fe40003f24270 */
[----:B------:R-:W-:-:S11]  /*1f250*/  PLOP3.LUT P0, PT, PT, PT, PT, 0x80, 0x0 ;  /* 0x000000000000781c */ /* 0x000fd60003f0f070 */
[----:B------:R-:W-:Y:S05]  /*1f260*/  @!P1 BRA `(.L_x_129) ;  /* 0x000006d000009947 */ /* 0x000fea0003800000 */
[----:B------:R-:W-:-:S02]  /*1f270*/  PLOP3.LUT P0, PT, PT, PT, PT, 0x8, 0x0 ;  /* 0x000000000000781c */ /* 0x000fc40003f0e170 */
.L_x_130:
[----:B0-----:R-:W-:Y:S01]  /*1f280*/  IADD3 R40, R14, R37, RZ ;  /* 0x000000250e287210 */ /* 0x001fe20007ffe0ff */
[----:B------:R-:W-:Y:S01]  /*1f290*/  IMAD.WIDE.U32 R32, R37, 0x4, R20 ;  /* 0x0000000425207825 */ /* 0x000fe200078e0014 */
[----:B------:R-:W-:-:S04]  /*1f2a0*/  MOV R39, 0x4 ;  /* 0x0000000400277802 */ /* 0x000fc80000000f00 */
[----:B------:R-:W2:Y:S01]  /*1f2b0*/  LDG.E R41, [R32.64] ;  /* 0x0000000820297981 */ /* 0x000ea2000c1e1900 */
[----:B------:R-:W-:-:S05]  /*1f2c0*/  IMAD.WIDE.U32 R28, R40, R39, c[0x0][0x1c0] ;  /* 0x00007000281c7625 */ /* 0x000fca00078e0027 */
[----:B0-----:R-:W3:Y:S01]  /*1f2d0*/  LDG.E R27, [R28.64] ;  /* 0x000000081c1b7981 */ /* 0x001ee2000c1e1900 */
[----:B------:R-:W-:-:S05]  /*1f2e0*/  IADD3 R42, R8, R37, RZ ;  /* 0x00000025082a7210 */ /* 0x000fca0007ffe0ff */
[----:B------:R-:W-:-:S04]  /*1f2f0*/  IMAD.WIDE.U32 R42, R42, R39, c[0x0][0x1c0] ;  /* 0x000070002a2a7625 */ /* 0x000fc800078e0027 */
[----:B---3--:R-:W-:-:S05]  /*1f300*/  IMAD.WIDE.U32 R26, R27, 0x4, R22 ;  /* 0x000000041b1a7825 */ /* 0x008fca00078e0016 */
[----:B--2---:R0:W-:Y:S04]  /*1f310*/  STG.E [R26.64], R41 ;  /* 0x000000291a007986 */ /* 0x0041e8000c101908 */
[----:B------:R-:W2:Y:S04]  /*1f320*/  LDG.E R35, [R42.64] ;  /* 0x000000082a237981 */ /* 0x000ea8000c1e1900 */
[----:B------:R-:W3:Y:S01]  /*1f330*/  LDG.E R45, [R32.64+0x4] ;  /* 0x00000408202d7981 */ /* 0x000ee2000c1e1900 */
[----:B------:R-:W-:-:S05]  /*1f340*/  IADD3 R30, R40, 0x2, RZ ;  /* 0x00000002281e7810 */ /* 0x000fca0007ffe0ff */
[----:B------:R-:W-:-:S04]  /*1f350*/  IMAD.WIDE.U32 R30, R30, R39, c[0x0][0x1c0] ;  /* 0x000070001e1e7625 */ /* 0x000fc800078e0027 */
[----:B--2---:R-:W-:-:S05]  /*1f360*/  IMAD.WIDE.U32 R34, R35, 0x4, R22 ;  /* 0x0000000423227825 */ /* 0x004fca00078e0016 */
[----:B---3--:R1:W-:Y:S04]  /*1f370*/  STG.E [R34.64], R45 ;  /* 0x0000002d22007986 */ /* 0x0083e8000c101908 */
[----:B------:R-:W2:Y:S04]  /*1f380*/  LDG.E R29, [R30.64] ;  /* 0x000000081e1d7981 */ /* 0x000ea8000c1e1900 */
[----:B------:R-:W3:Y:S01]  /*1f390*/  LDG.E R43, [R32.64+0x8] ;  /* 0x00000808202b7981 */ /* 0x000ee2000c1e1900 */
[----:B------:R-:W-:-:S05]  /*1f3a0*/  IADD3 R44, R40, 0x3, RZ ;  /* 0x00000003282c7810 */ /* 0x000fca0007ffe0ff */
[----:B0-----:R-:W-:-:S04]  /*1f3b0*/  IMAD.WIDE.U32 R26, R44, R39, c[0x0][0x1c0] ;  /* 0x000070002c1a7625 */ /* 0x001fc800078e0027 */
[----:B--2---:R-:W-:-:S05]  /*1f3c0*/  IMAD.WIDE.U32 R28, R29, 0x4, R22 ;  /* 0x000000041d1c7825 */ /* 0x004fca00078e0016 */
[----:B---3--:R0:W-:Y:S04]  /*1f3d0*/  STG.E [R28.64], R43 ;  /* 0x0000002b1c007986 */ /* 0x0081e8000c101908 */
[----:B------:R-:W2:Y:S04]  /*1f3e0*/  LDG.E R27, [R26.64] ;  /* 0x000000081a1b7981 */ /* 0x000ea8000c1e1900 */
[----:B------:R-:W3:Y:S01]  /*1f3f0*/  LDG.E R41, [R32.64+0xc] ;  /* 0x00000c0820297981 */ /* 0x000ee2000c1e1900 */
[----:B------:R-:W-:-:S04]  /*1f400*/  IADD3 R42, R37, 0x4, RZ ;  /* 0x00000004252a7810 */ /* 0x000fc80007ffe0ff */
[----:B------:R-:W-:-:S05]  /*1f410*/  IADD3 R44, R14, R42, RZ ;  /* 0x0000002a0e2c7210 */ /* 0x000fca0007ffe0ff */
[----:B-1----:R-:W-:-:S04]  /*1f420*/  IMAD.WIDE.U32 R44, R44, R39, c[0x0][0x1c0] ;  /* 0x000070002c2c7625 */ /* 0x002fc800078e0027 */
[----:B------:R-:W-:-:S04]  /*1f430*/  IMAD.WIDE.U32 R30, R42, 0x4, R20 ;  /* 0x000000042a1e7825 */ /* 0x000fc800078e0014 */
[----:B--2---:R-:W-:-:S05]  /*1f440*/  IMAD.WIDE.U32 R34, R27, 0x4, R22 ;  /* 0x000000041b227825 */ /* 0x004fca00078e0016 */
[----:B---3--:R1:W-:Y:S04]  /*1f450*/  STG.E [R34.64], R41 ;  /* 0x0000002922007986 */ /* 0x0083e8000c101908 */
[----:B------:R2:W3:Y:S04]  /*1f460*/  LDG.E R44, [R44.64] ;  /* 0x000000082c2c7981 */ /* 0x0004e8000c1e1900 */
[----:B--2---:R-:W2:Y:S01]  /*1f470*/  LDG.E R45, [R30.64] ;  /* 0x000000081e2d7981 */ /* 0x004ea2000c1e1900 */
[----:B------:R-:W-:-:S05]  /*1f480*/  IADD3 R42, R8, R42, RZ ;  /* 0x0000002a082a7210 */ /* 0x000fca0007ffe0ff */
[----:B0-----:R-:W-:-:S04]  /*1f490*/  IMAD.WIDE.U32 R42, R42, R39, c[0x0][0x1c0] ;  /* 0x000070002a2a7625 */ /* 0x001fc800078e0027 */
[----:B---3--:R-:W-:-:S05]  /*1f4a0*/  IMAD.WIDE.U32 R26, R44, 0x4, R22 ;  /* 0x000000042c1a7825 */ /* 0x008fca00078e0016 */
[----:B--2---:R0:W-:Y:S04]  /*1f4b0*/  STG.E [R26.64], R45 ;  /* 0x0000002d1a007986 */ /* 0x0041e8000c101908 */
[----:B------:R2:W1:Y:S04]  /*1f4c0*/  LDG.E R29, [R42.64] ;  /* 0x000000082a1d7981 */ /* 0x000468000c1e1900 */
[----:B--2---:R-:W2:Y:S01]  /*1f4d0*/  LDG.E R43, [R30.64+0x4] ;  /* 0x000004081e2b7981 */ /* 0x004ea2000c1e1900 */
[----:B------:R-:W-:-:S05]  /*1f4e0*/  IADD3 R32, R40, 0x6, RZ ;  /* 0x0000000628207810 */ /* 0x000fca0007ffe0ff */
[----:B------:R-:W-:-:S04]  /*1f4f0*/  IMAD.WIDE.U32 R32, R32, R39, c[0x0][0x1c0] ;  /* 0x0000700020207625 */ /* 0x000fc800078e0027 */
[----:B-1----:R-:W-:-:S05]  /*1f500*/  IMAD.WIDE.U32 R34, R29, 0x4, R22 ;  /* 0x000000041d227825 */ /* 0x002fca00078e0016 */
[----:B--2---:R1:W-:Y:S04]  /*1f510*/  STG.E [R34.64], R43 ;  /* 0x0000002b22007986 */ /* 0x0043e8000c101908 */
[----:B------:R-:W2:Y:S04]  /*1f520*/  LDG.E R29, [R32.64] ;  /* 0x00000008201d7981 */ /* 0x000ea8000c1e1900 */
[----:B------:R-:W3:Y:S01]  /*1f530*/  LDG.E R41, [R30.64+0x8] ;  /* 0x000008081e297981 */ /* 0x000ee2000c1e1900 */
[----:B------:R-:W-:-:S05]  /*1f540*/  IADD3 R44, R40, 0x7, RZ ;  /* 0x00000007282c7810 */ /* 0x000fca0007ffe0ff */
[----:B0-----:R-:W-:-:S04]  /*1f550*/  IMAD.WIDE.U32 R26, R44, R39, c[0x0][0x1c0] ;  /* 0x000070002c1a7625 */ /* 0x001fc800078e0027 */
[----:B--2---:R-:W-:-:S05]  /*1f560*/  IMAD.WIDE.U32 R28, R29, 0x4, R22 ;  /* 0x000000041d1c7825 */ /* 0x004fca00078e0016 */
[----:B---3--:R0:W-:Y:S04]  /*1f570*/  STG.E [R28.64], R41 ;  /* 0x000000291c007986 */ /* 0x0081e8000c101908 */
[----:B------:R-:W1:Y:S04]  /*1f580*/  LDG.E R27, [R26.64] ;  /* 0x000000081a1b7981 */ /* 0x000e68000c1e1900 */
[----:B------:R-:W2:Y:S01]  /*1f590*/  LDG.E R31, [R30.64+0xc] ;  /* 0x00000c081e1f7981 */ /* 0x000ea2000c1e1900 */
[----:B------:R-:W-:-:S04]  /*1f5a0*/  IADD3 R42, R37, 0x8, RZ ;  /* 0x00000008252a7810 */ /* 0x000fc80007ffe0ff */
[----:B------:R-:W-:-:S05]  /*1f5b0*/  IADD3 R44, R14, R42, RZ ;  /* 0x0000002a0e2c7210 */ /* 0x000fca0007ffe0ff */
[----:B------:R-:W-:-:S04]  /*1f5c0*/  IMAD.WIDE.U32 R44, R44, R39, c[0x0][0x1c0] ;  /* 0x000070002c2c7625 */ /* 0x000fc800078e0027 */
[----:B------:R-:W-:-:S04]  /*1f5d0*/  IMAD.WIDE.U32 R32, R42, 0x4, R20 ;  /* 0x000000042a207825 */ /* 0x000fc800078e0014 */
[----:B-1----:R-:W-:-:S05]  /*1f5e0*/  IMAD.WIDE.U32 R34, R27, 0x4, R22 ;  /* 0x000000041b227825 */ /* 0x002fca00078e0016 */
[----:B--2---:R1:W-:Y:S04]  /*1f5f0*/  STG.E [R34.64], R31 ;  /* 0x0000001f22007986 */ /* 0x0043e8000c101908 */
[----:B------:R2:W3:Y:S04]  /*1f600*/  LDG.E R43, [R44.64] ;  /* 0x000000082c2b7981 */ /* 0x0004e8000c1e1900 */
[----:B--2---:R-:W2:Y:S01]  /*1f610*/  LDG.E R45, [R32.64] ;  /* 0x00000008202d7981 */ /* 0x004ea2000c1e1900 */
[----:B------:R-:W-:Y:S01]  /*1f620*/  IADD3 R42, R8, R42, RZ ;  /* 0x0000002a082a7210 */ /* 0x000fe20007ffe0ff */
[----:B---3--:R-:W-:-:S04]  /*1f630*/  IMAD.WIDE.U32 R26, R43, 0x4, R22 ;  /* 0x000000042b1a7825 */ /* 0x008fc800078e0016 */
[----:B------:R-:W-:Y:S01]  /*1f640*/  IMAD.WIDE.U32 R42, R42, R39, c[0x0][0x1c0] ;  /* 0x000070002a2a7625 */ /* 0x000fe200078e0027 */
[----:B--2---:R-:W-:Y:S05]  /*1f650*/  STG.E [R26.64], R45 ;  /* 0x0000002d1a007986 */ /* 0x004fea000c101908 */
[----:B------:R-:W2:Y:S04]  /*1f660*/  LDG.E R43, [R42.64] ;  /* 0x000000082a2b7981 */ /* 0x000ea8000c1e1900 */
[----:B0-----:R-:W3:Y:S01]  /*1f670*/  LDG.E R41, [R32.64+0x4] ;  /* 0x0000040820297981 */ /* 0x001ee2000c1e1900 */
[----:B------:R-:W-:-:S05]  /*1f680*/  IADD3 R30, R40, 0xa, RZ ;  /* 0x0000000a281e7810 */ /* 0x000fca0007ffe0ff */
[----:B-1----:R-:W-:-:S04]  /*1f690*/  IMAD.WIDE.U32 R30, R30, R39, c[0x0][0x1c0] ;  /* 0x000070001e1e7625 */ /* 0x002fc800078e0027 */
[----:B--2---:R-:W-:-:S05]  /*1f6a0*/  IMAD.WIDE.U32 R34, R43, 0x4, R22 ;  /* 0x000000042b227825 */ /* 0x004fca00078e0016 */
[----:B---3--:R0:W-:Y:S04]  /*1f6b0*/  STG.E [R34.64], R41 ;  /* 0x0000002922007986 */ /* 0x0081e8000c101908 */
[----:B------:R-:W2:Y:S04]  /*1f6c0*/  LDG.E R29, [R30.64] ;  /* 0x000000081e1d7981 */ /* 0x000ea8000c1e1900 */
[----:B0-----:R-:W3:Y:S01]  /*1f6d0*/  LDG.E R35, [R32.64+0x8] ;  /* 0x0000080820237981 */ /* 0x001ee2000c1e1900 */
[----:B------:R-:W-:-:S05]  /*1f6e0*/  IADD3 R44, R40, 0xb, RZ ;  /* 0x0000000b282c7810 */ /* 0x000fca0007ffe0ff */
[----:B------:R-:W-:-:S04]  /*1f6f0*/  IMAD.WIDE.U32 R26, R44, R39, c[0x0][0x1c0] ;  /* 0x000070002c1a7625 */ /* 0x000fc800078e0027 */
[----:B--2---:R-:W-:-:S05]  /*1f700*/  IMAD.WIDE.U32 R28, R29, 0x4, R22 ;  /* 0x000000041d1c7825 */ /* 0x004fca00078e0016 */
[----:B---3--:R0:W-:Y:S04]  /*1f710*/  STG.E [R28.64], R35 ;  /* 0x000000231c007986 */ /* 0x0081e8000c101908 */
[----:B------:R1:W2:Y:S04]  /*1f720*/  LDG.E R45, [R26.64] ;  /* 0x000000081a2d7981 */ /* 0x0002a8000c1e1900 */
[----:B-1----:R-:W3:Y:S01]  /*1f730*/  LDG.E R27, [R32.64+0xc] ;  /* 0x00000c08201b7981 */ /* 0x002ee2000c1e1900 */
[----:B0-----:R-:W-:-:S04]  /*1f740*/  IADD3 R29, R37, 0xc, RZ ;  /* 0x0000000c251d7810 */ /* 0x001fc80007ffe0ff */
[----:B------:R-:W-:-:S05]  /*1f750*/  IADD3 R42, R14, R29, RZ ;  /* 0x0000001d0e2a7210 */ /* 0x000fca0007ffe0ff */
[----:B------:R-:W-:-:S04]  /*1f760*/  IMAD.WIDE.U32 R42, R42, R39, c[0x0][0x1c0] ;  /* 0x000070002a2a7625 */ /* 0x000fc800078e0027 */
[----:B------:R-:W-:-:S04]  /*1f770*/  IMAD.WIDE.U32 R30, R29, 0x4, R20 ;  /* 0x000000041d1e7825 */ /* 0x000fc800078e0014 */
[----:B--2---:R-:W-:-:S05]  /*1f780*/  IMAD.WIDE.U32 R44, R45, 0x4, R22 ;  /* 0x000000042d2c7825 */ /* 0x004fca00078e0016 */
[----:B---3--:R0:W-:Y:S04]  /*1f790*/  STG.E [R44.64], R27 ;  /* 0x0000001b2c007986 */ /* 0x0081e8000c101908 */
[----:B------:R1:W2:Y:S04]  /*1f7a0*/  LDG.E R41, [R42.64] ;  /* 0x000000082a297981 */ /* 0x0002a8000c1e1900 */
[----:B-1----:R-:W3:Y:S01]  /*1f7b0*/  LDG.E R43, [R30.64] ;  /* 0x000000081e2b7981 */ /* 0x002ee2000c1e1900 */
[----:B------:R-:W-:-:S05]  /*1f7c0*/  IADD3 R28, R8, R29, RZ ;  /* 0x0000001d081c7210 */ /* 0x000fca0007ffe0ff */
        /* <DEDUP_REMOVED lines=9> */
[----:B------:R-:W0:Y:S04]  /*1f860*/  LDG.E R27, [R26.64] ;  /* 0x000000081a1b7981 */ /* 0x000e28000c1e1900 */
[----:B------:R-:W2:Y:S01]  /*1f870*/  LDG.E R45, [R30.64+0x8] ;  /* 0x000008081e2d7981 */ /* 0x000ea2000c1e1900 */
[----:B------:R-:W-:-:S05]  /*1f880*/  IADD3 R42, R40, 0xf, RZ ;  /* 0x0000000f282a7810 */ /* 0x000fca0007ffe0ff */
[----:B-1----:R-:W-:-:S04]  /*1f890*/  IMAD.WIDE.U32 R34, R42, R39, c[0x0][0x1c0] ;  /* 0x000070002a227625 */ /* 0x002fc800078e0027 */
[----:B0-----:R-:W-:-:S05]  /*1f8a0*/  IMAD.WIDE.U32 R40, R27, 0x4, R22 ;  /* 0x000000041b287825 */ /* 0x001fca00078e0016 */
[----:B--2---:R0:W-:Y:S04]  /*1f8b0*/  STG.E [R40.64], R45 ;  /* 0x0000002d28007986 */ /* 0x0041e8000c101908 */
[----:B------:R-:W2:Y:S04]  /*1f8c0*/  LDG.E R33, [R34.64] ;  /* 0x0000000822217981 */ /* 0x000ea8000c1e1900 */
[----:B------:R-:W3:Y:S01]  /*1f8d0*/  LDG.E R39, [R30.64+0xc] ;  /* 0x00000c081e277981 */ /* 0x000ee2000c1e1900 */
[----:B------:R-:W-:-:S04]  /*1f8e0*/  IADD3 R38, R38, -0x10, RZ ;  /* 0xfffffff026267810 */ /* 0x000fc80007ffe0ff */
[----:B------:R-:W-:Y:S02]  /*1f8f0*/  ISETP.GT.AND P1, PT, R38, 0xc, PT ;  /* 0x0000000c2600780c */ /* 0x000fe40003f24270 */
[----:B------:R-:W-:Y:S01]  /*1f900*/  IADD3 R37, R37, 0x10, RZ ;  /* 0x0000001025257810 */ /* 0x000fe20007ffe0ff */
[----:B--2---:R-:W-:-:S05]  /*1f910*/  IMAD.WIDE.U32 R32, R33, 0x4, R22 ;  /* 0x0000000421207825 */ /* 0x004fca00078e0016 */
[----:B---3--:R0:W-:Y:S05]  /*1f920*/  STG.E [R32.64], R39 ;  /* 0x0000002720007986 */ /* 0x0081ea000c101908 */
[----:B------:R-:W-:Y:S05]  /*1f930*/  @P1 BRA `(.L_x_130) ;  /* 0xfffff94000001947 */ /* 0x000fea000383ffff */
.L_x_129:
[----:B------:R-:W-:-:S13]  /*1f940*/  ISETP.GT.AND P1, PT, R38, 0x4, PT ;  /* 0x000000042600780c */ /* 0x000fda0003f24270 */
[----:B------:R-:W-:Y:S05]  /*1f950*/  @!P1 BRA `(.L_x_131) ;  /* 0x0000037000009947 */ /* 0x000fea0003800000 */
[----:B0-----:R-:W-:Y:S01]  /*1f960*/  IADD3 R40, R14, R37, RZ ;  /* 0x000000250e287210 */ /* 0x001fe20007ffe0ff */
[----:B------:R-:W-:Y:S01]  /*1f970*/  IMAD.WIDE.U32 R32, R37, 0x4, R20 ;  /* 0x0000000425207825 */ /* 0x000fe200078e0014 */
[----:B------:R-:W-:-:S04]  /*1f980*/  MOV R39, 0x4 ;  /* 0x0000000400277802 */ /* 0x000fc80000000f00 */
[----:B------:R-:W2:Y:S01]  /*1f990*/  LDG.E R41, [R32.64] ;  /* 0x0000000820297981 */ /* 0x000ea2000c1e1900 */
[----:B------:R-:W-:-:S06]  /*1f9a0*/  IMAD.WIDE.U32 R26, R40, R39, c[0x0][0x1c0] ;  /* 0x00007000281a7625 */ /* 0x000fcc00078e0027 */
[----:B------:R-:W3:Y:S01]  /*1f9b0*/  LDG.E R27, [R26.64] ;  /* 0x000000081a1b7981 */ /* 0x000ee2000c1e1900 */
[----:B------:R-:W-:-:S05]  /*1f9c0*/  IADD3 R42, R8, R37, RZ ;  /* 0x00000025082a7210 */ /* 0x000fca0007ffe0ff */
[----:B------:R-:W-:-:S04]  /*1f9d0*/  IMAD.WIDE.U32 R42, R42, R39, c[0x0][0x1c0] ;  /* 0x000070002a2a7625 */ /* 0x000fc800078e0027 */
[----:B---3--:R-:W-:-:S05]  /*1f9e0*/  IMAD.WIDE.U32 R28, R27, 0x4, R22 ;  /* 0x000000041b1c7825 */ /* 0x008fca00078e0016 */
[----:B--2---:R-:W-:Y:S04]  /*1f9f0*/  STG.E [R28.64], R41 ;  /* 0x000000291c007986 */ /* 0x004fe8000c101908 */
[----:B------:R-:W2:Y:S04]  /*1fa00*/  LDG.E R35, [R42.64] ;  /* 0x000000082a237981 */ /* 0x000ea8000c1e1900 */
[----:B------:R-:W3:Y:S01]  /*1fa10*/  LDG.E R45, [R32.64+0x4] ;  /* 0x00000408202d7981 */ /* 0x000ee2000c1e1900 */
[----:B------:R-:W-:-:S05]  /*1fa20*/  IADD3 R30, R40, 0x2, RZ ;  /* 0x00000002281e7810 */ /* 0x000fca0007ffe0ff */
[----:B------:R-:W-:-:S04]  /*1fa30*/  IMAD.WIDE.U32 R30, R30, R39, c[0x0][0x1c0] ;  /* 0x000070001e1e7625 */ /* 0x000fc800078e0027 */
        /* <DEDUP_REMOVED lines=8> */
[----:B------:R-:W2:Y:S04]  /*1fac0*/  LDG.E R29, [R28.64] ;  /* 0x000000081c1d7981 */ /* 0x000ea8000c1e1900 */
[----:B------:R-:W3:Y:S01]  /*1fad0*/  LDG.E R41, [R32.64+0xc] ;  /* 0x00000c0820297981 */ /* 0x000ee2000c1e1900 */
        /* <DEDUP_REMOVED lines=15> */
[----:B------:R-:W-:-:S04]  /*1fbd0*/  IMAD.WIDE.U32 R28, R28, R39, c[0x0][0x1c0] ;  /* 0x000070001c1c7625 */ /* 0x000fc800078e0027 */
[----:B--2---:R-:W-:-:S05]  /*1fbe0*/  IMAD.WIDE.U32 R26, R27, 0x4, R22 ;  /* 0x000000041b1a7825 */ /* 0x004fca00078e0016 */
[----:B---3--:R2:W-:Y:S04]  /*1fbf0*/  STG.E [R26.64], R42 ;  /* 0x0000002a1a007986 */ /* 0x0085e8000c101908 */
[----:B------:R-:W3:Y:S04]  /*1fc00*/  LDG.E R29, [R28.64] ;  /* 0x000000081c1d7981 */ /* 0x000ee8000c1e1900 */
[----:B0-----:R-:W4:Y:S01]  /*1fc10*/  LDG.E R45, [R30.64+0x8] ;  /* 0x000008081e2d7981 */ /* 0x001f22000c1e1900 */
[----:B------:R-:W-:-:S05]  /*1fc20*/  IADD3 R44, R40, 0x7, RZ ;  /* 0x00000007282c7810 */ /* 0x000fca0007ffe0ff */
[----:B-1----:R-:W-:-:S04]  /*1fc30*/  IMAD.WIDE.U32 R34, R44, R39, c[0x0][0x1c0] ;  /* 0x000070002c227625 */ /* 0x002fc800078e0027 */
[----:B---3--:R-:W-:-:S05]  /*1fc40*/  IMAD.WIDE.U32 R40, R29, 0x4, R22 ;  /* 0x000000041d287825 */ /* 0x008fca00078e0016 */
[----:B----4-:R2:W-:Y:S04]  /*1fc50*/  STG.E [R40.64], R45 ;  /* 0x0000002d28007986 */ /* 0x0105e8000c101908 */
[----:B------:R-:W3:Y:S04]  /*1fc60*/  LDG.E R33, [R34.64] ;  /* 0x0000000822217981 */ /* 0x000ee8000c1e1900 */
[----:B------:R-:W4:Y:S01]  /*1fc70*/  LDG.E R39, [R30.64+0xc] ;  /* 0x00000c081e277981 */ /* 0x000f22000c1e1900 */
[----:B------:R-:W-:Y:S02]  /*1fc80*/  PLOP3.LUT P0, PT, PT, PT, PT, 0x8, 0x0 ;  /* 0x000000000000781c */ /* 0x000fe40003f0e170 */
[----:B------:R-:W-:-:S02]  /*1fc90*/  IADD3 R38, R38, -0x8, RZ ;  /* 0xfffffff826267810 */ /* 0x000fc40007ffe0ff */
[----:B------:R-:W-:Y:S01]  /*1fca0*/  IADD3 R37, R37, 0x8, RZ ;  /* 0x0000000825257810 */ /* 0x000fe20007ffe0ff */
[----:B---3--:R-:W-:-:S05]  /*1fcb0*/  IMAD.WIDE.U32 R32, R33, 0x4, R22 ;  /* 0x0000000421207825 */ /* 0x008fca00078e0016 */
[----:B----4-:R2:W-:Y:S03]  /*1fcc0*/  STG.E [R32.64], R39 ;  /* 0x0000002720007986 */ /* 0x0105e6000c101908 */
.L_x_131:
[----:B------:R-:W-:-:S13]  /*1fcd0*/  ISETP.NE.OR P0, PT, R38, RZ, P0 ;  /* 0x000000ff2600720c */ /* 0x000fda0000705670 */
[----:B------:R-:W-:Y:S05]  /*1fce0*/  @!P0 BRA `(.L_x_127) ;  /* 0x000001e000008947 */ /* 0x000fea0003800000 */
.L_x_128:
[----:B--2---:R-:W-:Y:S01]  /*1fcf0*/  IADD3 R42, R14, R37, RZ ;  /* 0x000000250e2a7210 */ /* 0x004fe20007ffe0ff */
[----:B------:R-:W-:Y:S01]  /*1fd00*/  IMAD.WIDE.U32 R28, R37, 0x4, R20 ;  /* 0x00000004251c7825 */ /* 0x000fe200078e0014 */
[----:B0-----:R-:W-:-:S04]  /*1fd10*/  MOV R39, 0x4 ;  /* 0x0000000400277802 */ /* 0x001fc80000000f00 */
[----:B------:R-:W2:Y:S01]  /*1fd20*/  LDG.E R43, [R28.64] ;  /* 0x000000081c2b7981 */ /* 0x000ea2000c1e1900 */
[----:B------:R-:W-:-:S05]  /*1fd30*/  IMAD.WIDE.U32 R30, R42, R39, c[0x0][0x1c0] ;  /* 0x000070002a1e7625 */ /* 0x000fca00078e0027 */
[----:B------:R-:W3:Y:S01]  /*1fd40*/  LDG.E R27, [R30.64] ;  /* 0x000000081e1b7981 */ /* 0x000ee2000c1e1900 */
        /* <DEDUP_REMOVED lines=18> */
[----:B------:R-:W-:-:S04]  /*1fe70*/  IADD3 R38, R38, -0x4, RZ ;  /* 0xfffffffc26267810 */ /* 0x000fc80007ffe0ff */
[----:B------:R-:W-:Y:S02]  /*1fe80*/  ISETP.NE.AND P0, PT, R38, RZ, PT ;  /* 0x000000ff2600720c */ /* 0x000fe40003f05270 */
[----:B------:R-:W-:Y:S01]  /*1fe90*/  IADD3 R37, R37, 0x4, RZ ;  /* 0x0000000425257810 */ /* 0x000fe20007ffe0ff */
[----:B--2---:R-:W-:-:S05]  /*1fea0*/  IMAD.WIDE.U32 R40, R27, 0x4, R22 ;  /* 0x000000041b287825 */ /* 0x004fca00078e0016 */
[----:B---3--:R1:W-:Y:S05]  /*1feb0*/  STG.E [R40.64], R39 ;  /* 0x0000002728007986 */ /* 0x0083ea000c101908 */
[----:B-1----:R-:W-:Y:S05]  /*1fec0*/  @P0 BRA `(.L_x_128) ;  /* 0xfffffe2000000947 */ /* 0x002fea000383ffff */
.L_x_127:
[----:B0-2---:R-:W-:-:S05]  /*1fed0*/  IMAD.MOV.U32 R26, RZ, RZ, 0x1 ;  /* 0x00000001ff1a7424 */ /* 0x005fca00078e00ff */
[----:B------:R-:W-:-:S04]  /*1fee0*/  SHF.L.U32 R26, R26, UR7, RZ ;  /* 0x000000071a1a7c19 */ /* 0x000fc800080006ff */
[----:B------:R-:W-:-:S04]  /*1fef0*/  IMNMX.U32 R26, R26, 0x1, !PT ;  /* 0x000000011a1a7817 */ /* 0x000fc80007800000 */
[----:B------:R-:W-:-:S13]  /*1ff00*/  LOP3.LUT P0, RZ, R26, 0x3, RZ, 0xc0, !PT ;  /* 0x000000031aff7812 */ /* 0x000fda000780c0ff */
[----:B------:R-:W-:Y:S05]  /*1ff10*/  @!P0 BRA `(.L_x_132) ;  /* 0x0000018000008947 */ /* 0x000fea0003800000 */
[----:B------:R-:W-:Y:S01]  /*1ff20*/  IADD3 R32, R14, R37, RZ ;  /* 0x000000250e207210 */ /* 0x000fe20007ffe0ff */
[----:B------:R-:W-:Y:S01]  /*1ff30*/  IMAD.WIDE.U32 R26, R37, 0x4, R20 ;  /* 0x00000004251a7825 */ /* 0x000fe200078e0014 */
[----:B------:R-:W-:-:S04]  /*1ff40*/  MOV R35, 0x4 ;  /* 0x0000000400237802 */ /* 0x000fc80000000f00 */
[----:B------:R-:W2:Y:S01]  /*1ff50*/  LDG.E R33, [R26.64] ;  /* 0x000000081a217981 */ /* 0x000ea2000c1e1900 */
[----:B------:R-:W-:-:S05]  /*1ff60*/  IMAD.WIDE.U32 R30, R32, R35, c[0x0][0x1c0] ;  /* 0x00007000201e7625 */ /* 0x000fca00078e0023 */
[----:B------:R-:W3:Y:S01]  /*1ff70*/  LDG.E R29, [R30.64] ;  /* 0x000000081e1d7981 */ /* 0x000ee2000c1e1900 */
[----:B------:R-:W-:Y:S01]  /*1ff80*/  ISETP.NE.AND P0, PT, R36, 0x1, PT ;  /* 0x000000012400780c */ /* 0x000fe20003f05270 */
[----:B---3--:R-:W-:-:S05]  /*1ff90*/  IMAD.WIDE.U32 R28, R29, 0x4, R22 ;  /* 0x000000041d1c7825 */ /* 0x008fca00078e0016 */
[----:B--2---:R0:W-:Y:S07]  /*1ffa0*/  STG.E [R28.64], R33 ;  /* 0x000000211c007986 */ /* 0x0041ee000c101908 */
[----:B------:R-:W-:Y:S05]  /*1ffb0*/  @!P0 BRA `(.L_x_132) ;  /* 0x000000e000008947 */ /* 0x000fea0003800000 */
[----:B------:R-:W-:Y:S01]  /*1ffc0*/  IADD3 R30, R8, R37, RZ ;  /* 0x00000025081e7210 */ /* 0x000fe20007ffe0ff */
[----:B0-----:R-:W2:Y:S04]  /*1ffd0*/  LDG.E R33, [R26.64+0x4] ;  /* 0x000004081a217981 */ /* 0x001ea8000c1e1900 */
[----:B------:R-:W-:-:S05]  /*1ffe0*/  IMAD.WIDE.U32 R30, R30, R35, c[0x0][0x1c0] ;  /* 0x000070001e1e7625 */ /* 0x000fca00078e0023 */
[----:B------:R-:W3:Y:S01]  /*1fff0*/  LDG.E R29, [R30.64] ;  /* 0x000000081e1d7981 */ /* 0x000ee2000c1e1900 */
[----:B------:R-:W-:Y:S01]  /*20000*/  ISETP.NE.AND P0, PT, R36, 0x2, PT ;  /* 0x000000022400780c */ /* 0x000fe20003f05270 */
[----:B---3--:R-:W-:-:S05]  /*20010*/  IMAD.WIDE.U32 R28, R29, 0x4, R22 ;  /* 0x000000041d1c7825 */ /* 0x008fca00078e0016 */
[----:B--2---:R0:W-:Y:S07]  /*20020*/  STG.E [R28.64], R33 ;  /* 0x000000211c007986 */ /* 0x0041ee000c101908 */
[----:B------:R-:W-:Y:S05]  /*20030*/  @!P0 BRA `(.L_x_132) ;  /* 0x0000006000008947 */ /* 0x000fea0003800000 */
[----:B0-----:R-:W-:Y:S01]  /*20040*/  IADD3 R28, R32, 0x2, RZ ;  /* 0x00000002201c7810 */ /* 0x001fe20007ffe0ff */
[----:B------:R-:W2:Y:S04]  /*20050*/  LDG.E R27, [R26.64+0x8] ;  /* 0x000008081a1b7981 */ /* 0x000ea8000c1e1900 */
[----:B------:R-:W-:-:S06]  /*20060*/  IMAD.WIDE.U32 R28, R28, R35, c[0x0][0x1c0] ;  /* 0x000070001c1c7625 */ /* 0x000fcc00078e0023 */
[----:B------:R-:W3:Y:S02]  /*20070*/  LDG.E R29, [R28.64] ;  /* 0x000000081c1d7981 */ /* 0x000ee4000c1e1900 */
[----:B---3--:R-:W-:-:S05]  /*20080*/  IMAD.WIDE.U32 R30, R29, 0x4, R22 ;  /* 0x000000041d1e7825 */ /* 0x008fca00078e0016 */
[----:B--2---:R0:W-:Y:S02]  /*20090*/  STG.E [R30.64], R27 ;  /* 0x0000001b1e007986 */ /* 0x0041e4000c101908 */
.L_x_132:
[----:B------:R-:W-:-:S06]  /*200a0*/  UIADD3 UR5, UR7, 0x1, URZ ;  /* 0x0000000107057890 */ /* 0x000fcc000fffe03f */
[----:B------:R-:W-:-:S13]  /*200b0*/  ISETP.NE.AND P0, PT, RZ, UR5, PT ;  /* 0x00000005ff007c0c */ /* 0x000fda000bf05270 */
[----:B------:R-:W-:Y:S05]  /*200c0*/  @!P0 BRA `(.L_x_133) ;  /* 0x0000188000008947 */ /* 0x000fea0003800000 */
[----:B------:R-:W-:-:S02]  /*200d0*/  UMOV UR5, URZ ;  /* 0x0000003f00057c82 */ /* 0x000fc40008000000 */
.L_x_144:
[----:B------:R-:W-:Y:S02]  /*200e0*/  IMAD.MOV.U32 R32, RZ, RZ, 0x1 ;  /* 0x00000001ff207424 */ /* 0x000fe400078e00ff */
[----:B0-----:R-:W-:-:S03]  /*200f0*/  IMAD.MOV.U32 R27, RZ, RZ, 0x4 ;  /* 0x00000004ff1b7424 */ /* 0x001fc600078e00ff */
[----:B------:R-:W-:-:S05]  /*20100*/  SHF.L.U32 R32, R32, UR5, RZ ;  /* 0x0000000520207c19 */ /* 0x000fca00080006ff */
[----:B------:R-:W-:-:S05]  /*20110*/  IMAD.WIDE.U32 R26, R32, R27, c[0x0][0x1c8] ;  /* 0x00007200201a7625 */ /* 0x000fca00078e001b */
[----:B------:R-:W2:Y:S01]  /*20120*/  LDG.E R33, [R26.64] ;  /* 0x000000081a217981 */ /* 0x000ea2000c1e1900 */
[----:B------:R-:W-:-:S04]  /*20130*/  IMNMX.U32 R35, R32, 0x1, !PT ;  /* 0x0000000120237817 */ /* 0x000fc80007800000 */
[----:B------:R-:W-:-:S05]  /*20140*/  LOP3.LUT R34, R35, 0x3, RZ, 0xc0, !PT ;  /* 0x0000000323227812 */ /* 0x000fca00078ec0ff */
[----:B------:R-:W-:Y:S01]  /*20150*/  IMAD.IADD R35, R35, 0x1, -R34 ;  /* 0x0000000123237824 */ /* 0x000fe200078e0a22 */
[----:B--2---:R-:W-:-:S13]  /*20160*/  ISETP.NE.AND P0, PT, R33, 0x10000, PT ;  /* 0x000100002100780c */ /* 0x004fda0003f05270 */
[----:B------:R-:W-:Y:S05]  /*20170*/  @!P0 BRA `(.L_x_134) ;  /* 0x00000d2000008947 */ /* 0x000fea0003800000 */
[----:B------:R-:W-:-:S02]  /*20180*/  MOV R37, RZ ;  /* 0x000000ff00257202 */ /* 0x000fc40000000f00 */
.L_x_138:
[----:B0-----:R-:W-:Y:S01]  /*20190*/  IMAD.MOV.U32 R26, RZ, RZ, 0x1 ;  /* 0x00000001ff1a7424 */ /* 0x001fe200078e00ff */
[----:B------:R-:W-:Y:S01]  /*201a0*/  ISETP.NE.AND P1, PT, R34, RZ, PT ;  /* 0x000000ff2200720c */ /* 0x000fe20003f25270 */
[----:B------:R-:W-:Y:S02]  /*201b0*/  IMAD.MOV.U32 R38, RZ, RZ, RZ ;  /* 0x000000ffff267224 */ /* 0x000fe400078e00ff */
[----:B------:R-:W-:Y:S01]  /*201c0*/  IMAD.MOV.U32 R30, RZ, RZ, 0x1 ;  /* 0x00000001ff1e7424 */ /* 0x000fe200078e00ff */
[----:B------:R-:W-:-:S04]  /*201d0*/  SHF.L.U32 R26, R26, UR5, RZ ;  /* 0x000000051a1a7c19 */ /* 0x000fc800080006ff */
[----:B------:R-:W-:-:S04]  /*201e0*/  IMNMX.U32 R26, R26, 0x1, !PT ;  /* 0x000000011a1a7817 */ /* 0x000fc80007800000 */
[----:B------:R-:W-:-:S04]  /*201f0*/  IADD3 R26, R26, -0x1, RZ ;  /* 0xffffffff1a1a7810 */ /* 0x000fc80007ffe0ff */
[----:B------:R-:W-:-:S13]  /*20200*/  ISETP.GE.U32.AND P0, PT, R26, 0x3, PT ;  /* 0x000000031a00780c */ /* 0x000fda0003f06070 */
[----:B------:R-:W-:Y:S05]  /*20210*/  @!P0 BRA `(.L_x_135) ;  /* 0x0000072000008947 */ /* 0x000fea0003800000 */
[----:B------:R-:W-:Y:S02]  /*20220*/  MOV R38, RZ ;  /* 0x000000ff00267202 */ /* 0x000fe40000000f00 */
[----:B------:R-:W-:-:S02]  /*20230*/  MOV R36, R35 ;  /* 0x0000002300247202 */ /* 0x000fc40000000f00 */
.L_x_136:
[----:B------:R-:W-:-:S04]  /*20240*/  IADD3 R43, R38, R37, RZ ;  /* 0x00000025262b7210 */ /* 0x000fc80007ffe0ff */
[----:B0-----:R-:W-:-:S05]  /*20250*/  IADD3 R41, R32, R43, RZ ;  /* 0x0000002b20297210 */ /* 0x001fca0007ffe0ff */
[----:B------:R-:W-:-:S05]  /*20260*/  IMAD.WIDE.U32 R40, R41, 0x4, R22 ;  /* 0x0000000429287825 */ /* 0x000fca00078e0016 */
[----:B------:R-:W2:Y:S01]  /*20270*/  LDG.E R29, [R40.64] ;  /* 0x00000008281d7981 */ /* 0x000ea2000c1e1900 */
[----:B------:R-:W-:-:S05]  /*20280*/  IMAD.WIDE.U32 R42, R43, 0x4, R22 ;  /* 0x000000042b2a7825 */ /* 0x000fca00078e0016 */
[----:B------:R-:W3:Y:S01]  /*20290*/  LDG.E R31, [R42.64] ;  /* 0x000000082a1f7981 */ /* 0x000ee2000c1e1900 */
[----:B------:R-:W-:Y:S02]  /*202a0*/  MOV R28, 0x1 ;  /* 0x00000001001c7802 */ /* 0x000fe40000000f00 */
[----:B--2---:R-:W-:-:S04]  /*202b0*/  ISETP.NE.AND P0, PT, R29, 0x10000, PT ;  /* 0x000100001d00780c */ /* 0x004fc80003f05270 */
[----:B------:R-:W-:-:S13]  /*202c0*/  ISETP.EQ.AND P0, PT, R30, 0x10000, !P0 ;  /* 0x000100001e00780c */ /* 0x000fda0004702270 */
[----:B------:R-:W-:-:S04]  /*202d0*/  @!P0 IMAD R29, R29, R30, RZ ;  /* 0x0000001e1d1d8224 */ /* 0x000fc800078e02ff */
[----:B------:R-:W-:-:S05]  /*202e0*/  @!P0 IMAD.WIDE.U32 R26, R29, -0xffff, RZ ;  /* 0xffff00011d1a8825 */ /* 0x000fca00078e00ff */
[----:B------:R-:W-:-:S05]  /*202f0*/  @!P0 SHF.R.U32.HI R26, RZ, 0x10, R27 ;  /* 0x00000010ff1a8819 */ /* 0x000fca000001161b */
[----:B------:R-:W-:-:S05]  /*20300*/  @!P0 IMAD R28, R26, -0x10001, R29 ;  /* 0xfffeffff1a1c8824 */ /* 0x000fca00078e021d */
[----:B---3--:R-:W-:Y:S02]  /*20310*/  IADD3 R39, -R28, 0x10001, R31 ;  /* 0x000100011c277810 */ /* 0x008fe40007ffe11f */
[----:B------:R-:W-:Y:S02]  /*20320*/  IADD3 R28, R31, R28, RZ ;  /* 0x0000001c1f1c7210 */ /* 0x000fe40007ffe0ff */
[----:B------:R-:W-:Y:S01]  /*20330*/  IADD3 R31, R38, 0x1, R37 ;  /* 0x00000001261f7810 */ /* 0x000fe20007ffe025 */
[----:B------:R-:W-:-:S03]  /*20340*/  IMAD.WIDE.U32 R26, R39, -0xffff, RZ ;  /* 0xffff0001271a7825 */ /* 0x000fc600078e00ff */
[----:B------:R-:W-:Y:S02]  /*20350*/  IADD3 R29, R32, R31, RZ ;  /* 0x0000001f201d7210 */ /* 0x000fe40007ffe0ff */
[----:B------:R-:W-:-:S05]  /*20360*/  SHF.R.U32.HI R26, RZ, 0x10, R27 ;  /* 0x00000010ff1a7819 */ /* 0x000fca000001161b */
[----:B------:R-:W-:Y:S02]  /*20370*/  IMAD R39, R26, -0x10001, R39 ;  /* 0xfffeffff1a277824 */ /* 0x000fe400078e0227 */
[----:B------:R-:W-:-:S05]  /*20380*/  IMAD.WIDE.U32 R26, R28, -0xffff, RZ ;  /* 0xffff00011c1a7825 */ /* 0x000fca00078e00ff */
[----:B------:R-:W-:-:S05]  /*20390*/  SHF.R.U32.HI R27, RZ, 0x10, R27 ;  /* 0x00000010ff1b7819 */ /* 0x000fca000001161b */
[----:B------:R-:W-:Y:S02]  /*203a0*/  IMAD R45, R27, -0x10001, R28 ;  /* 0xfffeffff1b2d7824 */ /* 0x000fe400078e021c */
[----:B------:R-:W-:-:S03]  /*203b0*/  IMAD.WIDE.U32 R28, R29, 0x4, R22 ;  /* 0x000000041d1c7825 */ /* 0x000fc600078e0016 */
[----:B------:R0:W-:Y:S04]  /*203c0*/  STG.E [R42.64], R45 ;  /* 0x0000002d2a007986 */ /* 0x0001e8000c101908 */
[----:B------:R1:W-:Y:S04]  /*203d0*/  STG.E [R40.64], R39 ;  /* 0x0000002728007986 */ /* 0x0003e8000c101908 */
[----:B0-----:R-:W2:Y:S01]  /*203e0*/  LDG.E R43, [R28.64] ;  /* 0x000000081c2b7981 */ /* 0x001ea2000c1e1900 */
[----:B------:R-:W-:Y:S02]  /*203f0*/  IMAD R42, R33, R30, RZ ;  /* 0x0000001e212a7224 */ /* 0x000fe400078e02ff */
[----:B------:R-:W-:-:S04]  /*20400*/  IMAD.WIDE.U32 R30, R31, 0x4, R22 ;  /* 0x000000041f1e7825 */ /* 0x000fc800078e0016 */
[----:B------:R-:W-:Y:S01]  /*20410*/  IMAD.WIDE.U32 R26, R42, -0xffff, RZ ;  /* 0xffff00012a1a7825 */ /* 0x000fe200078e00ff */
[----:B------:R-:W1:Y:S04]  /*20420*/  LDG.E R44, [R30.64] ;  /* 0x000000081e2c7981 */ /* 0x000e68000c1e1900 */
[----:B------:R-:W-:-:S05]  /*20430*/  SHF.R.U32.HI R27, RZ, 0x10, R27 ;  /* 0x00000010ff1b7819 */ /* 0x000fca000001161b */
[----:B------:R-:W-:Y:S01]  /*20440*/  IMAD R42, R27, -0x10001, R42 ;  /* 0xfffeffff1b2a7824 */ /* 0x000fe200078e022a */
[----:B--2---:R-:W-:-:S04]  /*20450*/  ISETP.NE.AND P0, PT, R43, 0x10000, PT ;  /* 0x000100002b00780c */ /* 0x004fc80003f05270 */
[----:B------:R-:W-:-:S13]  /*20460*/  ISETP.EQ.AND P0, PT, R42, 0x10000, !P0 ;  /* 0x000100002a00780c */ /* 0x000fda0004702270 */
[----:B------:R-:W-:-:S04]  /*20470*/  @!P0 IMAD R43, R42, R43, RZ ;  /* 0x0000002b2a2b8224 */ /* 0x000fc800078e02ff */
[----:B------:R-:W-:-:S05]  /*20480*/  @!P0 IMAD.WIDE.U32 R26, R43, -0xffff, RZ ;  /* 0xffff00012b1a8825 */ /* 0x000fca00078e00ff */
[----:B------:R-:W-:Y:S02]  /*20490*/  @!P0 SHF.R.U32.HI R26, RZ, 0x10, R27 ;  /* 0x00000010ff1a8819 */ /* 0x000fe4000001161b */
[----:B------:R-:W-:-:S03]  /*204a0*/  MOV R27, 0x1 ;  /* 0x00000001001b7802 */ /* 0x000fc60000000f00 */
[----:B------:R-:W-:-:S05]  /*204b0*/  @!P0 IMAD R27, R26, -0x10001, R43 ;  /* 0xfffeffff1a1b8824 */ /* 0x000fca00078e022b */
[----:B-1----:R-:W-:Y:S02]  /*204c0*/  IADD3 R39, -R27, 0x10001, R44 ;  /* 0x000100011b277810 */ /* 0x002fe40007ffe12c */
[----:B------:R-:W-:-:S03]  /*204d0*/  IADD3 R40, R44, R27, RZ ;  /* 0x0000001b2c287210 */ /* 0x000fc60007ffe0ff */
[----:B------:R-:W-:-:S05]  /*204e0*/  IMAD.WIDE.U32 R26, R39, -0xffff, RZ ;  /* 0xffff0001271a7825 */ /* 0x000fca00078e00ff */
[----:B------:R-:W-:-:S05]  /*204f0*/  SHF.R.U32.HI R26, RZ, 0x10, R27 ;  /* 0x00000010ff1a7819 */ /* 0x000fca000001161b */
[----:B------:R-:W-:Y:S02]  /*20500*/  IMAD R39, R26, -0x10001, R39 ;  /* 0xfffeffff1a277824 */ /* 0x000fe400078e0227 */
[----:B------:R-:W-:Y:S01]  /*20510*/  IMAD.WIDE.U32 R26, R40, -0xffff, RZ ;  /* 0xffff0001281a7825 */ /* 0x000fe200078e00ff */
[----:B------:R-:W-:-:S04]  /*20520*/  IADD3 R43, R38, 0x2, R37 ;  /* 0x00000002262b7810 */ /* 0x000fc80007ffe025 */
[----:B------:R-:W-:Y:S02]  /*20530*/  SHF.R.U32.HI R27, RZ, 0x10, R27 ;  /* 0x00000010ff1b7819 */ /* 0x000fe4000001161b */
[----:B------:R-:W-:-:S03]  /*20540*/  IADD3 R41, R32, R43, RZ ;  /* 0x0000002b20297210 */ /* 0x000fc60007ffe0ff */
[----:B------:R-:W-:Y:S02]  /*20550*/  IMAD R45, R27, -0x10001, R40 ;  /* 0xfffeffff1b2d7824 */ /* 0x000fe400078e0228 */
[----:B------:R-:W-:-:S03]  /*20560*/  IMAD.WIDE.U32 R40, R41, 0x4, R22 ;  /* 0x0000000429287825 */ /* 0x000fc600078e0016 */
[----:B------:R0:W-:Y:S04]  /*20570*/  STG.E [R30.64], R45 ;  /* 0x0000002d1e007986 */ /* 0x0001e8000c101908 */
[----:B------:R1:W-:Y:S04]  /*20580*/  STG.E [R28.64], R39 ;  /* 0x000000271c007986 */ /* 0x0003e8000c101908 */
[----:B0-----:R-:W2:Y:S01]  /*20590*/  LDG.E R31, [R40.64] ;  /* 0x00000008281f7981 */ /* 0x001ea2000c1e1900 */
[----:B------:R-:W-:Y:S02]  /*205a0*/  IMAD R30, R33, R42, RZ ;  /* 0x0000002a211e7224 */ /* 0x000fe400078e02ff */
[----:B------:R-:W-:-:S05]  /*205b0*/  IMAD.WIDE.U32 R42, R43, 0x4, R22 ;  /* 0x000000042b2a7825 */ /* 0x000fca00078e0016 */
[----:B------:R-:W3:Y:S01]  /*205c0*/  LDG.E R44, [R42.64] ;  /* 0x000000082a2c7981 */ /* 0x000ee2000c1e1900 */
[----:B------:R-:W-:-:S05]  /*205d0*/  IMAD.WIDE.U32 R26, R30, -0xffff, RZ ;  /* 0xffff00011e1a7825 */ /* 0x000fca00078e00ff */
[----:B------:R-:W-:-:S05]  /*205e0*/  SHF.R.U32.HI R27, RZ, 0x10, R27 ;  /* 0x00000010ff1b7819 */ /* 0x000fca000001161b */
[----:B------:R-:W-:Y:S01]  /*205f0*/  IMAD R30, R27, -0x10001, R30 ;  /* 0xfffeffff1b1e7824 */ /* 0x000fe200078e021e */
[----:B-1----:R-:W-:Y:S02]  /*20600*/  IADD3 R29, R38, 0x3, R37 ;  /* 0x00000003261d7810 */ /* 0x002fe40007ffe025 */
[----:B--2---:R-:W-:-:S04]  /*20610*/  ISETP.NE.AND P0, PT, R31, 0x10000, PT ;  /* 0x000100001f00780c */ /* 0x004fc80003f05270 */
[----:B------:R-:W-:-:S13]  /*20620*/  ISETP.EQ.AND P0, PT, R30, 0x10000, !P0 ;  /* 0x000100001e00780c */ /* 0x000fda0004702270 */
[----:B------:R-:W-:-:S04]  /*20630*/  @!P0 IMAD R31, R30, R31, RZ ;  /* 0x0000001f1e1f8224 */ /* 0x000fc800078e02ff */
[----:B------:R-:W-:-:S05]  /*20640*/  @!P0 IMAD.WIDE.U32 R26, R31, -0xffff, RZ ;  /* 0xffff00011f1a8825 */ /* 0x000fca00078e00ff */
[----:B------:R-:W-:Y:S02]  /*20650*/  @!P0 SHF.R.U32.HI R26, RZ, 0x10, R27 ;  /* 0x00000010ff1a8819 */ /* 0x000fe4000001161b */
[----:B------:R-:W-:-:S03]  /*20660*/  MOV R27, 0x1 ;  /* 0x00000001001b7802 */ /* 0x000fc60000000f00 */
[----:B------:R-:W-:-:S05]  /*20670*/  @!P0 IMAD R27, R26, -0x10001, R31 ;  /* 0xfffeffff1a1b8824 */ /* 0x000fca00078e021f */
[----:B---3--:R-:W-:Y:S02]  /*20680*/  IADD3 R39, -R27, 0x10001, R44 ;  /* 0x000100011b277810 */ /* 0x008fe40007ffe12c */
[----:B------:R-:W-:-:S03]  /*20690*/  IADD3 R28, R44, R27, RZ ;  /* 0x0000001b2c1c7210 */ /* 0x000fc60007ffe0ff */
[----:B------:R-:W-:-:S05]  /*206a0*/  IMAD.WIDE.U32 R26, R39, -0xffff, RZ ;  /* 0xffff0001271a7825 */ /* 0x000fca00078e00ff */
[----:B------:R-:W-:-:S05]  /*206b0*/  SHF.R.U32.HI R26, RZ, 0x10, R27 ;  /* 0x00000010ff1a7819 */ /* 0x000fca000001161b */
[----:B------:R-:W-:Y:S02]  /*206c0*/  IMAD R39, R26, -0x10001, R39 ;  /* 0xfffeffff1a277824 */ /* 0x000fe400078e0227 */
[----:B------:R-:W-:-:S05]  /*206d0*/  IMAD.WIDE.U32 R26, R28, -0xffff, RZ ;  /* 0xffff00011c1a7825 */ /* 0x000fca00078e00ff */
[----:B------:R-:W-:-:S05]  /*206e0*/  SHF.R.U32.HI R27, RZ, 0x10, R27 ;  /* 0x00000010ff1b7819 */ /* 0x000fca000001161b */
[----:B------:R-:W-:Y:S01]  /*206f0*/  IMAD R45, R27, -0x10001, R28 ;  /* 0xfffeffff1b2d7824 */ /* 0x000fe200078e021c */
[----:B------:R-:W-:-:S05]  /*20700*/  IADD3 R27, R32, R29, RZ ;  /* 0x0000001d201b7210 */ /* 0x000fca0007ffe0ff */
[--C-:B------:R-:W-:Y:S01]  /*20710*/  IMAD.WIDE.U32 R26, R27, 0x4, R22.reuse ;  /* 0x000000041b1a7825 */ /* 0x100fe200078e0016 */
[----:B------:R0:W-:Y:S04]  /*20720*/  STG.E [R42.64], R45 ;  /* 0x0000002d2a007986 */ /* 0x0001e8000c101908 */
[----:B------:R1:W-:Y:S04]  /*20730*/  STG.E [R40.64], R39 ;  /* 0x0000002728007986 */ /* 0x0003e8000c101908 */
[----:B0-----:R-:W2:Y:S01]  /*20740*/  LDG.E R43, [R26.64] ;  /* 0x000000081a2b7981 */ /* 0x001ea2000c1e1900 */
[----:B------:R-:W-:-:S05]  /*20750*/  IMAD.WIDE.U32 R28, R29, 0x4, R22 ;  /* 0x000000041d1c7825 */ /* 0x000fca00078e0016 */
[----:B------:R-:W3:Y:S01]  /*20760*/  LDG.E R44, [R28.64] ;  /* 0x000000081c2c7981 */ /* 0x000ee2000c1e1900 */
[----:B------:R-:W-:-:S04]  /*20770*/  IMAD R42, R33, R30, RZ ;  /* 0x0000001e212a7224 */ /* 0x000fc800078e02ff */
[----:B------:R-:W-:-:S05]  /*20780*/  IMAD.WIDE.U32 R30, R42, -0xffff, RZ ;  /* 0xffff00012a1e7825 */ /* 0x000fca00078e00ff */
[----:B------:R-:W-:-:S05]  /*20790*/  SHF.R.U32.HI R31, RZ, 0x10, R31 ;  /* 0x00000010ff1f7819 */ /* 0x000fca000001161f */
[----:B------:R-:W-:Y:S01]  /*207a0*/  IMAD R42, R31, -0x10001, R42 ;  /* 0xfffeffff1f2a7824 */ /* 0x000fe200078e022a */
[----:B-1----:R-:W-:Y:S02]  /*207b0*/  MOV R39, 0x1 ;  /* 0x0000000100277802 */ /* 0x002fe40000000f00 */
[----:B------:R-:W-:Y:S02]  /*207c0*/  IADD3 R36, R36, -0x4, RZ ;  /* 0xfffffffc24247810 */ /* 0x000fe40007ffe0ff */
[----:B------:R-:W-:Y:S02]  /*207d0*/  IADD3 R38, R38, 0x4, RZ ;  /* 0x0000000426267810 */ /* 0x000fe40007ffe0ff */
[----:B--2---:R-:W-:-:S04]  /*207e0*/  ISETP.NE.AND P0, PT, R43, 0x10000, PT ;  /* 0x000100002b00780c */ /* 0x004fc80003f05270 */
[----:B------:R-:W-:-:S13]  /*207f0*/  ISETP.EQ.AND P0, PT, R42, 0x10000, !P0 ;  /* 0x000100002a00780c */ /* 0x000fda0004702270 */
[----:B------:R-:W-:-:S04]  /*20800*/  @!P0 IMAD R43, R42, R43, RZ ;  /* 0x0000002b2a2b8224 */ /* 0x000fc800078e02ff */
[----:B------:R-:W-:-:S05]  /*20810*/  @!P0 IMAD.WIDE.U32 R30, R43, -0xffff, RZ ;  /* 0xffff00012b1e8825 */ /* 0x000fca00078e00ff */
[----:B------:R-:W-:-:S05]  /*20820*/  @!P0 SHF.R.U32.HI R30, RZ, 0x10, R31 ;  /* 0x00000010ff1e8819 */ /* 0x000fca000001161f */
[----:B------:R-:W-:-:S05]  /*20830*/  @!P0 IMAD R39, R30, -0x10001, R43 ;  /* 0xfffeffff1e278824 */ /* 0x000fca00078e022b */
[----:B---3--:R-:W-:-:S05]  /*20840*/  IADD3 R40, -R39, 0x10001, R44 ;  /* 0x0001000127287810 */ /* 0x008fca0007ffe12c */
[----:B------:R-:W-:Y:S01]  /*20850*/  IMAD.WIDE.U32 R30, R40, -0xffff, RZ ;  /* 0xffff0001281e7825 */ /* 0x000fe200078e00ff */
[----:B------:R-:W-:-:S04]  /*20860*/  IADD3 R39, R44, R39, RZ ;  /* 0x000000272c277210 */ /* 0x000fc80007ffe0ff */
[----:B------:R-:W-:-:S05]  /*20870*/  SHF.R.U32.HI R31, RZ, 0x10, R31 ;  /* 0x00000010ff1f7819 */ /* 0x000fca000001161f */
[----:B------:R-:W-:Y:S02]  /*20880*/  IMAD R41, R31, -0x10001, R40 ;  /* 0xfffeffff1f297824 */ /* 0x000fe400078e0228 */
[----:B------:R-:W-:Y:S01]  /*20890*/  IMAD.WIDE.U32 R30, R39, -0xffff, RZ ;  /* 0xffff0001271e7825 */ /* 0x000fe200078e00ff */
[----:B------:R-:W-:-:S04]  /*208a0*/  ISETP.NE.AND P0, PT, R36, RZ, PT ;  /* 0x000000ff2400720c */ /* 0x000fc80003f05270 */
[----:B------:R-:W-:Y:S01]  /*208b0*/  SHF.R.U32.HI R30, RZ, 0x10, R31 ;  /* 0x00000010ff1e7819 */ /* 0x000fe2000001161f */
[----:B------:R-:W-:-:S04]  /*208c0*/  IMAD R42, R33, R42, RZ ;  /* 0x0000002a212a7224 */ /* 0x000fc800078e02ff */
[----:B------:R-:W-:Y:S02]  /*208d0*/  IMAD R39, R30, -0x10001, R39 ;  /* 0xfffeffff1e277824 */ /* 0x000fe400078e0227 */
[----:B------:R-:W-:-:S03]  /*208e0*/  IMAD.WIDE.U32 R30, R42, -0xffff, RZ ;  /* 0xffff00012a1e7825 */ /* 0x000fc600078e00ff */
[----:B------:R0:W-:Y:S02]  /*208f0*/  STG.E [R28.64], R39 ;  /* 0x000000271c007986 */ /* 0x0001e4000c101908 */
[----:B------:R-:W-:Y:S02]  /*20900*/  SHF.R.U32.HI R31, RZ, 0x10, R31 ;  /* 0x00000010ff1f7819 */ /* 0x000fe4000001161f */
[----:B------:R0:W-:Y:S03]  /*20910*/  STG.E [R26.64], R41 ;  /* 0x000000291a007986 */ /* 0x0001e6000c101908 */
[----:B------:R-:W-:Y:S01]  /*20920*/  IMAD R30, R31, -0x10001, R42 ;  /* 0xfffeffff1f1e7824 */ /* 0x000fe200078e022a */
[----:B------:R-:W-:Y:S05]  /*20930*/  @P0 BRA `(.L_x_136) ;  /* 0xfffff90000000947 */ /* 0x000fea000383ffff */
.L_x_135:
[----:B------:R-:W-:Y:S05]  /*20940*/  @!P1 BRA `(.L_x_137) ;  /* 0x0000051000009947 */ /* 0x000fea0003800000 */
        /* <DEDUP_REMOVED lines=9> */
[-C--:B------:R-:W-:Y:S02]  /*209e0*/  @!P0 IMAD R40, R39, R30.reuse, RZ ;  /* 0x0000001e27288224 */ /* 0x080fe400078e02ff */
[----:B------:R-:W-:Y:S02]  /*209f0*/  IMAD R30, R33, R30, RZ ;  /* 0x0000001e211e7224 */ /* 0x000fe400078e02ff */
[----:B------:R-:W-:-:S05]  /*20a00*/  @!P0 IMAD.WIDE.U32 R38, R40, -0xffff, RZ ;  /* 0xffff000128268825 */ /* 0x000fca00078e00ff */
[----:B------:R-:W-:-:S05]  /*20a10*/  @!P0 SHF.R.U32.HI R39, RZ, 0x10, R39 ;  /* 0x00000010ff278819 */ /* 0x000fca0000011627 */
[----:B------:R-:W-:Y:S01]  /*20a20*/  @!P0 IMAD R36, R39, -0x10001, R40 ;  /* 0xfffeffff27248824 */ /* 0x000fe200078e0228 */
[----:B------:R-:W-:-:S04]  /*20a30*/  ISETP.NE.AND P0, PT, R34, 0x1, PT ;  /* 0x000000012200780c */ /* 0x000fc80003f05270 */
[----:B---3--:R-:W-:Y:S02]  /*20a40*/  IADD3 R40, -R36, 0x10001, R41 ;  /* 0x0001000124287810 */ /* 0x008fe40007ffe129 */
[----:B------:R-:W-:-:S03]  /*20a50*/  IADD3 R36, R41, R36, RZ ;  /* 0x0000002429247210 */ /* 0x000fc60007ffe0ff */
[----:B------:R-:W-:-:S05]  /*20a60*/  IMAD.WIDE.U32 R38, R40, -0xffff, RZ ;  /* 0xffff000128267825 */ /* 0x000fca00078e00ff */
[----:B------:R-:W-:-:S05]  /*20a70*/  SHF.R.U32.HI R39, RZ, 0x10, R39 ;  /* 0x00000010ff277819 */ /* 0x000fca0000011627 */
[----:B------:R-:W-:Y:S02]  /*20a80*/  IMAD R43, R39, -0x10001, R40 ;  /* 0xfffeffff272b7824 */ /* 0x000fe400078e0228 */
[----:B------:R-:W-:-:S05]  /*20a90*/  IMAD.WIDE.U32 R38, R36, -0xffff, RZ ;  /* 0xffff000124267825 */ /* 0x000fca00078e00ff */
[----:B------:R-:W-:-:S05]  /*20aa0*/  SHF.R.U32.HI R39, RZ, 0x10, R39 ;  /* 0x00000010ff277819 */ /* 0x000fca0000011627 */
[----:B------:R-:W-:Y:S02]  /*20ab0*/  IMAD R41, R39, -0x10001, R36 ;  /* 0xfffeffff27297824 */ /* 0x000fe400078e0224 */
[----:B------:R-:W-:-:S03]  /*20ac0*/  IMAD.WIDE.U32 R38, R30, -0xffff, RZ ;  /* 0xffff00011e267825 */ /* 0x000fc600078e00ff */
[----:B------:R0:W-:Y:S02]  /*20ad0*/  STG.E [R28.64], R41 ;  /* 0x000000291c007986 */ /* 0x0001e4000c101908 */
[----:B------:R-:W-:Y:S02]  /*20ae0*/  SHF.R.U32.HI R39, RZ, 0x10, R39 ;  /* 0x00000010ff277819 */ /* 0x000fe40000011627 */
[----:B------:R0:W-:Y:S03]  /*20af0*/  STG.E [R26.64], R43 ;  /* 0x0000002b1a007986 */ /* 0x0001e6000c101908 */
[----:B------:R-:W-:Y:S01]  /*20b00*/  IMAD R30, R39, -0x10001, R30 ;  /* 0xfffeffff271e7824 */ /* 0x000fe200078e021e */
[----:B------:R-:W-:Y:S05]  /*20b10*/  @!P0 BRA `(.L_x_137) ;  /* 0x0000034000008947 */ /* 0x000fea0003800000 */
[----:B0-----:R-:W-:-:S04]  /*20b20*/  IADD3 R29, R31, 0x1, RZ ;  /* 0x000000011f1d7810 */ /* 0x001fc80007ffe0ff */
[----:B------:R-:W-:-:S05]  /*20b30*/  IADD3 R27, R32, R29, RZ ;  /* 0x0000001d201b7210 */ /* 0x000fca0007ffe0ff */
[----:B------:R-:W-:-:S05]  /*20b40*/  IMAD.WIDE.U32 R26, R27, 0x4, R22 ;  /* 0x000000041b1a7825 */ /* 0x000fca00078e0016 */
[----:B------:R-:W2:Y:S01]  /*20b50*/  LDG.E R39, [R26.64] ;  /* 0x000000081a277981 */ /* 0x000ea2000c1e1900 */
[----:B------:R-:W-:-:S05]  /*20b60*/  IMAD.WIDE.U32 R28, R29, 0x4, R22 ;  /* 0x000000041d1c7825 */ /* 0x000fca00078e0016 */
[----:B------:R-:W3:Y:S01]  /*20b70*/  LDG.E R41, [R28.64] ;  /* 0x000000081c297981 */ /* 0x000ee2000c1e1900 */
[----:B------:R-:W-:Y:S02]  /*20b80*/  MOV R36, 0x1 ;  /* 0x0000000100247802 */ /* 0x000fe40000000f00 */
[----:B--2---:R-:W-:-:S04]  /*20b90*/  ISETP.NE.AND P0, PT, R39, 0x10000, PT ;  /* 0x000100002700780c */ /* 0x004fc80003f05270 */
[----:B------:R-:W-:-:S13]  /*20ba0*/  ISETP.EQ.AND P0, PT, R30, 0x10000, !P0 ;  /* 0x000100001e00780c */ /* 0x000fda0004702270 */
[----:B------:R-:W-:Y:S02]  /*20bb0*/  @!P0 IMAD R40, R30, R39, RZ ;  /* 0x000000271e288224 */ /* 0x000fe400078e02ff */
        /* <DEDUP_REMOVED lines=25> */
[----:B--2---:R-:W-:-:S04]  /*20d50*/  ISETP.NE.AND P0, PT, R36, 0x10000, PT ;  /* 0x000100002400780c */ /* 0x004fc80003f05270 */
[----:B------:R-:W-:-:S13]  /*20d60*/  ISETP.EQ.AND P0, PT, R39, 0x10000, !P0 ;  /* 0x000100002700780c */ /* 0x000fda0004702270 */
[----:B------:R-:W-:-:S04]  /*20d70*/  @!P0 IMAD R36, R39, R36, RZ ;  /* 0x0000002427248224 */ /* 0x000fc800078e02ff */
[----:B------:R-:W-:Y:S01]  /*20d80*/  @!P0 IMAD.WIDE.U32 R30, R36, -0xffff, RZ ;  /* 0xffff0001241e8825 */ /* 0x000fe200078e00ff */
[----:B------:R-:W-:-:S04]  /*20d90*/  MOV R30, 0x1 ;  /* 0x00000001001e7802 */ /* 0x000fc80000000f00 */
[----:B------:R-:W-:-:S05]  /*20da0*/  @!P0 SHF.R.U32.HI R31, RZ, 0x10, R31 ;  /* 0x00000010ff1f8819 */ /* 0x000fca000001161f */
[----:B------:R-:W-:-:S05]  /*20db0*/  @!P0 IMAD R30, R31, -0x10001, R36 ;  /* 0xfffeffff1f1e8824 */ /* 0x000fca00078e0224 */
[----:B---3--:R-:W-:Y:S02]  /*20dc0*/  IADD3 R36, R41, R30, RZ ;  /* 0x0000001e29247210 */ /* 0x008fe40007ffe0ff */
[----:B------:R-:W-:-:S03]  /*20dd0*/  IADD3 R38, -R30, 0x10001, R41 ;  /* 0x000100011e267810 */ /* 0x000fc60007ffe129 */
[----:B------:R-:W-:-:S05]  /*20de0*/  IMAD.WIDE.U32 R30, R36, -0xffff, RZ ;  /* 0xffff0001241e7825 */ /* 0x000fca00078e00ff */
[----:B------:R-:W-:Y:S01]  /*20df0*/  SHF.R.U32.HI R41, RZ, 0x10, R31 ;  /* 0x00000010ff297819 */ /* 0x000fe2000001161f */
[----:B------:R-:W-:-:S05]  /*20e00*/  IMAD.WIDE.U32 R30, R38, -0xffff, RZ ;  /* 0xffff0001261e7825 */ /* 0x000fca00078e00ff */
[----:B------:R-:W-:Y:S01]  /*20e10*/  SHF.R.U32.HI R39, RZ, 0x10, R31 ;  /* 0x00000010ff277819 */ /* 0x000fe2000001161f */
[----:B------:R-:W-:-:S04]  /*20e20*/  IMAD R31, R41, -0x10001, R36 ;  /* 0xfffeffff291f7824 */ /* 0x000fc800078e0224 */
[----:B------:R-:W-:Y:S01]  /*20e30*/  IMAD R39, R39, -0x10001, R38 ;  /* 0xfffeffff27277824 */ /* 0x000fe200078e0226 */
[----:B------:R0:W-:Y:S04]  /*20e40*/  STG.E [R28.64], R31 ;  /* 0x0000001f1c007986 */ /* 0x0001e8000c101908 */
[----:B------:R0:W-:Y:S02]  /*20e50*/  STG.E [R26.64], R39 ;  /* 0x000000271a007986 */ /* 0x0001e4000c101908 */
.L_x_137:
[----:B------:R-:W-:-:S04]  /*20e60*/  LEA R37, R32, R37, 0x1 ;  /* 0x0000002520257211 */ /* 0x000fc800078e08ff */
[----:B------:R-:W-:-:S13]  /*20e70*/  ISETP.GE.U32.AND P0, PT, R37, R8, PT ;  /* 0x000000082500720c */ /* 0x000fda0003f06070 */
[----:B------:R-:W-:Y:S05]  /*20e80*/  @!P0 BRA `(.L_x_138) ;  /* 0xfffff30000008947 */ /* 0x000fea000383ffff */
[----:B------:R-:W-:Y:S05]  /*20e90*/  BRA `(.L_x_139) ;  /* 0x00000a5000007947 */ /* 0x000fea0003800000 */
.L_x_134:
[----:B------:R-:W-:-:S02]  /*20ea0*/  MOV R33, RZ ;  /* 0x000000ff00217202 */ /* 0x000fc40000000f00 */
.L_x_143:
[----:B0-----:R-:W-:Y:S01]  /*20eb0*/  IMAD.MOV.U32 R26, RZ, RZ, 0x1 ;  /* 0x00000001ff1a7424 */ /* 0x001fe200078e00ff */
[----:B------:R-:W-:Y:S01]  /*20ec0*/  UMOV UR6, URZ ;  /* 0x0000003f00067c82 */ /* 0x000fe20008000000 */
[----:B------:R-:W-:-:S03]  /*20ed0*/  ISETP.NE.AND P1, PT, R34, RZ, PT ;  /* 0x000000ff2200720c */ /* 0x000fc60003f25270 */
[----:B------:R-:W-:-:S04]  /*20ee0*/  SHF.L.U32 R26, R26, UR5, RZ ;  /* 0x000000051a1a7c19 */ /* 0x000fc800080006ff */
[----:B------:R-:W-:-:S04]  /*20ef0*/  IMNMX.U32 R26, R26, 0x1, !PT ;  /* 0x000000011a1a7817 */ /* 0x000fc80007800000 */
[----:B------:R-:W-:-:S04]  /*20f00*/  IADD3 R26, R26, -0x1, RZ ;  /* 0xffffffff1a1a7810 */ /* 0x000fc80007ffe0ff */
[----:B------:R-:W-:-:S13]  /*20f10*/  ISETP.GE.U32.AND P0, PT, R26, 0x3, PT ;  /* 0x000000031a00780c */ /* 0x000fda0003f06070 */
[----:B------:R-:W-:Y:S05]  /*20f20*/  @!P0 BRA `(.L_x_140) ;  /* 0x0000058000008947 */ /* 0x000fea0003800000 */
[----:B------:R-:W-:Y:S01]  /*20f30*/  MOV R38, R35 ;  /* 0x0000002300267202 */ /* 0x000fe20000000f00 */
[----:B------:R-:W-:-:S02]  /*20f40*/  UMOV UR6, URZ ;  /* 0x0000003f00067c82 */ /* 0x000fc40008000000 */
.L_x_141:
[----:B------:R-:W-:-:S04]  /*20f50*/  IADD3 R39, R33, UR6, RZ ;  /* 0x0000000621277c10 */ /* 0x000fc8000fffe0ff */
[----:B0-----:R-:W-:-:S05]  /*20f60*/  IADD3 R31, R32, R39, RZ ;  /* 0x00000027201f7210 */ /* 0x001fca0007ffe0ff */
[----:B------:R-:W-:-:S05]  /*20f70*/  IMAD.WIDE.U32 R30, R31, 0x4, R22 ;  /* 0x000000041f1e7825 */ /* 0x000fca00078e0016 */
[----:B------:R-:W2:Y:S01]  /*20f80*/  LDG.E R37, [R30.64] ;  /* 0x000000081e257981 */ /* 0x000ea2000c1e1900 */
[----:B------:R-:W-:-:S05]  /*20f90*/  IMAD.WIDE.U32 R28, R39, 0x4, R22 ;  /* 0x00000004271c7825 */ /* 0x000fca00078e0016 */
[----:B------:R-:W3:Y:S01]  /*20fa0*/  LDG.E R36, [R28.64] ;  /* 0x000000081c247981 */ /* 0x000ee2000c1e1900 */
[----:B------:R-:W-:Y:S01]  /*20fb0*/  IADD3 R45, R39, 0x1, RZ ;  /* 0x00000001272d7810 */ /* 0x000fe20007ffe0ff */
[----:B--2---:R-:W-:-:S05]  /*20fc0*/  IMAD.WIDE.U32 R26, R37, -0xffff, RZ ;  /* 0xffff0001251a7825 */ /* 0x004fca00078e00ff */
[----:B------:R-:W-:-:S05]  /*20fd0*/  SHF.R.U32.HI R26, RZ, 0x10, R27 ;  /* 0x00000010ff1a7819 */ /* 0x000fca000001161b */
[----:B------:R-:W-:-:S05]  /*20fe0*/  IMAD R37, R26, -0x10001, R37 ;  /* 0xfffeffff1a257824 */ /* 0x000fca00078e0225 */
[C---:B---3--:R-:W-:Y:S02]  /*20ff0*/  IADD3 R40, R37.reuse, R36, RZ ;  /* 0x0000002425287210 */ /* 0x048fe40007ffe0ff */
[----:B------:R-:W-:Y:S02]  /*21000*/  IADD3 R36, -R37, 0x10001, R36 ;  /* 0x0001000125247810 */ /* 0x000fe40007ffe124 */
[----:B------:R-:W-:Y:S01]  /*21010*/  IADD3 R37, R32, R45, RZ ;  /* 0x0000002d20257210 */ /* 0x000fe20007ffe0ff */
[----:B------:R-:W-:-:S05]  /*21020*/  IMAD.WIDE.U32 R26, R40, -0xffff, RZ ;  /* 0xffff0001281a7825 */ /* 0x000fca00078e00ff */
[----:B------:R-:W-:-:S05]  /*21030*/  SHF.R.U32.HI R27, RZ, 0x10, R27 ;  /* 0x00000010ff1b7819 */ /* 0x000fca000001161b */
[----:B------:R-:W-:Y:S02]  /*21040*/  IMAD R41, R27, -0x10001, R40 ;  /* 0xfffeffff1b297824 */ /* 0x000fe400078e0228 */
[----:B------:R-:W-:-:S03]  /*21050*/  IMAD.WIDE.U32 R26, R36, -0xffff, RZ ;  /* 0xffff0001241a7825 */ /* 0x000fc600078e00ff */
[----:B------:R0:W-:Y:S02]  /*21060*/  STG.E [R28.64], R41 ;  /* 0x000000291c007986 */ /* 0x0001e4000c101908 */
[----:B------:R-:W-:-:S05]  /*21070*/  SHF.R.U32.HI R27, RZ, 0x10, R27 ;  /* 0x00000010ff1b7819 */ /* 0x000fca000001161b */
[----:B------:R-:W-:Y:S02]  /*21080*/  IMAD R43, R27, -0x10001, R36 ;  /* 0xfffeffff1b2b7824 */ /* 0x000fe400078e0224 */
[----:B------:R-:W-:-:S03]  /*21090*/  IMAD.WIDE.U32 R36, R37, 0x4, R22 ;  /* 0x0000000425247825 */ /* 0x000fc600078e0016 */
[----:B------:R1:W-:Y:S04]  /*210a0*/  STG.E [R30.64], R43 ;  /* 0x0000002b1e007986 */ /* 0x0003e8000c101908 */
[----:B------:R-:W2:Y:S01]  /*210b0*/  LDG.E R42, [R36.64] ;  /* 0x00000008242a7981 */ /* 0x000ea2000c1e1900 */
[----:B------:R-:W-:-:S05]  /*210c0*/  IMAD.WIDE.U32 R26, R45, 0x4, R22 ;  /* 0x000000042d1a7825 */ /* 0x000fca00078e0016 */
[----:B------:R-:W3:Y:S01]  /*210d0*/  LDG.E R40, [R26.64] ;  /* 0x000000081a287981 */ /* 0x000ee2000c1e1900 */
[----:B0-----:R-:W-:Y:S02]  /*210e0*/  MOV R41, 0x1 ;  /* 0x0000000100297802 */ /* 0x001fe40000000f00 */
[----:B-1----:R-:W-:Y:S02]  /*210f0*/  IADD3 R31, R39, 0x2, RZ ;  /* 0x00000002271f7810 */ /* 0x002fe40007ffe0ff */
[----:B--2---:R-:W-:-:S13]  /*21100*/  ISETP.NE.AND P0, PT, R42, 0x10000, PT ;  /* 0x000100002a00780c */ /* 0x004fda0003f05270 */
[----:B------:R-:W-:-:S05]  /*21110*/  @P0 SHF.L.U32 R42, R42, 0x10, RZ ;  /* 0x000000102a2a0819 */ /* 0x000fca00000006ff */
[----:B------:R-:W-:-:S05]  /*21120*/  @P0 IMAD.WIDE.U32 R28, R42, -0xffff, RZ ;  /* 0xffff00012a1c0825 */ /* 0x000fca00078e00ff */
[----:B------:R-:W-:-:S05]  /*21130*/  @P0 SHF.R.U32.HI R29, RZ, 0x10, R29 ;  /* 0x00000010ff1d0819 */ /* 0x000fca000001161d */
[----:B------:R-:W-:-:S04]  /*21140*/  @P0 IMAD R41, R29, -0x10001, R42 ;  /* 0xfffeffff1d290824 */ /* 0x000fc800078e022a */
[----:B---3--:R-:W-:Y:S01]  /*21150*/  IMAD.IADD R42, R40, 0x1, R41 ;  /* 0x00000001282a7824 */ /* 0x008fe200078e0229 */
[----:B------:R-:W-:-:S03]  /*21160*/  IADD3 R40, -R41, 0x10001, R40 ;  /* 0x0001000129287810 */ /* 0x000fc60007ffe128 */
[----:B------:R-:W-:-:S05]  /*21170*/  IMAD.WIDE.U32 R28, R42, -0xffff, RZ ;  /* 0xffff00012a1c7825 */ /* 0x000fca00078e00ff */
[----:B------:R-:W-:-:S05]  /*21180*/  SHF.R.U32.HI R29, RZ, 0x10, R29 ;  /* 0x00000010ff1d7819 */ /* 0x000fca000001161d */
[----:B------:R-:W-:Y:S02]  /*21190*/  IMAD R43, R29, -0x10001, R42 ;  /* 0xfffeffff1d2b7824 */ /* 0x000fe400078e022a */
[----:B------:R-:W-:-:S03]  /*211a0*/  IMAD.WIDE.U32 R28, R40, -0xffff, RZ ;  /* 0xffff0001281c7825 */ /* 0x000fc600078e00ff */
[----:B------:R-:W-:Y:S02]  /*211b0*/  STG.E [R26.64], R43 ;  /* 0x0000002b1a007986 */ /* 0x000fe4000c101908 */
[----:B------:R-:W-:Y:S02]  /*211c0*/  SHF.R.U32.HI R41, RZ, 0x10, R29 ;  /* 0x00000010ff297819 */ /* 0x000fe4000001161d */
[----:B------:R-:W-:-:S03]  /*211d0*/  IADD3 R29, R32, R31, RZ ;  /* 0x0000001f201d7210 */ /* 0x000fc60007ffe0ff */
[----:B------:R-:W-:Y:S02]  /*211e0*/  IMAD R41, R41, -0x10001, R40 ;  /* 0xfffeffff29297824 */ /* 0x000fe400078e0228 */
[----:B------:R-:W-:-:S03]  /*211f0*/  IMAD.WIDE.U32 R28, R29, 0x4, R22 ;  /* 0x000000041d1c7825 */ /* 0x000fc600078e0016 */
[----:B------:R0:W-:Y:S04]  /*21200*/  STG.E [R36.64], R41 ;  /* 0x0000002924007986 */ /* 0x0001e8000c101908 */
[----:B------:R-:W2:Y:S01]  /*21210*/  LDG.E R42, [R28.64] ;  /* 0x000000081c2a7981 */ /* 0x000ea2000c1e1900 */
[----:B------:R-:W-:-:S05]  /*21220*/  IMAD.WIDE.U32 R30, R31, 0x4, R22 ;  /* 0x000000041f1e7825 */ /* 0x000fca00078e0016 */
[----:B------:R-:W3:Y:S01]  /*21230*/  LDG.E R40, [R30.64] ;  /* 0x000000081e287981 */ /* 0x000ee2000c1e1900 */
[----:B0-----:R-:W-:Y:S01]  /*21240*/  IADD3 R37, R39, 0x3, RZ ;  /* 0x0000000327257810 */ /* 0x001fe20007ffe0ff */
[----:B--2---:R-:W-:-:S05]  /*21250*/  IMAD.WIDE.U32 R26, R42, -0xffff, RZ ;  /* 0xffff00012a1a7825 */ /* 0x004fca00078e00ff */
[----:B------:R-:W-:-:S05]  /*21260*/  SHF.R.U32.HI R27, RZ, 0x10, R27 ;  /* 0x00000010ff1b7819 */ /* 0x000fca000001161b */
[----:B------:R-:W-:-:S05]  /*21270*/  IMAD R43, R27, -0x10001, R42 ;  /* 0xfffeffff1b2b7824 */ /* 0x000fca00078e022a */
[C---:B---3--:R-:W-:Y:S02]  /*21280*/  IADD3 R42, R43.reuse, R40, RZ ;  /* 0x000000282b2a7210 */ /* 0x048fe40007ffe0ff */
[----:B------:R-:W-:-:S03]  /*21290*/  IADD3 R40, -R43, 0x10001, R40 ;  /* 0x000100012b287810 */ /* 0x000fc60007ffe128 */
[----:B------:R-:W-:-:S05]  /*212a0*/  IMAD.WIDE.U32 R26, R42, -0xffff, RZ ;  /* 0xffff00012a1a7825 */ /* 0x000fca00078e00ff */
[----:B------:R-:W-:-:S05]  /*212b0*/  SHF.R.U32.HI R27, RZ, 0x10, R27 ;  /* 0x00000010ff1b7819 */ /* 0x000fca000001161b */
[----:B------:R-:W-:Y:S02]  /*212c0*/  IMAD R45, R27, -0x10001, R42 ;  /* 0xfffeffff1b2d7824 */ /* 0x000fe400078e022a */
[----:B------:R-:W-:-:S03]  /*212d0*/  IMAD.WIDE.U32 R26, R40, -0xffff, RZ ;  /* 0xffff0001281a7825 */ /* 0x000fc600078e00ff */
[----:B------:R0:W-:Y:S02]  /*212e0*/  STG.E [R30.64], R45 ;  /* 0x0000002d1e007986 */ /* 0x0001e4000c101908 */
[----:B------:R-:W-:Y:S01]  /*212f0*/  SHF.R.U32.HI R39, RZ, 0x10, R27 ;  /* 0x00000010ff277819 */ /* 0x000fe2000001161b */
[----:B------:R-:W-:-:S04]  /*21300*/  IMAD.IADD R27, R32, 0x1, R37 ;  /* 0x00000001201b7824 */ /* 0x000fc800078e0225 */
[----:B------:R-:W-:Y:S02]  /*21310*/  IMAD R39, R39, -0x10001, R40 ;  /* 0xfffeffff27277824 */ /* 0x000fe400078e0228 */
[----:B------:R-:W-:-:S03]  /*21320*/  IMAD.WIDE.U32 R26, R27, 0x4, R22 ;  /* 0x000000041b1a7825 */ /* 0x000fc600078e0016 */
[----:B------:R1:W-:Y:S04]  /*21330*/  STG.E [R28.64], R39 ;  /* 0x000000271c007986 */ /* 0x0003e8000c101908 */
[----:B------:R-:W2:Y:S01]  /*21340*/  LDG.E R40, [R26.64] ;  /* 0x000000081a287981 */ /* 0x000ea2000c1e1900 */
[----:B------:R-:W-:-:S05]  /*21350*/  IMAD.WIDE.U32 R36, R37, 0x4, R22 ;  /* 0x0000000425247825 */ /* 0x000fca00078e0016 */
[----:B------:R-:W3:Y:S01]  /*21360*/  LDG.E R41, [R36.64] ;  /* 0x0000000824297981 */ /* 0x000ee2000c1e1900 */
[----:B------:R-:W-:Y:S01]  /*21370*/  IADD3 R38, R38, -0x4, RZ ;  /* 0xfffffffc26267810 */ /* 0x000fe20007ffe0ff */
[----:B------:R-:W-:Y:S01]  /*21380*/  UIADD3 UR6, UR6, 0x4, URZ ;  /* 0x0000000406067890 */ /* 0x000fe2000fffe03f */
[----:B--2---:R-:W-:-:S13]  /*21390*/  ISETP.NE.AND P0, PT, R40, 0x10000, PT ;  /* 0x000100002800780c */ /* 0x004fda0003f05270 */
[----:B------:R-:W-:-:S05]  /*213a0*/  @P0 SHF.L.U32 R40, R40, 0x10, RZ ;  /* 0x0000001028280819 */ /* 0x000fca00000006ff */
[----:B0-----:R-:W-:Y:S01]  /*213b0*/  @P0 IMAD.WIDE.U32 R30, R40, -0xffff, RZ ;  /* 0xffff0001281e0825 */ /* 0x001fe200078e00ff */
[----:B------:R-:W-:-:S04]  /*213c0*/  MOV R30, 0x1 ;  /* 0x00000001001e7802 */ /* 0x000fc80000000f00 */
[----:B------:R-:W-:-:S05]  /*213d0*/  @P0 SHF.R.U32.HI R31, RZ, 0x10, R31 ;  /* 0x00000010ff1f0819 */ /* 0x000fca000001161f */
[----:B------:R-:W-:Y:S01]  /*213e0*/  @P0 IMAD R30, R31, -0x10001, R40 ;  /* 0xfffeffff1f1e0824 */ /* 0x000fe200078e0228 */
[----:B------:R-:W-:-:S04]  /*213f0*/  ISETP.NE.AND P0, PT, R38, RZ, PT ;  /* 0x000000ff2600720c */ /* 0x000fc80003f05270 */
[----:B---3--:R-:W-:Y:S02]  /*21400*/  IADD3 R31, R41, R30, RZ ;  /* 0x0000001e291f7210 */ /* 0x008fe40007ffe0ff */
[----:B------:R-:W-:-:S03]  /*21410*/  IADD3 R30, -R30, 0x10001, R41 ;  /* 0x000100011e1e7810 */ /* 0x000fc60007ffe129 */
[----:B-1----:R-:W-:-:S05]  /*21420*/  IMAD.WIDE.U32 R28, R31, -0xffff, RZ ;  /* 0xffff00011f1c7825 */ /* 0x002fca00078e00ff */
[----:B------:R-:W-:Y:S01]  /*21430*/  SHF.R.U32.HI R40, RZ, 0x10, R29 ;  /* 0x00000010ff287819 */ /* 0x000fe2000001161d */
[----:B------:R-:W-:-:S04]  /*21440*/  IMAD.WIDE.U32 R28, R30, -0xffff, RZ ;  /* 0xffff00011e1c7825 */ /* 0x000fc800078e00ff */
[----:B------:R-:W-:Y:S01]  /*21450*/  IMAD R31, R40, -0x10001, R31 ;  /* 0xfffeffff281f7824 */ /* 0x000fe200078e021f */
[----:B------:R-:W-:-:S04]  /*21460*/  SHF.R.U32.HI R29, RZ, 0x10, R29 ;  /* 0x00000010ff1d7819 */ /* 0x000fc8000001161d */
[----:B------:R0:W-:Y:S01]  /*21470*/  STG.E [R36.64], R31 ;  /* 0x0000001f24007986 */ /* 0x0001e2000c101908 */
[----:B------:R-:W-:-:S05]  /*21480*/  IMAD R29, R29, -0x10001, R30 ;  /* 0xfffeffff1d1d7824 */ /* 0x000fca00078e021e */
[----:B------:R0:W-:Y:S01]  /*21490*/  STG.E [R26.64], R29 ;  /* 0x0000001d1a007986 */ /* 0x0001e2000c101908 */
[----:B------:R-:W-:Y:S05]  /*214a0*/  @P0 BRA `(.L_x_141) ;  /* 0xfffffaa000000947 */ /* 0x000fea000383ffff */
.L_x_140:
[----:B------:R-:W-:Y:S05]  /*214b0*/  @!P1 BRA `(.L_x_142) ;  /* 0x0000040000009947 */ /* 0x000fea0003800000 */
[----:B0-----:R-:W-:-:S04]  /*214c0*/  IADD3 R37, R33, UR6, RZ ;  /* 0x0000000621257c10 */ /* 0x001fc8000fffe0ff */
[----:B------:R-:W-:-:S05]  /*214d0*/  IADD3 R29, R32, R37, RZ ;  /* 0x00000025201d7210 */ /* 0x000fca0007ffe0ff */
[----:B------:R-:W-:-:S05]  /*214e0*/  IMAD.WIDE.U32 R28, R29, 0x4, R22 ;  /* 0x000000041d1c7825 */ /* 0x000fca00078e0016 */
[----:B------:R-:W2:Y:S01]  /*214f0*/  LDG.E R36, [R28.64] ;  /* 0x000000081c247981 */ /* 0x000ea2000c1e1900 */
[----:B------:R-:W-:-:S05]  /*21500*/  IMAD.WIDE.U32 R30, R37, 0x4, R22 ;  /* 0x00000004251e7825 */ /* 0x000fca00078e0016 */
[----:B------:R-:W3:Y:S01]  /*21510*/  LDG.E R39, [R30.64] ;  /* 0x000000081e277981 */ /* 0x000ee2000c1e1900 */
[----:B------:R-:W-:Y:S01]  /*21520*/  ISETP.NE.AND P0, PT, R34, 0x1, PT ;  /* 0x000000012200780c */ /* 0x000fe20003f05270 */
[----:B--2---:R-:W-:-:S05]  /*21530*/  IMAD.WIDE.U32 R26, R36, -0xffff, RZ ;  /* 0xffff0001241a7825 */ /* 0x004fca00078e00ff */
[----:B------:R-:W-:-:S05]  /*21540*/  SHF.R.U32.HI R27, RZ, 0x10, R27 ;  /* 0x00000010ff1b7819 */ /* 0x000fca000001161b */
[----:B------:R-:W-:-:S05]  /*21550*/  IMAD R36, R27, -0x10001, R36 ;  /* 0xfffeffff1b247824 */ /* 0x000fca00078e0224 */
[C---:B---3--:R-:W-:Y:S02]  /*21560*/  IADD3 R38, R36.reuse, R39, RZ ;  /* 0x0000002724267210 */ /* 0x048fe40007ffe0ff */
        /* <DEDUP_REMOVED lines=8> */
[----:B------:R0:W-:Y:S01]  /*215f0*/  STG.E [R28.64], R39 ;  /* 0x000000271c007986 */ /* 0x0001e2000c101908 */
[----:B------:R-:W-:Y:S05]  /*21600*/  @!P0 BRA `(.L_x_142) ;  /* 0x000002b000008947 */ /* 0x000fea0003800000 */
[----:B0-----:R-:W-:-:S04]  /*21610*/  IADD3 R29, R37, 0x1, RZ ;  /* 0x00000001251d7810 */ /* 0x001fc80007ffe0ff */
[----:B------:R-:W-:-:S05]  /*21620*/  IADD3 R27, R32, R29, RZ ;  /* 0x0000001d201b7210 */ /* 0x000fca0007ffe0ff */
[----:B------:R-:W-:-:S05]  /*21630*/  IMAD.WIDE.U32 R26, R27, 0x4, R22 ;  /* 0x000000041b1a7825 */ /* 0x000fca00078e0016 */
[----:B------:R-:W2:Y:S01]  /*21640*/  LDG.E R36, [R26.64] ;  /* 0x000000081a247981 */ /* 0x000ea2000c1e1900 */
[----:B------:R-:W-:-:S05]  /*21650*/  IMAD.WIDE.U32 R28, R29, 0x4, R22 ;  /* 0x000000041d1c7825 */ /* 0x000fca00078e0016 */
[----:B------:R-:W3:Y:S01]  /*21660*/  LDG.E R39, [R28.64] ;  /* 0x000000081c277981 */ /* 0x000ee2000c1e1900 */
[----:B--2---:R-:W-:-:S13]  /*21670*/  ISETP.NE.AND P0, PT, R36, 0x10000, PT ;  /* 0x000100002400780c */ /* 0x004fda0003f05270 */
[----:B------:R-:W-:-:S05]  /*21680*/  @P0 SHF.L.U32 R36, R36, 0x10, RZ ;  /* 0x0000001024240819 */ /* 0x000fca00000006ff */
[----:B------:R-:W-:Y:S01]  /*21690*/  @P0 IMAD.WIDE.U32 R30, R36, -0xffff, RZ ;  /* 0xffff0001241e0825 */ /* 0x000fe200078e00ff */
[----:B------:R-:W-:-:S04]  /*216a0*/  MOV R30, 0x1 ;  /* 0x00000001001e7802 */ /* 0x000fc80000000f00 */
[----:B------:R-:W-:-:S05]  /*216b0*/  @P0 SHF.R.U32.HI R31, RZ, 0x10, R31 ;  /* 0x00000010ff1f0819 */ /* 0x000fca000001161f */
[----:B------:R-:W-:Y:S01]  /*216c0*/  @P0 IMAD R30, R31, -0x10001, R36 ;  /* 0xfffeffff1f1e0824 */ /* 0x000fe200078e0224 */
[----:B------:R-:W-:-:S04]  /*216d0*/  ISETP.NE.AND P0, PT, R34, 0x2, PT ;  /* 0x000000022200780c */ /* 0x000fc80003f05270 */
        /* <DEDUP_REMOVED lines=11> */
[----:B------:R-:W-:-:S04]  /*21790*/  IADD3 R37, R37, 0x2, RZ ;  /* 0x0000000225257810 */ /* 0x000fc80007ffe0ff */
[----:B0-----:R-:W-:-:S05]  /*217a0*/  IADD3 R31, R32, R37, RZ ;  /* 0x00000025201f7210 */ /* 0x001fca0007ffe0ff */
[----:B------:R-:W-:-:S05]  /*217b0*/  IMAD.WIDE.U32 R30, R31, 0x4, R22 ;  /* 0x000000041f1e7825 */ /* 0x000fca00078e0016 */
[----:B------:R-:W2:Y:S01]  /*217c0*/  LDG.E R28, [R30.64] ;  /* 0x000000081e1c7981 */ /* 0x000ea2000c1e1900 */
[----:B------:R-:W-:-:S05]  /*217d0*/  IMAD.WIDE.U32 R36, R37, 0x4, R22 ;  /* 0x0000000425247825 */ /* 0x000fca00078e0016 */
[----:B------:R-:W3:Y:S01]  /*217e0*/  LDG.E R29, [R36.64] ;  /* 0x00000008241d7981 */ /* 0x000ee2000c1e1900 */
[----:B--2---:R-:W-:-:S05]  /*217f0*/  IMAD.WIDE.U32 R26, R28, -0xffff, RZ ;  /* 0xffff00011c1a7825 */ /* 0x004fca00078e00ff */
[----:B------:R-:W-:-:S05]  /*21800*/  SHF.R.U32.HI R27, RZ, 0x10, R27 ;  /* 0x00000010ff1b7819 */ /* 0x000fca000001161b */
[----:B------:R-:W-:-:S05]  /*21810*/  IMAD R28, R27, -0x10001, R28 ;  /* 0xfffeffff1b1c7824 */ /* 0x000fca00078e021c */
[C---:B---3--:R-:W-:Y:S02]  /*21820*/  IADD3 R38, R28.reuse, R29, RZ ;  /* 0x0000001d1c267210 */ /* 0x048fe40007ffe0ff */
[----:B------:R-:W-:-:S03]  /*21830*/  IADD3 R39, -R28, 0x10001, R29 ;  /* 0x000100011c277810 */ /* 0x000fc60007ffe11d */
[----:B------:R-:W-:-:S04]  /*21840*/  IMAD.WIDE.U32 R28, R38, -0xffff, RZ ;  /* 0xffff0001261c7825 */ /* 0x000fc800078e00ff */
[----:B------:R-:W-:Y:S01]  /*21850*/  IMAD.WIDE.U32 R26, R39, -0xffff, RZ ;  /* 0xffff0001271a7825 */ /* 0x000fe200078e00ff */
[----:B------:R-:W-:-:S04]  /*21860*/  SHF.R.U32.HI R29, RZ, 0x10, R29 ;  /* 0x00000010ff1d7819 */ /* 0x000fc8000001161d */
[----:B------:R-:W-:Y:S01]  /*21870*/  SHF.R.U32.HI R26, RZ, 0x10, R27 ;  /* 0x00000010ff1a7819 */ /* 0x000fe2000001161b */
[----:B------:R-:W-:-:S04]  /*21880*/  IMAD R27, R29, -0x10001, R38 ;  /* 0xfffeffff1d1b7824 */ /* 0x000fc800078e0226 */
[----:B------:R-:W-:Y:S01]  /*21890*/  IMAD R39, R26, -0x10001, R39 ;  /* 0xfffeffff1a277824 */ /* 0x000fe200078e0227 */
[----:B------:R0:W-:Y:S04]  /*218a0*/  STG.E [R36.64], R27 ;  /* 0x0000001b24007986 */ /* 0x0001e8000c101908 */
[----:B------:R0:W-:Y:S02]  /*218b0*/  STG.E [R30.64], R39 ;  /* 0x000000271e007986 */ /* 0x0001e4000c101908 */
.L_x_142:
[----:B------:R-:W-:-:S04]  /*218c0*/  LEA R33, R32, R33, 0x1 ;  /* 0x0000002120217211 */ /* 0x000fc800078e08ff */
[----:B------:R-:W-:-:S13]  /*218d0*/  ISETP.GE.U32.AND P0, PT, R33, R8, PT ;  /* 0x000000082100720c */ /* 0x000fda0003f06070 */
[----:B------:R-:W-:Y:S05]  /*218e0*/  @!P0 BRA `(.L_x_143) ;  /* 0xfffff5c000008947 */ /* 0x000fea000383ffff */
.L_x_139:
[----:B------:R-:W-:Y:S02]  /*218f0*/  UIADD3 UR6, UR7, 0x1, URZ ;  /* 0x0000000107067890 */ /* 0x000fe4000fffe03f */
[----:B------:R-:W-:-:S04]  /*21900*/  UIADD3 UR5, UR5, 0x1, URZ ;  /* 0x0000000105057890 */ /* 0x000fc8000fffe03f */
[----:B------:R-:W-:-:S06]  /*21910*/  UISETP.GE.U32.AND UP0, UPT, UR5, UR6, UPT ;  /* 0x000000060500728c */ /* 0x000fcc000bf06070 */
[----:B------:R-:W-:-:S13]  /*21920*/  PLOP3.LUT P0, PT, PT, PT, UP0, 0x80, 0x0 ;  /* 0x000000000000781c */ /* 0x000fda0003f0f008 */
[----:B------:R-:W-:Y:S01]  /*21930*/  @P0 CALL.REL.NOINC `(.L_x_133) ;  /* 0x0000001000000944 */ /* 0x000fe20003c00000 */
[----:B------:R-:W-:Y:S05]  /*21940*/  BRA `(.L_x_144) ;  /* 0xffffe79000007947 */ /* 0x000fea000383ffff */
.L_x_133:
[----:B0-----:R-:W-:Y:S01]  /*21950*/  IMAD.MOV.U32 R26, RZ, RZ, 0x1 ;  /* 0x00000001ff1a7424 */ /* 0x001fe200078e00ff */
[----:B------:R-:W-:Y:S01]  /*21960*/  UMOV UR5, URZ ;  /* 0x0000003f00057c82 */ /* 0x000fe20008000000 */
[----:B------:R-:W-:-:S03]  /*21970*/  LOP3.LUT R38, R17, 0x3, RZ, 0xc0, !PT ;  /* 0x0000000311267812 */ /* 0x000fc600078ec0ff */
[----:B------:R-:W-:-:S04]  /*21980*/  SHF.L.U32 R26, R26, UR7, RZ ;  /* 0x000000071a1a7c19 */ /* 0x000fc800080006ff */
[----:B------:R-:W-:-:S04]  /*21990*/  IMNMX.U32 R26, R26, 0x1, !PT ;  /* 0x000000011a1a7817 */ /* 0x000fc80007800000 */
[----:B------:R-:W-:-:S04]  /*219a0*/  IADD3 R26, R26, -0x1, RZ ;  /* 0xffffffff1a1a7810 */ /* 0x000fc80007ffe0ff */
[----:B------:R-:W-:-:S13]  /*219b0*/  ISETP.GE.U32.AND P0, PT, R26, 0x3, PT ;  /* 0x000000031a00780c */ /* 0x000fda0003f06070 */
        /* <DEDUP_REMOVED lines=8> */
.L_x_148:
[----:B------:R-:W-:Y:S02]  /*21a40*/  IADD3 R40, R14, UR5, RZ ;  /* 0x000000050e287c10 */ /* 0x000fe4000fffe0ff */
[----:B0-----:R-:W-:Y:S02]  /*21a50*/  MOV R39, 0x4 ;  /* 0x0000000400277802 */ /* 0x001fe40000000f00 */
[----:B------:R-:W-:-:S03]  /*21a60*/  IADD3 R26, P1, R15, UR5, RZ ;  /* 0x000000050f1a7c10 */ /* 0x000fc6000ff3e0ff */
[----:B------:R-:W-:Y:S01]  /*21a70*/  IMAD.WIDE.U32 R32, R40, R39, c[0x0][0x1c0] ;  /* 0x0000700028207625 */ /* 0x000fe200078e0027 */
[----:B------:R-:W-:Y:S02]  /*21a80*/  IADD3.X R27, RZ, R16, RZ, P1, !PT ;  /* 0x00000010ff1b7210 */ /* 0x000fe40000ffe4ff */
[C---:B------:R-:W-:Y:S02]  /*21a90*/  LEA R34, P1, R26.reuse, c[0x0][0x188], 0x2 ;  /* 0x000062001a227a11 */ /* 0x040fe400078210ff */
[----:B------:R-:W2:Y:S02]  /*21aa0*/  LDG.E R29, [R32.64] ;  /* 0x00000008201d7981 */ /* 0x000ea4000c1e1900 */
[----:B------:R-:W-:-:S05]  /*21ab0*/  LEA.HI.X R35, R26, c[0x0][0x18c], R27, 0x2, P1 ;  /* 0x000063001a237a11 */ /* 0x000fca00008f141b */
[----:B------:R-:W3:Y:S01]  /*21ac0*/  LDG.E R41, [R34.64] ;  /* 0x0000000822297981 */ /* 0x000ee2000c1e1900 */
[----:B------:R-:W-:-:S05]  /*21ad0*/  IADD3 R36, R8, UR5, RZ ;  /* 0x0000000508247c10 */ /* 0x000fca000fffe0ff */
        /* <DEDUP_REMOVED lines=17> */
[----:B------:R-:W-:-:S06]  /*21bf0*/  UIADD3 UR6, UR5, 0x4, URZ ;  /* 0x0000000405067890 */ /* 0x000fcc000fffe03f */
[----:B-1----:R-:W-:Y:S02]  /*21c00*/  IADD3 R30, R14, UR6, RZ ;  /* 0x000000060e1e7c10 */ /* 0x002fe4000fffe0ff */
[----:B------:R-:W-:-:S03]  /*21c10*/  IADD3 R37, P1, R15, UR6, RZ ;  /* 0x000000060f257c10 */ /* 0x000fc6000ff3e0ff */
[----:B------:R-:W-:Y:S01]  /*21c20*/  IMAD.WIDE.U32 R30, R30, R39, c[0x0][0x1c0] ;  /* 0x000070001e1e7625 */ /* 0x000fe200078e0027 */
[----:B------:R-:W-:Y:S02]  /*21c30*/  IADD3.X R42, RZ, R16, RZ, P1, !PT ;  /* 0x00000010ff2a7210 */ /* 0x000fe40000ffe4ff */
[----:B------:R-:W-:-:S04]  /*21c40*/  LEA R36, P1, R37, c[0x0][0x188], 0x2 ;  /* 0x0000620025247a11 */ /* 0x000fc800078210ff */
[----:B------:R-:W-:Y:S01]  /*21c50*/  LEA.HI.X R37, R37, c[0x0][0x18c], R42, 0x2, P1 ;  /* 0x0000630025257a11 */ /* 0x000fe200008f142a */
[----:B--2---:R-:W-:-:S05]  /*21c60*/  IMAD.WIDE.U32 R26, R29, 0x4, R24 ;  /* 0x000000041d1a7825 */ /* 0x004fca00078e0018 */
[----:B---3--:R1:W-:Y:S04]  /*21c70*/  STG.E [R26.64], R41 ;  /* 0x000000291a007986 */ /* 0x0083e8000c101908 */
[----:B------:R-:W2:Y:S04]  /*21c80*/  LDG.E R29, [R30.64] ;  /* 0x000000081e1d7981 */ /* 0x000ea8000c1e1900 */
[----:B------:R-:W3:Y:S01]  /*21c90*/  LDG.E R43, [R36.64] ;  /* 0x00000008242b7981 */ /* 0x000ee2000c1e1900 */
[----:B------:R-:W-:-:S05]  /*21ca0*/  IADD3 R34, R8, UR6, RZ ;  /* 0x0000000608227c10 */ /* 0x000fca000fffe0ff */
[----:B------:R-:W-:-:S04]  /*21cb0*/  IMAD.WIDE.U32 R34, R34, R39, c[0x0][0x1c0] ;  /* 0x0000700022227625 */ /* 0x000fc800078e0027 */
[----:B--2---:R-:W-:-:S05]  /*21cc0*/  IMAD.WIDE.U32 R28, R29, 0x4, R24 ;  /* 0x000000041d1c7825 */ /* 0x004fca00078e0018 */
[----:B---3--:R2:W-:Y:S04]  /*21cd0*/  STG.E [R28.64], R43 ;  /* 0x0000002b1c007986 */ /* 0x0085e8000c101908 */
[----:B0-----:R-:W3:Y:S04]  /*21ce0*/  LDG.E R33, [R34.64] ;  /* 0x0000000822217981 */ /* 0x001ee8000c1e1900 */
[----:B------:R-:W4:Y:S01]  /*21cf0*/  LDG.E R45, [R36.64+0x4] ;  /* 0x00000408242d7981 */ /* 0x000f22000c1e1900 */
[----:B------:R-:W-:-:S05]  /*21d00*/  IADD3 R42, R40, 0x6, RZ ;  /* 0x00000006282a7810 */ /* 0x000fca0007ffe0ff */
[----:B-1----:R-:W-:-:S04]  /*21d10*/  IMAD.WIDE.U32 R26, R42, R39, c[0x0][0x1c0] ;  /* 0x000070002a1a7625 */ /* 0x002fc800078e0027 */
[----:B---3--:R-:W-:-:S05]  /*21d20*/  IMAD.WIDE.U32 R32, R33, 0x4, R24 ;  /* 0x0000000421207825 */ /* 0x008fca00078e0018 */
[----:B----4-:R0:W-:Y:S04]  /*21d30*/  STG.E [R32.64], R45 ;  /* 0x0000002d20007986 */ /* 0x0101e8000c101908 */
[----:B------:R-:W3:Y:S04]  /*21d40*/  LDG.E R27, [R26.64] ;  /* 0x000000081a1b7981 */ /* 0x000ee8000c1e1900 */
[----:B------:R-:W4:Y:S01]  /*21d50*/  LDG.E R41, [R36.64+0x8] ;  /* 0x0000080824297981 */ /* 0x000f22000c1e1900 */
[----:B------:R-:W-:-:S05]  /*21d60*/  IADD3 R42, R40, 0x7, RZ ;  /* 0x00000007282a7810 */ /* 0x000fca0007ffe0ff */
[----:B--2---:R-:W-:-:S04]  /*21d70*/  IMAD.WIDE.U32 R28, R42, R39, c[0x0][0x1c0] ;  /* 0x000070002a1c7625 */ /* 0x004fc800078e0027 */
[----:B---3--:R-:W-:-:S05]  /*21d80*/  IMAD.WIDE.U32 R30, R27, 0x4, R24 ;  /* 0x000000041b1e7825 */ /* 0x008fca00078e0018 */
[----:B----4-:R1:W-:Y:S04]  /*21d90*/  STG.E [R30.64], R41 ;  /* 0x000000291e007986 */ /* 0x0103e8000c101908 */
[----:B------:R-:W2:Y:S04]  /*21da0*/  LDG.E R29, [R28.64] ;  /* 0x000000081c1d7981 */ /* 0x000ea8000c1e1900 */
[----:B------:R-:W3:Y:S01]  /*21db0*/  LDG.E R43, [R36.64+0xc] ;  /* 0x00000c08242b7981 */ /* 0x000ee2000c1e1900 */
[----:B------:R-:W-:-:S06]  /*21dc0*/  UIADD3 UR6, UR5, 0x8, URZ ;  /* 0x0000000805067890 */ /* 0x000fcc000fffe03f */
[----:B0-----:R-:W-:Y:S02]  /*21dd0*/  IADD3 R32, R14, UR6, RZ ;  /* 0x000000060e207c10 */ /* 0x001fe4000fffe0ff */
        /* <DEDUP_REMOVED lines=8> */
[----:B-1----:R-:W3:Y:S01]  /*21e60*/  LDG.E R41, [R34.64] ;  /* 0x0000000822297981 */ /* 0x002ee2000c1e1900 */
[----:B------:R-:W-:-:S05]  /*21e70*/  IADD3 R36, R8, UR6, RZ ;  /* 0x0000000608247c10 */ /* 0x000fca000fffe0ff */
        /* <DEDUP_REMOVED lines=11> */
[----:B------:R-:W-:-:S05]  /*21f30*/  IADD3 R42, R40, 0xb, RZ ;  /* 0x0000000b282a7810 */ /* 0x000fca0007ffe0ff */
[----:B-1----:R-:W-:-:S04]  /*21f40*/  IMAD.WIDE.U32 R28, R42, R39, c[0x0][0x1c0] ;  /* 0x000070002a1c7625 */ /* 0x002fc800078e0027 */
[----:B--2---:R-:W-:-:S05]  /*21f50*/  IMAD.WIDE.U32 R32, R27, 0x4, R24 ;  /* 0x000000041b207825 */ /* 0x004fca00078e0018 */
[----:B---3--:R1:W-:Y:S04]  /*21f60*/  STG.E [R32.64], R43 ;  /* 0x0000002b20007986 */ /* 0x0083e8000c101908 */
[----:B------:R-:W2:Y:S04]  /*21f70*/  LDG.E R29, [R28.64] ;  /* 0x000000081c1d7981 */ /* 0x000ea8000c1e1900 */
[----:B------:R-:W3:Y:S01]  /*21f80*/  LDG.E R41, [R34.64+0xc] ;  /* 0x00000c0822297981 */ /* 0x000ee2000c1e1900 */
[----:B------:R-:W-:-:S06]  /*21f90*/  UIADD3 UR6, UR5, 0xc, URZ ;  /* 0x0000000c05067890 */ /* 0x000fcc000fffe03f */
[----:B------:R-:W-:Y:S02]  /*21fa0*/  IADD3 R36, R14, UR6, RZ ;  /* 0x000000060e247c10 */ /* 0x000fe4000fffe0ff */
[----:B------:R-:W-:-:S03]  /*21fb0*/  IADD3 R42, P1, R15, UR6, RZ ;  /* 0x000000060f2a7c10 */ /* 0x000fc6000ff3e0ff */
[----:B------:R-:W-:Y:S01]  /*21fc0*/  IMAD.WIDE.U32 R36, R36, R39, c[0x0][0x1c0] ;  /* 0x0000700024247625 */ /* 0x000fe200078e0027 */
[----:B0-----:R-:W-:Y:S02]  /*21fd0*/  IADD3.X R31, RZ, R16, RZ, P1, !PT ;  /* 0x00000010ff1f7210 */ /* 0x001fe40000ffe4ff */
        /* <DEDUP_REMOVED lines=24> */
[----:B------:R-:W-:-:S04]  /*22160*/  IADD3 R17, R17, -0x10, RZ ;  /* 0xfffffff011117810 */ /* 0x000fc80007ffe0ff */
[----:B------:R-:W-:Y:S01]  /*22170*/  ISETP.GT.AND P1, PT, R17, 0xc, PT ;  /* 0x0000000c1100780c */ /* 0x000fe20003f24270 */
[----:B------:R-:W-:Y:S01]  /*22180*/  UIADD3 UR5, UR5, 0x10, URZ ;  /* 0x0000001005057890 */ /* 0x000fe2000fffe03f */
[----:B--2---:R-:W-:-:S05]  /*22190*/  IMAD.WIDE.U32 R32, R33, 0x4, R24 ;  /* 0x0000000421207825 */ /* 0x004fca00078e0018 */
[----:B---3--:R0:W-:Y:S06]  /*221a0*/  STG.E [R32.64], R39 ;  /* 0x0000002720007986 */ /* 0x0081ec000c101908 */
[----:B------:R-:W-:Y:S05]  /*221b0*/  @P1 BRA `(.L_x_148) ;  /* 0xfffff88000001947 */ /* 0x000fea000383ffff */
.L_x_147:
[----:B------:R-:W-:-:S13]  /*221c0*/  ISETP.GT.AND P1, PT, R17, 0x4, PT ;  /* 0x000000041100780c */ /* 0x000fda0003f24270 */
[----:B------:R-:W-:Y:S05]  /*221d0*/  @!P1 BRA `(.L_x_149) ;  /* 0x000003d000009947 */ /* 0x000fea0003800000 */
        /* <DEDUP_REMOVED lines=27> */
[----:B------:R-:W-:-:S06]  /*22390*/  UIADD3 UR6, UR5, 0x4, URZ ;  /* 0x0000000405067890 */ /* 0x000fcc000fffe03f */
[----:B------:R-:W-:Y:S02]  /*223a0*/  IADD3 R30, R14, UR6, RZ ;  /* 0x000000060e1e7c10 */ /* 0x000fe4000fffe0ff */
[----:B------:R-:W-:-:S03]  /*223b0*/  IADD3 R42, P0, R15, UR6, RZ ;  /* 0x000000060f2a7c10 */ /* 0x000fc6000ff1e0ff */
[----:B------:R-:W-:Y:S01]  /*223c0*/  IMAD.WIDE.U32 R30, R30, R39, c[0x0][0x1c0] ;  /* 0x000070001e1e7625 */ /* 0x000fe200078e0027 */
[----:B------:R-:W-:Y:S02]  /*223d0*/  IADD3.X R27, RZ, R16, RZ, P0, !PT ;  /* 0x00000010ff1b7210 */ /* 0x000fe400007fe4ff */
[----:B------:R-:W-:-:S04]  /*223e0*/  LEA R26, P0, R42, c[0x0][0x188], 0x2 ;  /* 0x000062002a1a7a11 */ /* 0x000fc800078010ff */
[----:B------:R-:W-:Y:S01]  /*223f0*/  LEA.HI.X R27, R42, c[0x0][0x18c], R27, 0x2, P0 ;  /* 0x000063002a1b7a11 */ /* 0x000fe200000f141b */
[----:B-1----:R-:W-:-:S05]  /*22400*/  IMAD.WIDE.U32 R28, R33, 0x4, R24 ;  /* 0x00000004211c7825 */ /* 0x002fca00078e0018 */
[----:B--2---:R1:W-:Y:S04]  /*22410*/  STG.E [R28.64], R41 ;  /* 0x000000291c007986 */ /* 0x0043e8000c101908 */
[----:B------:R-:W2:Y:S04]  /*22420*/  LDG.E R31, [R30.64] ;  /* 0x000000081e1f7981 */ /* 0x000ea8000c1e1900 */
[----:B------:R-:W3:Y:S01]  /*22430*/  LDG.E R43, [R26.64] ;  /* 0x000000081a2b7981 */ /* 0x000ee2000c1e1900 */
[----:B0-----:R-:W-:-:S05]  /*22440*/  IADD3 R34, R8, UR6, RZ ;  /* 0x0000000608227c10 */ /* 0x001fca000fffe0ff */
[----:B------:R-:W-:-:S04]  /*22450*/  IMAD.WIDE.U32 R34, R34, R39, c[0x0][0x1c0] ;  /* 0x0000700022227625 */ /* 0x000fc800078e0027 */
        /* <DEDUP_REMOVED lines=16> */
[----:B------:R-:W-:Y:S02]  /*22560*/  PLOP3.LUT P0, PT, PT, PT, PT, 0x8, 0x0 ;  /* 0x000000000000781c */ /* 0x000fe40003f0e170 */
[----:B------:R-:W-:Y:S01]  /*22570*/  IADD3 R17, R17, -0x8, RZ ;  /* 0xfffffff811117810 */ /* 0x000fe20007ffe0ff */
[----:B------:R-:W-:Y:S01]  /*22580*/  UIADD3 UR5, UR5, 0x8, URZ ;  /* 0x0000000805057890 */ /* 0x000fe2000fffe03f */
[----:B--2---:R-:W-:-:S05]  /*22590*/  IMAD.WIDE.U32 R34, R33, 0x4, R24 ;  /* 0x0000000421227825 */ /* 0x004fca00078e0018 */
[----:B---3--:R1:W-:Y:S04]  /*225a0*/  STG.E [R34.64], R39 ;  /* 0x0000002722007986 */ /* 0x0083e8000c101908 */
.L_x_149:
[----:B------:R-:W-:-:S13]  /*225b0*/  ISETP.NE.OR P0, PT, R17, RZ, P0 ;  /* 0x000000ff1100720c */ /* 0x000fda0000705670 */
[----:B------:R-:W-:Y:S05]  /*225c0*/  @!P0 BRA `(.L_x_145) ;  /* 0x0000021000008947 */ /* 0x000fea0003800000 */
.L_x_146:
[----:B------:R-:W-:Y:S01]  /*225d0*/  IADD3 R26, P0, R15, UR5, RZ ;  /* 0x000000050f1a7c10 */ /* 0x000fe2000ff1e0ff */
[----:B01----:R-:W-:Y:S01]  /*225e0*/  IMAD.MOV.U32 R39, RZ, RZ, 0x4 ;  /* 0x00000004ff277424 */ /* 0x003fe200078e00ff */
[----:B------:R-:W-:Y:S02]  /*225f0*/  IADD3 R40, R14, UR5, RZ ;  /* 0x000000050e287c10 */ /* 0x000fe4000fffe0ff */
[----:B------:R-:W-:Y:S02]  /*22600*/  IADD3.X R27, RZ, R16, RZ, P0, !PT ;  /* 0x00000010ff1b7210 */ /* 0x000fe400007fe4ff */
[----:B------:R-:W-:Y:S01]  /*22610*/  LEA R28, P0, R26, c[0x0][0x188], 0x2 ;  /* 0x000062001a1c7a11 */ /* 0x000fe200078010ff */
[----:B------:R-:W-:-:S03]  /*22620*/  IMAD.WIDE.U32 R30, R40, R39, c[0x0][0x1c0] ;  /* 0x00007000281e7625 */ /* 0x000fc600078e0027 */
[----:B------:R-:W-:Y:S02]  /*22630*/  LEA.HI.X R29, R26, c[0x0][0x18c], R27, 0x2, P0 ;  /* 0x000063001a1d7a11 */ /* 0x000fe400000f141b */
[----:B------:R-:W2:Y:S04]  /*22640*/  LDG.E R27, [R30.64] ;  /* 0x000000081e1b7981 */ /* 0x000ea8000c1e1900 */
        /* <DEDUP_REMOVED lines=19> */
[----:B------:R-:W-:Y:S01]  /*22780*/  IADD3 R17, R17, -0x4, RZ ;  /* 0xfffffffc11117810 */ /* 0x000fe20007ffe0ff */
[----:B------:R-:W-:-:S03]  /*22790*/  UIADD3 UR5, UR5, 0x4, URZ ;  /* 0x0000000405057890 */ /* 0x000fc6000fffe03f */
[----:B------:R-:W-:Y:S01]  /*227a0*/  ISETP.NE.AND P0, PT, R17, RZ, PT ;  /* 0x000000ff1100720c */ /* 0x000fe20003f05270 */
[----:B--2---:R-:W-:-:S05]  /*227b0*/  IMAD.WIDE.U32 R36, R27, 0x4, R24 ;  /* 0x000000041b247825 */ /* 0x004fca00078e0018 */
[----:B---3--:R1:W-:Y:S07]  /*227c0*/  STG.E [R36.64], R39 ;  /* 0x0000002724007986 */ /* 0x0083ee000c101908 */
[----:B-1----:R-:W-:Y:S05]  /*227d0*/  @P0 BRA `(.L_x_146) ;  /* 0xfffffdf000000947 */ /* 0x002fea000383ffff */
.L_x_145:
[----:B------:R-:W-:-:S05]  /*227e0*/  IMAD.MOV.U32 R17, RZ, RZ, 0x1 ;  /* 0x00000001ff117424 */ /* 0x000fca00078e00ff */
[----:B------:R-:W-:-:S04]  /*227f0*/  SHF.L.U32 R17, R17, UR7, RZ ;  /* 0x0000000711117c19 */ /* 0x000fc800080006ff */
[----:B------:R-:W-:-:S04]  /*22800*/  IMNMX.U32 R17, R17, 0x1, !PT ;  /* 0x0000000111117817 */ /* 0x000fc80007800000 */
[----:B------:R-:W-:-:S13]  /*22810*/  LOP3.LUT P0, RZ, R17, 0x3, RZ, 0xc0, !PT ;  /* 0x0000000311ff7812 */ /* 0x000fda000780c0ff */
[----:B------:R-:W-:Y:S05]  /*22820*/  @!P0 BRA `(.L_x_150) ;  /* 0x000001b000008947 */ /* 0x000fea0003800000 */
[----:B-1----:R-:W-:Y:S01]  /*22830*/  IADD3 R30, R14, UR5, RZ ;  /* 0x000000050e1e7c10 */ /* 0x002fe2000fffe0ff */
[----:B------:R-:W-:Y:S01]  /*22840*/  IMAD.MOV.U32 R31, RZ, RZ, 0x4 ;  /* 0x00000004ff1f7424 */ /* 0x000fe200078e00ff */
[----:B------:R-:W-:-:S03]  /*22850*/  IADD3 R15, P0, R15, UR5, RZ ;  /* 0x000000050f0f7c10 */ /* 0x000fc6000ff1e0ff */
[----:B------:R-:W-:-:S04]  /*22860*/  IMAD.WIDE.U32 R26, R30, R31, c[0x0][0x1c0] ;  /* 0x000070001e1a7625 */ /* 0x000fc800078e001f */
[----:B0-----:R-:W-:Y:S01]  /*22870*/  IMAD.X R28, RZ, RZ, R16, P0 ;  /* 0x000000ffff1c7224 */ /* 0x001fe200000e0610 */
[C---:B------:R-:W-:Y:S01]  /*22880*/  LEA R16, P0, R15.reuse, c[0x0][0x188], 0x2 ;  /* 0x000062000f107a11 */ /* 0x040fe200078010ff */
[----:B------:R-:W2:Y:S03]  /*22890*/  LDG.E R27, [R26.64] ;  /* 0x000000081a1b7981 */ /* 0x000ea6000c1e1900 */
[----:B------:R-:W-:-:S05]  /*228a0*/  LEA.HI.X R17, R15, c[0x0][0x18c], R28, 0x2, P0 ;  /* 0x000063000f117a11 */ /* 0x000fca00000f141c */
[----:B------:R-:W3:Y:S01]  /*228b0*/  LDG.E R15, [R16.64] ;  /* 0x00000008100f7981 */ /* 0x000ee2000c1e1900 */
[----:B------:R-:W-:Y:S01]  /*228c0*/  ISETP.NE.AND P0, PT, R38, 0x1, PT ;  /* 0x000000012600780c */ /* 0x000fe20003f05270 */
[----:B--2---:R-:W-:-:S05]  /*228d0*/  IMAD.WIDE.U32 R28, R27, 0x4, R24 ;  /* 0x000000041b1c7825 */ /* 0x004fca00078e0018 */
[----:B---3--:R0:W-:Y:S07]  /*228e0*/  STG.E [R28.64], R15 ;  /* 0x0000000f1c007986 */ /* 0x0081ee000c101908 */
[----:B------:R-:W-:Y:S05]  /*228f0*/  @!P0 BRA `(.L_x_150) ;  /* 0x000000e000008947 */ /* 0x000fea0003800000 */
[----:B0-----:R-:W-:Y:S01]  /*22900*/  IADD3 R28, R8, UR5, RZ ;  /* 0x00000005081c7c10 */ /* 0x001fe2000fffe0ff */
[----:B------:R-:W2:Y:S04]  /*22910*/  LDG.E R15, [R16.64+0x4] ;  /* 0x00000408100f7981 */ /* 0x000ea8000c1e1900 */
        /* <DEDUP_REMOVED lines=12> */
.L_x_150:
[----:B------:R-:W-:-:S06]  /*229e0*/  UIADD3 UR5, UR7, 0x1, URZ ;  /* 0x0000000107057890 */ /* 0x000fcc000fffe03f */
[----:B------:R-:W-:-:S13]  /*229f0*/  ISETP.NE.AND P0, PT, RZ, UR5, PT ;  /* 0x00000005ff007c0c */ /* 0x000fda000bf05270 */
[----:B------:R-:W-:Y:S05]  /*22a00*/  @!P0 BRA `(.L_x_151) ;  /* 0x0000188000008947 */ /* 0x000fea0003800000 */
[----:B------:R-:W-:-:S02]  /*22a10*/  UMOV UR5, URZ ;  /* 0x0000003f00057c82 */ /* 0x000fc40008000000 */
.L_x_162:
[----:B0-----:R-:W-:Y:S02]  /*22a20*/  IMAD.MOV.U32 R15, RZ, RZ, 0x1 ;  /* 0x00000001ff0f7424 */ /* 0x001fe400078e00ff */
[----:B------:R-:W-:-:S03]  /*22a30*/  IMAD.MOV.U32 R16, RZ, RZ, 0x4 ;  /* 0x00000004ff107424 */ /* 0x000fc600078e00ff */
[----:B------:R-:W-:-:S05]  /*22a40*/  SHF.L.U32 R15, R15, UR5, RZ ;  /* 0x000000050f0f7c19 */ /* 0x000fca00080006ff */
[----:B------:R-:W-:-:S05]  /*22a50*/  IMAD.WIDE.U32 R16, R15, R16, c[0x0][0x1c8] ;  /* 0x000072000f107625 */ /* 0x000fca00078e0010 */
[----:B------:R-:W2:Y:S01]  /*22a60*/  LDG.E R32, [R16.64] ;  /* 0x0000000810207981 */ /* 0x000ea2000c1e1900 */
[----:B-1----:R-:W-:-:S04]  /*22a70*/  IMNMX.U32 R34, R15, 0x1, !PT ;  /* 0x000000010f227817 */ /* 0x002fc80007800000 */
[----:B------:R-:W-:-:S05]  /*22a80*/  LOP3.LUT R33, R34, 0x3, RZ, 0xc0, !PT ;  /* 0x0000000322217812 */ /* 0x000fca00078ec0ff */
[----:B------:R-:W-:Y:S01]  /*22a90*/  IMAD.IADD R34, R34, 0x1, -R33 ;  /* 0x0000000122227824 */ /* 0x000fe200078e0a21 */
[----:B--2---:R-:W-:-:S13]  /*22aa0*/  ISETP.NE.AND P0, PT, R32, 0x10000, PT ;  /* 0x000100002000780c */ /* 0x004fda0003f05270 */
[----:B------:R-:W-:Y:S05]  /*22ab0*/  @!P0 BRA `(.L_x_152) ;  /* 0x00000d2000008947 */ /* 0x000fea0003800000 */
[----:B------:R-:W-:-:S02]  /*22ac0*/  MOV R35, RZ ;  /* 0x000000ff00237202 */ /* 0x000fc40000000f00 */
.L_x_156:
        /* <DEDUP_REMOVED lines=11> */
.L_x_154:
[----:B0-----:R-:W-:-:S04]  /*22b80*/  IADD3 R26, R38, R35, RZ ;  /* 0x00000023261a7210 */ /* 0x001fc80007ffe0ff */
        /* <DEDUP_REMOVED lines=12> */
[----:B---3--:R-:W-:Y:S02]  /*22c50*/  IADD3 R39, R30, R31, RZ ;  /* 0x0000001f1e277210 */ /* 0x008fe40007ffe0ff */
[----:B------:R-:W-:Y:S02]  /*22c60*/  IADD3 R30, -R31, 0x10001, R30 ;  /* 0x000100011f1e7810 */ /* 0x000fe40007ffe11e */
[----:B------:R-:W-:Y:S01]  /*22c70*/  IADD3 R31, R38, 0x1, R35 ;  /* 0x00000001261f7810 */ /* 0x000fe20007ffe023 */
[----:B------:R-:W-:-:S05]  /*22c80*/  IMAD.WIDE.U32 R28, R39, -0xffff, RZ ;  /* 0xffff0001271c7825 */ /* 0x000fca00078e00ff */
[----:B------:R-:W-:-:S05]  /*22c90*/  SHF.R.U32.HI R28, RZ, 0x10, R29 ;  /* 0x00000010ff1c7819 */ /* 0x000fca000001161d */
[----:B------:R-:W-:Y:S02]  /*22ca0*/  IMAD R41, R28, -0x10001, R39 ;  /* 0xfffeffff1c297824 */ /* 0x000fe400078e0227 */
[----:B------:R-:W-:-:S03]  /*22cb0*/  IMAD.WIDE.U32 R28, R30, -0xffff, RZ ;  /* 0xffff00011e1c7825 */ /* 0x000fc600078e00ff */
[----:B------:R0:W-:Y:S02]  /*22cc0*/  STG.E [R26.64], R41 ;  /* 0x000000291a007986 */ /* 0x0001e4000c101908 */
        /* <DEDUP_REMOVED lines=8> */
[----:B------:R-:W-:-:S04]  /*22d50*/  IMAD R37, R32, R37, RZ ;  /* 0x0000002520257224 */ /* 0x000fc800078e02ff */
[----:B0-----:R-:W-:-:S05]  /*22d60*/  IMAD.WIDE.U32 R26, R37, -0xffff, RZ ;  /* 0xffff0001251a7825 */ /* 0x001fca00078e00ff */
[----:B------:R-:W-:-:S05]  /*22d70*/  SHF.R.U32.HI R26, RZ, 0x10, R27 ;  /* 0x00000010ff1a7819 */ /* 0x000fca000001161b */
[----:B------:R-:W-:Y:S01]  /*22d80*/  IMAD R27, R26, -0x10001, R37 ;  /* 0xfffeffff1a1b7824 */ /* 0x000fe200078e0225 */
[----:B------:R-:W-:Y:S02]  /*22d90*/  MOV R26, 0x1 ;  /* 0x00000001001a7802 */ /* 0x000fe40000000f00 */
[----:B--2---:R-:W-:-:S04]  /*22da0*/  ISETP.NE.AND P0, PT, R40, 0x10000, PT ;  /* 0x000100002800780c */ /* 0x004fc80003f05270 */
[----:B------:R-:W-:-:S13]  /*22db0*/  ISETP.EQ.AND P0, PT, R27, 0x10000, !P0 ;  /* 0x000100001b00780c */ /* 0x000fda0004702270 */
[----:B------:R-:W-:Y:S01]  /*22dc0*/  @!P0 IMAD R37, R27, R40, RZ ;  /* 0x000000281b258224 */ /* 0x000fe200078e02ff */
[----:B------:R-:W-:-:S03]  /*22dd0*/  IADD3 R40, R38, 0x2, R35 ;  /* 0x0000000226287810 */ /* 0x000fc60007ffe023 */
[----:B-1----:R-:W-:-:S05]  /*22de0*/  @!P0 IMAD.WIDE.U32 R16, R37, -0xffff, RZ ;  /* 0xffff000125108825 */ /* 0x002fca00078e00ff */
[----:B------:R-:W-:-:S05]  /*22df0*/  @!P0 SHF.R.U32.HI R16, RZ, 0x10, R17 ;  /* 0x00000010ff108819 */ /* 0x000fca0000011611 */
[----:B------:R-:W-:-:S05]  /*22e00*/  @!P0 IMAD R26, R16, -0x10001, R37 ;  /* 0xfffeffff101a8824 */ /* 0x000fca00078e0225 */
[----:B---3--:R-:W-:Y:S02]  /*22e10*/  IADD3 R37, R39, R26, RZ ;  /* 0x0000001a27257210 */ /* 0x008fe40007ffe0ff */
[----:B------:R-:W-:-:S03]  /*22e20*/  IADD3 R26, -R26, 0x10001, R39 ;  /* 0x000100011a1a7810 */ /* 0x000fc60007ffe127 */
        /* <DEDUP_REMOVED lines=13> */
[----:B0-----:R-:W-:Y:S01]  /*22f00*/  IMAD R31, R32, R27, RZ ;  /* 0x0000001b201f7224 */ /* 0x001fe200078e02ff */
[----:B-1----:R-:W-:-:S03]  /*22f10*/  MOV R28, 0x1 ;  /* 0x00000001001c7802 */ /* 0x002fc60000000f00 */
[----:B------:R-:W-:-:S05]  /*22f20*/  IMAD.WIDE.U32 R26, R31, -0xffff, RZ ;  /* 0xffff00011f1a7825 */ /* 0x000fca00078e00ff */
[----:B------:R-:W-:-:S05]  /*22f30*/  SHF.R.U32.HI R26, RZ, 0x10, R27 ;  /* 0x00000010ff1a7819 */ /* 0x000fca000001161b */
[----:B------:R-:W-:Y:S01]  /*22f40*/  IMAD R31, R26, -0x10001, R31 ;  /* 0xfffeffff1a1f7824 */ /* 0x000fe200078e021f */
[----:B--2---:R-:W-:-:S04]  /*22f50*/  ISETP.NE.AND P0, PT, R42, 0x10000, PT ;  /* 0x000100002a00780c */ /* 0x004fc80003f05270 */
[----:B------:R-:W-:-:S13]  /*22f60*/  ISETP.EQ.AND P0, PT, R31, 0x10000, !P0 ;  /* 0x000100001f00780c */ /* 0x000fda0004702270 */
[----:B------:R-:W-:-:S04]  /*22f70*/  @!P0 IMAD R30, R31, R42, RZ ;  /* 0x0000002a1f1e8224 */ /* 0x000fc800078e02ff */
[----:B------:R-:W-:-:S05]  /*22f80*/  @!P0 IMAD.WIDE.U32 R26, R30, -0xffff, RZ ;  /* 0xffff00011e1a8825 */ /* 0x000fca00078e00ff */
[----:B------:R-:W-:-:S05]  /*22f90*/  @!P0 SHF.R.U32.HI R27, RZ, 0x10, R27 ;  /* 0x00000010ff1b8819 */ /* 0x000fca000001161b */
[----:B------:R-:W-:-:S05]  /*22fa0*/  @!P0 IMAD R28, R27, -0x10001, R30 ;  /* 0xfffeffff1b1c8824 */ /* 0x000fca00078e021e */
[----:B---3--:R-:W-:Y:S02]  /*22fb0*/  IADD3 R29, R37, R28, RZ ;  /* 0x0000001c251d7210 */ /* 0x008fe40007ffe0ff */
[----:B------:R-:W-:-:S03]  /*22fc0*/  IADD3 R28, -R28, 0x10001, R37 ;  /* 0x000100011c1c7810 */ /* 0x000fc60007ffe125 */
[----:B------:R-:W-:-:S05]  /*22fd0*/  IMAD.WIDE.U32 R26, R29, -0xffff, RZ ;  /* 0xffff00011d1a7825 */ /* 0x000fca00078e00ff */
[----:B------:R-:W-:-:S05]  /*22fe0*/  SHF.R.U32.HI R26, RZ, 0x10, R27 ;  /* 0x00000010ff1a7819 */ /* 0x000fca000001161b */
[----:B------:R-:W-:Y:S01]  /*22ff0*/  IMAD R39, R26, -0x10001, R29 ;  /* 0xfffeffff1a277824 */ /* 0x000fe200078e021d */
[----:B------:R-:W-:Y:S01]  /*23000*/  IADD3 R29, R38, 0x3, R35 ;  /* 0x00000003261d7810 */ /* 0x000fe20007ffe023 */
        /* <DEDUP_REMOVED lines=11> */
[----:B------:R-:W-:Y:S02]  /*230c0*/  IADD3 R36, R36, -0x4, RZ ;  /* 0xfffffffc24247810 */ /* 0x000fe40007ffe0ff */
[----:B------:R-:W-:Y:S01]  /*230d0*/  IADD3 R38, R38, 0x4, RZ ;  /* 0x0000000426267810 */ /* 0x000fe20007ffe0ff */
[----:B------:R-:W-:-:S05]  /*230e0*/  IMAD.WIDE.U32 R30, R39, -0xffff, RZ ;  /* 0xffff0001271e7825 */ /* 0x000fca00078e00ff */
[----:B------:R-:W-:-:S05]  /*230f0*/  SHF.R.U32.HI R30, RZ, 0x10, R31 ;  /* 0x00000010ff1e7819 */ /* 0x000fca000001161f */
[----:B------:R-:W-:Y:S01]  /*23100*/  IMAD R31, R30, -0x10001, R39 ;  /* 0xfffeffff1e1f7824 */ /* 0x000fe200078e0227 */
[----:B--2---:R-:W-:-:S04]  /*23110*/  ISETP.NE.AND P0, PT, R42, 0x10000, PT ;  /* 0x000100002a00780c */ /* 0x004fc80003f05270 */
[----:B------:R-:W-:-:S13]  /*23120*/  ISETP.EQ.AND P0, PT, R31, 0x10000, !P0 ;  /* 0x000100001f00780c */ /* 0x000fda0004702270 */
[----:B------:R-:W-:Y:S02]  /*23130*/  @!P0 IMAD R30, R31, R42, RZ ;  /* 0x0000002a1f1e8224 */ /* 0x000fe400078e02ff */
[----:B------:R-:W-:Y:S02]  /*23140*/  IMAD R31, R32, R31, RZ ;  /* 0x0000001f201f7224 */ /* 0x000fe400078e02ff */
[----:B-1----:R-:W-:Y:S01]  /*23150*/  @!P0 IMAD.WIDE.U32 R16, R30, -0xffff, RZ ;  /* 0xffff00011e108825 */ /* 0x002fe200078e00ff */
[----:B------:R-:W-:-:S04]  /*23160*/  MOV R16, 0x1 ;  /* 0x0000000100107802 */ /* 0x000fc80000000f00 */
[----:B------:R-:W-:-:S05]  /*23170*/  @!P0 SHF.R.U32.HI R17, RZ, 0x10, R17 ;  /* 0x00000010ff118819 */ /* 0x000fca0000011611 */
[----:B------:R-:W-:Y:S01]  /*23180*/  @!P0 IMAD R16, R17, -0x10001, R30 ;  /* 0xfffeffff11108824 */ /* 0x000fe200078e021e */
[----:B------:R-:W-:-:S04]  /*23190*/  ISETP.NE.AND P0, PT, R36, RZ, PT ;  /* 0x000000ff2400720c */ /* 0x000fc80003f05270 */
[----:B---3--:R-:W-:Y:S02]  /*231a0*/  IADD3 R30, R37, R16, RZ ;  /* 0x00000010251e7210 */ /* 0x008fe40007ffe0ff */
[----:B------:R-:W-:-:S03]  /*231b0*/  IADD3 R37, -R16, 0x10001, R37 ;  /* 0x0001000110257810 */ /* 0x000fc60007ffe125 */
[----:B------:R-:W-:-:S05]  /*231c0*/  IMAD.WIDE.U32 R16, R30, -0xffff, RZ ;  /* 0xffff00011e107825 */ /* 0x000fca00078e00ff */
[----:B------:R-:W-:Y:S01]  /*231d0*/  SHF.R.U32.HI R39, RZ, 0x10, R17 ;  /* 0x00000010ff277819 */ /* 0x000fe20000011611 */
[----:B------:R-:W-:-:S04]  /*231e0*/  IMAD.WIDE.U32 R16, R37, -0xffff, RZ ;  /* 0xffff000125107825 */ /* 0x000fc800078e00ff */
[----:B------:R-:W-:Y:S01]  /*231f0*/  IMAD R39, R39, -0x10001, R30 ;  /* 0xfffeffff27277824 */ /* 0x000fe200078e021e */
[----:B------:R-:W-:-:S04]  /*23200*/  SHF.R.U32.HI R16, RZ, 0x10, R17 ;  /* 0x00000010ff107819 */ /* 0x000fc80000011611 */
[----:B------:R0:W-:Y:S01]  /*23210*/  STG.E [R28.64], R39 ;  /* 0x000000271c007986 */ /* 0x0001e2000c101908 */
[----:B------:R-:W-:Y:S02]  /*23220*/  IMAD R41, R16, -0x10001, R37 ;  /* 0xfffeffff10297824 */ /* 0x000fe400078e0225 */
[----:B------:R-:W-:-:S03]  /*23230*/  IMAD.WIDE.U32 R16, R31, -0xffff, RZ ;  /* 0xffff00011f107825 */ /* 0x000fc600078e00ff */
[----:B------:R0:W-:Y:S02]  /*23240*/  STG.E [R26.64], R41 ;  /* 0x000000291a007986 */ /* 0x0001e4000c101908 */
[----:B------:R-:W-:-:S05]  /*23250*/  SHF.R.U32.HI R16, RZ, 0x10, R17 ;  /* 0x00000010ff107819 */ /* 0x000fca0000011611 */
[----:B------:R-:W-:Y:S01]  /*23260*/  IMAD R37, R16, -0x10001, R31 ;  /* 0xfffeffff10257824 */ /* 0x000fe200078e021f */
[----:B------:R-:W-:Y:S05]  /*23270*/  @P0 BRA `(.L_x_154) ;  /* 0xfffff90000000947 */ /* 0x000fea000383ffff */
.L_x_153:
[----:B------:R-:W-:Y:S05]  /*23280*/  @!P1 BRA `(.L_x_155) ;  /* 0x0000051000009947 */ /* 0x000fea0003800000 */
[----:B------:R-:W-:-:S04]  /*23290*/  IADD3 R36, R38, R35, RZ ;  /* 0x0000002326247210 */ /* 0x000fc80007ffe0ff */
[----:B------:R-:W-:-:S05]  /*232a0*/  IADD3 R17, R15, R36, RZ ;  /* 0x000000240f117210 */ /* 0x000fca0007ffe0ff */
[----:B------:R-:W-:-:S05]  /*232b0*/  IMAD.WIDE.U32 R16, R17, 0x4, R24 ;  /* 0x0000000411107825 */ /* 0x000fca00078e0018 */
[----:B------:R-:W2:Y:S01]  /*232c0*/  LDG.E R30, [R16.64] ;  /* 0x00000008101e7981 */ /* 0x000ea2000c1e1900 */
[----:B0-----:R-:W-:-:S05]  /*232d0*/  IMAD.WIDE.U32 R26, R36, 0x4, R24 ;  /* 0x00000004241a7825 */ /* 0x001fca00078e0018 */
[----:B------:R-:W3:Y:S01]  /*232e0*/  LDG.E R39, [R26.64] ;  /* 0x000000081a277981 */ /* 0x000ee2000c1e1900 */
[----:B--2---:R-:W-:-:S04]  /*232f0*/  ISETP.NE.AND P0, PT, R30, 0x10000, PT ;  /* 0x000100001e00780c */ /* 0x004fc80003f05270 */
[----:B------:R-:W-:-:S13]  /*23300*/  ISETP.EQ.AND P0, PT, R37, 0x10000, !P0 ;  /* 0x000100002500780c */ /* 0x000fda0004702270 */
[-C--:B------:R-:W-:Y:S02]  /*23310*/  @!P0 IMAD R30, R30, R37.reuse, RZ ;  /* 0x000000251e1e8224 */ /* 0x080fe400078e02ff */
[----:B------:R-:W-:Y:S02]  /*23320*/  IMAD R37, R32, R37, RZ ;  /* 0x0000002520257224 */ /* 0x000fe400078e02ff */
[----:B------:R-:W-:Y:S01]  /*23330*/  @!P0 IMAD.WIDE.U32 R28, R30, -0xffff, RZ ;  /* 0xffff00011e1c8825 */ /* 0x000fe200078e00ff */
[----:B------:R-:W-:-:S04]  /*23340*/  MOV R28, 0x1 ;  /* 0x00000001001c7802 */ /* 0x000fc80000000f00 */
[----:B------:R-:W-:-:S05]  /*23350*/  @!P0 SHF.R.U32.HI R29, RZ, 0x10, R29 ;  /* 0x00000010ff1d8819 */ /* 0x000fca000001161d */
[----:B------:R-:W-:Y:S01]  /*23360*/  @!P0 IMAD R28, R29, -0x10001, R30 ;  /* 0xfffeffff1d1c8824 */ /* 0x000fe200078e021e */
[----:B------:R-:W-:-:S04]  /*23370*/  ISETP.NE.AND P0, PT, R33, 0x1, PT ;  /* 0x000000012100780c */ /* 0x000fc80003f05270 */
[----:B---3--:R-:W-:Y:S02]  /*23380*/  IADD3 R38, R39, R28, RZ ;  /* 0x0000001c27267210 */ /* 0x008fe40007ffe0ff */
[----:B------:R-:W-:-:S03]  /*23390*/  IADD3 R39, -R28, 0x10001, R39 ;  /* 0x000100011c277810 */ /* 0x000fc60007ffe127 */
[----:B------:R-:W-:-:S04]  /*233a0*/  IMAD.WIDE.U32 R28, R38, -0xffff, RZ ;  /* 0xffff0001261c7825 */ /* 0x000fc800078e00ff */
[----:B------:R-:W-:Y:S01]  /*233b0*/  IMAD.WIDE.U32 R30, R39, -0xffff, RZ ;  /* 0xffff0001271e7825 */ /* 0x000fe200078e00ff */
[----:B------:R-:W-:-:S04]  /*233c0*/  SHF.R.U32.HI R29, RZ, 0x10, R29 ;  /* 0x00000010ff1d7819 */ /* 0x000fc8000001161d */
[----:B------:R-:W-:Y:S01]  /*233d0*/  SHF.R.U32.HI R30, RZ, 0x10, R31 ;  /* 0x00000010ff1e7819 */ /* 0x000fe2000001161f */
[----:B------:R-:W-:Y:S02]  /*233e0*/  IMAD R31, R29, -0x10001, R38 ;  /* 0xfffeffff1d1f7824 */ /* 0x000fe400078e0226 */
[----:B------:R-:W-:-:S03]  /*233f0*/  IMAD.WIDE.U32 R28, R37, -0xffff, RZ ;  /* 0xffff0001251c7825 */ /* 0x000fc600078e00ff */
[----:B------:R0:W-:Y:S01]  /*23400*/  STG.E [R26.64], R31 ;  /* 0x0000001f1a007986 */ /* 0x0001e2000c101908 */
[----:B------:R-:W-:Y:S01]  /*23410*/  IMAD R39, R30, -0x10001, R39 ;  /* 0xfffeffff1e277824 */ /* 0x000fe200078e0227 */
[----:B------:R-:W-:-:S04]  /*23420*/  SHF.R.U32.HI R28, RZ, 0x10, R29 ;  /* 0x00000010ff1c7819 */ /* 0x000fc8000001161d */
[----:B------:R0:W-:Y:S01]  /*23430*/  STG.E [R16.64], R39 ;  /* 0x0000002710007986 */ /* 0x0001e2000c101908 */
        /* <DEDUP_REMOVED lines=10> */
[----:B------:R-:W-:Y:S02]  /*234e0*/  @!P0 IMAD R30, R37, R30, RZ ;  /* 0x0000001e251e8224 */ /* 0x000fe400078e02ff */
        /* <DEDUP_REMOVED lines=43> */
.L_x_155:
[----:B------:R-:W-:-:S04]  /*237a0*/  LEA R35, R15, R35, 0x1 ;  /* 0x000000230f237211 */ /* 0x000fc800078e08ff */
[----:B------:R-:W-:-:S13]  /*237b0*/  ISETP.GE.U32.AND P0, PT, R35, R8, PT ;  /* 0x000000082300720c */ /* 0x000fda0003f06070 */
[----:B------:R-:W-:Y:S05]  /*237c0*/  @!P0 BRA `(.L_x_156) ;  /* 0xfffff30000008947 */ /* 0x000fea000383ffff */
[----:B------:R-:W-:Y:S05]  /*237d0*/  BRA `(.L_x_157) ;  /* 0x00000a5000007947 */ /* 0x000fea0003800000 */
.L_x_152:
[----:B------:R-:W-:-:S02]  /*237e0*/  MOV R32, RZ ;  /* 0x000000ff00207202 */ /* 0x000fc40000000f00 */
.L_x_161:
        /* <DEDUP_REMOVED lines=10> */
.L_x_159:
[----:B------:R-:W-:-:S04]  /*23890*/  IADD3 R38, R32, UR6, RZ ;  /* 0x0000000620267c10 */ /* 0x000fc8000fffe0ff */
        /* <DEDUP_REMOVED lines=12> */
[----:B------:R-:W-:Y:S02]  /*23960*/  IADD3 R26, R38, 0x1, RZ ;  /* 0x00000001261a7810 */ /* 0x000fe40007ffe0ff */
[----:B------:R-:W-:Y:S02]  /*23970*/  SHF.R.U32.HI R31, RZ, 0x10, R31 ;  /* 0x00000010ff1f7819 */ /* 0x000fe4000001161f */
[----:B------:R-:W-:Y:S02]  /*23980*/  SHF.R.U32.HI R30, RZ, 0x10, R27 ;  /* 0x00000010ff1e7819 */ /* 0x000fe4000001161b */
[----:B------:R-:W-:Y:S01]  /*23990*/  IADD3 R27, R15, R26, RZ ;  /* 0x0000001a0f1b7210 */ /* 0x000fe20007ffe0ff */
[----:B------:R-:W-:Y:S02]  /*239a0*/  IMAD R39, R31, -0x10001, R36 ;  /* 0xfffeffff1f277824 */ /* 0x000fe400078e0224 */
[----:B------:R-:W-:-:S02]  /*239b0*/  IMAD R41, R30, -0x10001, R37 ;  /* 0xfffeffff1e297824 */ /* 0x000fc400078e0225 */
[--C-:B------:R-:W-:Y:S01]  /*239c0*/  IMAD.WIDE.U32 R36, R27, 0x4, R24.reuse ;  /* 0x000000041b247825 */ /* 0x100fe200078e0018 */
[----:B------:R0:W-:Y:S04]  /*239d0*/  STG.E [R28.64], R39 ;  /* 0x000000271c007986 */ /* 0x0001e8000c101908 */
[----:B------:R1:W-:Y:S04]  /*239e0*/  STG.E [R16.64], R41 ;  /* 0x0000002910007986 */ /* 0x0003e8000c101908 */
        /* <DEDUP_REMOVED lines=8> */
[----:B------:R-:W-:-:S04]  /*23a70*/  @P0 IMAD R30, R31, -0x10001, R40 ;  /* 0xfffeffff1f1e0824 */ /* 0x000fc800078e0228 */
[----:B---3--:R-:W-:Y:S01]  /*23a80*/  IMAD.IADD R31, R43, 0x1, R30 ;  /* 0x000000012b1f7824 */ /* 0x008fe200078e021e */
[----:B------:R-:W-:-:S03]  /*23a90*/  IADD3 R30, -R30, 0x10001, R43 ;  /* 0x000100011e1e7810 */ /* 0x000fc60007ffe12b */
[----:B0-----:R-:W-:-:S04]  /*23aa0*/  IMAD.WIDE.U32 R28, R31, -0xffff, RZ ;  /* 0xffff00011f1c7825 */ /* 0x001fc800078e00ff */
[----:B-1----:R-:W-:Y:S01]  /*23ab0*/  IMAD.WIDE.U32 R16, R30, -0xffff, RZ ;  /* 0xffff00011e107825 */ /* 0x002fe200078e00ff */
        /* <DEDUP_REMOVED lines=18> */
[----:B0-----:R-:W-:Y:S01]  /*23be0*/  IMAD.WIDE.U32 R26, R40, -0xffff, RZ ;  /* 0xffff0001281a7825 */ /* 0x001fe200078e00ff */
[----:B------:R-:W-:Y:S02]  /*23bf0*/  IADD3 R26, R38, 0x3, RZ ;  /* 0x00000003261a7810 */ /* 0x000fe40007ffe0ff */
[----:B------:R-:W-:Y:S02]  /*23c00*/  SHF.R.U32.HI R39, RZ, 0x10, R17 ;  /* 0x00000010ff277819 */ /* 0x000fe40000011611 */
[----:B------:R-:W-:Y:S01]  /*23c10*/  SHF.R.U32.HI R27, RZ, 0x10, R27 ;  /* 0x00000010ff1b7819 */ /* 0x000fe2000001161b */
[----:B------:R-:W-:Y:S02]  /*23c20*/  IMAD.IADD R17, R15, 0x1, R26 ;  /* 0x000000010f117824 */ /* 0x000fe400078e021a */
[----:B------:R-:W-:Y:S02]  /*23c30*/  IMAD R39, R39, -0x10001, R42 ;  /* 0xfffeffff27277824 */ /* 0x000fe400078e022a */
[----:B-1----:R-:W-:-:S02]  /*23c40*/  IMAD R41, R27, -0x10001, R40 ;  /* 0xfffeffff1b297824 */ /* 0x002fc400078e0228 */
[--C-:B------:R-:W-:Y:S01]  /*23c50*/  IMAD.WIDE.U32 R16, R17, 0x4, R24.reuse ;  /* 0x0000000411107825 */ /* 0x100fe200078e0018 */
[----:B------:R0:W-:Y:S04]  /*23c60*/  STG.E [R30.64], R39 ;  /* 0x000000271e007986 */ /* 0x0001e8000c101908 */
        /* <DEDUP_REMOVED lines=8> */
[----:B------:R-:W-:Y:S01]  /*23cf0*/  @P0 IMAD.WIDE.U32 R36, R38, -0xffff, RZ ;  /* 0xffff000126240825 */ /* 0x000fe200078e00ff */
[----:B------:R-:W-:-:S04]  /*23d00*/  MOV R36, 0x1 ;  /* 0x0000000100247802 */ /* 0x000fc80000000f00 */
[----:B------:R-:W-:-:S05]  /*23d10*/  @P0 SHF.R.U32.HI R37, RZ, 0x10, R37 ;  /* 0x00000010ff250819 */ /* 0x000fca0000011625 */
[----:B------:R-:W-:Y:S01]  /*23d20*/  @P0 IMAD R36, R37, -0x10001, R38 ;  /* 0xfffeffff25240824 */ /* 0x000fe200078e0226 */
[----:B------:R-:W-:-:S04]  /*23d30*/  ISETP.NE.AND P0, PT, R35, RZ, PT ;  /* 0x000000ff2300720c */ /* 0x000fc80003f05270 */
[----:B---3--:R-:W-:Y:S02]  /*23d40*/  IADD3 R37, R43, R36, RZ ;  /* 0x000000242b257210 */ /* 0x008fe40007ffe0ff */
[----:B------:R-:W-:-:S03]  /*23d50*/  IADD3 R36, -R36, 0x10001, R43 ;  /* 0x0001000124247810 */ /* 0x000fc60007ffe12b */
[----:B0-----:R-:W-:-:S04]  /*23d60*/  IMAD.WIDE.U32 R30, R37, -0xffff, RZ ;  /* 0xffff0001251e7825 */ /* 0x001fc800078e00ff */
[----:B-1----:R-:W-:Y:S01]  /*23d70*/  IMAD.WIDE.U32 R28, R36, -0xffff, RZ ;  /* 0xffff0001241c7825 */ /* 0x002fe200078e00ff */
[----:B------:R-:W-:-:S04]  /*23d80*/  SHF.R.U32.HI R30, RZ, 0x10, R31 ;  /* 0x00000010ff1e7819 */ /* 0x000fc8000001161f */
[----:B------:R-:W-:Y:S01]  /*23d90*/  SHF.R.U32.HI R29, RZ, 0x10, R29 ;  /* 0x00000010ff1d7819 */ /* 0x000fe2000001161d */
[----:B------:R-:W-:-:S04]  /*23da0*/  IMAD R37, R30, -0x10001, R37 ;  /* 0xfffeffff1e257824 */ /* 0x000fc800078e0225 */
[----:B------:R-:W-:Y:S01]  /*23db0*/  IMAD R29, R29, -0x10001, R36 ;  /* 0xfffeffff1d1d7824 */ /* 0x000fe200078e0224 */
[----:B------:R0:W-:Y:S04]  /*23dc0*/  STG.E [R26.64], R37 ;  /* 0x000000251a007986 */ /* 0x0001e8000c101908 */
[----:B------:R0:W-:Y:S01]  /*23dd0*/  STG.E [R16.64], R29 ;  /* 0x0000001d10007986 */ /* 0x0001e2000c101908 */
[----:B------:R-:W-:Y:S05]  /*23de0*/  @P0 BRA `(.L_x_159) ;  /* 0xfffffaa000000947 */ /* 0x000fea000383ffff */
.L_x_158:
[----:B------:R-:W-:Y:S05]  /*23df0*/  @!P1 BRA `(.L_x_160) ;  /* 0x0000040000009947 */ /* 0x000fea0003800000 */
[----:B------:R-:W-:-:S04]  /*23e00*/  IADD3 R35, R32, UR6, RZ ;  /* 0x0000000620237c10 */ /* 0x000fc8000fffe0ff */
[----:B0-----:R-:W-:-:S05]  /*23e10*/  IADD3 R29, R15, R35, RZ ;  /* 0x000000230f1d7210 */ /* 0x001fca0007ffe0ff */
        /* <DEDUP_REMOVED lines=62> */
.L_x_160:
[----:B------:R-:W-:-:S04]  /*24200*/  LEA R32, R15, R32, 0x1 ;  /* 0x000000200f207211 */ /* 0x000fc800078e08ff */
[----:B------:R-:W-:-:S13]  /*24210*/  ISETP.GE.U32.AND P0, PT, R32, R8, PT ;  /* 0x000000082000720c */ /* 0x000fda0003f06070 */
[----:B------:R-:W-:Y:S05]  /*24220*/  @!P0 BRA `(.L_x_161) ;  /* 0xfffff5c000008947 */ /* 0x000fea000383ffff */
.L_x_157:
[----:B------:R-:W-:Y:S02]  /*24230*/  UIADD3 UR6, UR7, 0x1, URZ ;  /* 0x0000000107067890 */ /* 0x000fe4000fffe03f */
[----:B------:R-:W-:-:S04]  /*24240*/  UIADD3 UR5, UR5, 0x1, URZ ;  /* 0x0000000105057890 */ /* 0x000fc8000fffe03f */
[----:B------:R-:W-:-:S06]  /*24250*/  UISETP.GE.U32.AND UP0, UPT, UR5, UR6, UPT ;  /* 0x000000060500728c */ /* 0x000fcc000bf06070 */
[----:B------:R-:W-:-:S13]  /*24260*/  PLOP3.LUT P0, PT, PT, PT, UP0, 0x80, 0x0 ;  /* 0x000000000000781c */ /* 0x000fda0003f0f008 */
[----:B------:R-:W-:Y:S01]  /*24270*/  @P0 CALL.REL.NOINC `(.L_x_151) ;  /* 0x0000001000000944 */ /* 0x000fe20003c00000 */
[----:B------:R-:W-:Y:S05]  /*24280*/  BRA `(.L_x_162) ;  /* 0xffffe79000007947 */ /* 0x000fea000383ffff */
.L_x_151:
[----:B0-----:R-:W-:-:S05]  /*24290*/  IMAD.MOV.U32 R15, RZ, RZ, 0x1 ;  /* 0x00000001ff0f7424 */ /* 0x001fca00078e00ff */
[----:B------:R-:W-:-:S05]  /*242a0*/  SHF.L.U32 R15, R15, UR7, RZ ;  /* 0x000000070f0f7c19 */ /* 0x000fca00080006ff */
[----:B-1----:R-:W-:-:S05]  /*242b0*/  IMAD.SHL.U32 R31, R15, 0x2, RZ ;  /* 0x000000020f1f7824 */ /* 0x002fca00078e00ff */
[----:B------:R-:W-:-:S13]  /*242c0*/  ISETP.NE.AND P0, PT, R31, RZ, PT ;  /* 0x000000ff1f00720c */ /* 0x000fda0003f05270 */
[----:B------:R-:W-:Y:S05]  /*242d0*/  @!P0 BRA `(.L_x_163) ;  /* 0x000004f000008947 */ /* 0x000fea0003800000 */
[----:B------:R-:W-:Y:S01]  /*242e0*/  LEA R15, R15, 0xffffffff, 0x1 ;  /* 0xffffffff0f0f7811 */ /* 0x000fe200078e08ff */
[----:B------:R-:W-:-:S03]  /*242f0*/  IMAD.MOV.U32 R30, RZ, RZ, 0x1 ;  /* 0x00000001ff1e7424 */ /* 0x000fc600078e00ff */
[----:B------:R-:W-:Y:S01]  /*24300*/  ISETP.GE.U32.AND P0, PT, R15, 0x3, PT ;  /* 0x000000030f00780c */ /* 0x000fe20003f06070 */
[----:B------:R-:W-:-:S12]  /*24310*/  IMAD.MOV.U32 R15, RZ, RZ, RZ ;  /* 0x000000ffff0f7224 */ /* 0x000fd800078e00ff */
[----:B------:R-:W-:Y:S05]  /*24320*/  @!P0 BRA `(.L_x_164) ;  /* 0x0000030000008947 */ /* 0x000fea0003800000 */
[----:B------:R-:W-:-:S04]  /*24330*/  LOP3.LUT R16, R31, 0x2, RZ, 0xc0, !PT ;  /* 0x000000021f107812 */ /* 0x000fc800078ec0ff */
[----:B------:R-:W-:-:S02]  /*24340*/  IADD3 R31, R31, -R16, RZ ;  /* 0x800000101f1f7210 */ /* 0x000fc40007ffe0ff */
.L_x_165:
[----:B------:R-:W-:-:S04]  /*24350*/  IMAD.WIDE.U32 R16, R15, 0x4, R24 ;  /* 0x000000040f107825 */ /* 0x000fc800078e0018 */
[----:B0-----:R-:W-:Y:S01]  /*24360*/  IMAD.WIDE.U32 R26, R15, 0x4, R22 ;  /* 0x000000040f1a7825 */ /* 0x001fe200078e0016 */
[----:B------:R-:W2:Y:S04]  /*24370*/  LDG.E R29, [R16.64] ;  /* 0x00000008101d7981 */ /* 0x000ea8000c1e1900 */
[----:B------:R-:W3:Y:S01]  /*24380*/  LDG.E R32, [R26.64] ;  /* 0x000000081a207981 */ /* 0x000ee2000c1e1900 */
[----:B------:R-:W-:Y:S01]  /*24390*/  IMAD.MOV.U32 R35, RZ, RZ, 0x1 ;  /* 0x00000001ff237424 */ /* 0x000fe200078e00ff */
[----:B--2---:R-:W-:-:S04]  /*243a0*/  ISETP.NE.AND P0, PT, R29, 0x10000, PT ;  /* 0x000100001d00780c */ /* 0x004fc80003f05270 */
[----:B---3--:R-:W-:-:S13]  /*243b0*/  ISETP.EQ.AND P0, PT, R32, 0x10000, !P0 ;  /* 0x000100002000780c */ /* 0x008fda0004702270 */
[----:B------:R-:W-:-:S04]  /*243c0*/  @!P0 IMAD R32, R32, R29, RZ ;  /* 0x0000001d20208224 */ /* 0x000fc800078e02ff */
[----:B------:R-:W-:-:S05]  /*243d0*/  @!P0 IMAD.WIDE.U32 R28, R32, -0xffff, RZ ;  /* 0xffff0001201c8825 */ /* 0x000fca00078e00ff */
[----:B------:R-:W-:-:S05]  /*243e0*/  @!P0 SHF.R.U32.HI R29, RZ, 0x10, R29 ;  /* 0x00000010ff1d8819 */ /* 0x000fca000001161d */
[----:B------:R-:W-:Y:S02]  /*243f0*/  @!P0 IMAD R35, R29, -0x10001, R32 ;  /* 0xfffeffff1d238824 */ /* 0x000fe400078e0220 */
[----:B------:R-:W2:Y:S04]  /*24400*/  LDG.E R32, [R26.64+0x4] ;  /* 0x000004081a207981 */ /* 0x000ea8000c1e1900 */
[----:B------:R0:W-:Y:S04]  /*24410*/  STG.E [R26.64], R35 ;  /* 0x000000231a007986 */ /* 0x0001e8000c101908 */
[----:B------:R-:W3:Y:S01]  /*24420*/  LDG.E R29, [R16.64+0x4] ;  /* 0x00000408101d7981 */ /* 0x000ee2000c1e1900 */
[----:B------:R-:W-:Y:S01]  /*24430*/  IMAD.MOV.U32 R33, RZ, RZ, 0x1 ;  /* 0x00000001ff217424 */ /* 0x000fe200078e00ff */
[----:B---3--:R-:W-:-:S04]  /*24440*/  ISETP.NE.AND P0, PT, R29, 0x10000, PT ;  /* 0x000100001d00780c */ /* 0x008fc80003f05270 */
[----:B--2---:R-:W-:-:S13]  /*24450*/  ISETP.EQ.AND P0, PT, R32, 0x10000, !P0 ;  /* 0x000100002000780c */ /* 0x004fda0004702270 */
[----:B------:R-:W-:-:S04]  /*24460*/  @!P0 IMAD R32, R32, R29, RZ ;  /* 0x0000001d20208224 */ /* 0x000fc800078e02ff */
[----:B------:R-:W-:-:S05]  /*24470*/  @!P0 IMAD.WIDE.U32 R28, R32, -0xffff, RZ ;  /* 0xffff0001201c8825 */ /* 0x000fca00078e00ff */
[----:B------:R-:W-:-:S05]  /*24480*/  @!P0 SHF.R.U32.HI R29, RZ, 0x10, R29 ;  /* 0x00000010ff1d8819 */ /* 0x000fca000001161d */
[----:B------:R-:W-:Y:S02]  /*24490*/  @!P0 IMAD R33, R29, -0x10001, R32 ;  /* 0xfffeffff1d218824 */ /* 0x000fe400078e0220 */
[----:B------:R-:W2:Y:S04]  /*244a0*/  LDG.E R32, [R26.64+0x8] ;  /* 0x000008081a207981 */ /* 0x000ea8000c1e1900 */
[----:B------:R1:W-:Y:S04]  /*244b0*/  STG.E [R26.64+0x4], R33 ;  /* 0x000004211a007986 */ /* 0x0003e8000c101908 */
[----:B------:R-:W3:Y:S01]  /*244c0*/  LDG.E R29, [R16.64+0x8] ;  /* 0x00000808101d7981 */ /* 0x000ee2000c1e1900 */
[----:B0-----:R-:W-:-:S02]  /*244d0*/  MOV R35, 0x1 ;  /* 0x0000000100237802 */ /* 0x001fc40000000f00 */
        /* <DEDUP_REMOVED lines=9> */
[----:B------:R-:W-:-:S02]  /*24570*/  IADD3 R31, R31, -0x4, RZ ;  /* 0xfffffffc1f1f7810 */ /* 0x000fc40007ffe0ff */
[----:B-1----:R-:W-:Y:S02]  /*24580*/  MOV R33, 0x1 ;  /* 0x0000000100217802 */ /* 0x002fe40000000f00 */
[----:B------:R-:W-:Y:S02]  /*24590*/  IADD3 R15, R15, 0x4, RZ ;  /* 0x000000040f0f7810 */ /* 0x000fe40007ffe0ff */
[----:B---3--:R-:W-:-:S04]  /*245a0*/  ISETP.NE.AND P0, PT, R29, 0x10000, PT ;  /* 0x000100001d00780c */ /* 0x008fc80003f05270 */
[----:B--2---:R-:W-:-:S13]  /*245b0*/  ISETP.EQ.AND P0, PT, R32, 0x10000, !P0 ;  /* 0x000100002000780c */ /* 0x004fda0004702270 */
[----:B------:R-:W-:-:S04]  /*245c0*/  @!P0 IMAD R32, R32, R29, RZ ;  /* 0x0000001d20208224 */ /* 0x000fc800078e02ff */
[----:B------:R-:W-:-:S05]  /*245d0*/  @!P0 IMAD.WIDE.U32 R28, R32, -0xffff, RZ ;  /* 0xffff0001201c8825 */ /* 0x000fca00078e00ff */
[----:B------:R-:W-:-:S05]  /*245e0*/  @!P0 SHF.R.U32.HI R29, RZ, 0x10, R29 ;  /* 0x00000010ff1d8819 */ /* 0x000fca000001161d */
[----:B------:R-:W-:Y:S01]  /*245f0*/  @!P0 IMAD R33, R29, -0x10001, R32 ;  /* 0xfffeffff1d218824 */ /* 0x000fe200078e0220 */
[----:B------:R-:W-:-:S04]  /*24600*/  ISETP.NE.AND P0, PT, R31, RZ, PT ;  /* 0x000000ff1f00720c */ /* 0x000fc80003f05270 */
[----:B------:R0:W-:Y:S09]  /*24610*/  STG.E [R26.64+0xc], R33 ;  /* 0x00000c211a007986 */ /* 0x0001f2000c101908 */
[----:B------:R-:W-:Y:S05]  /*24620*/  @P0 BRA `(.L_x_165) ;  /* 0xfffffd2000000947 */ /* 0x000fea000383ffff */
.L_x_164:
[----:B------:R-:W-:-:S05]  /*24630*/  SHF.L.U32 R30, R30, UR7, RZ ;  /* 0x000000071e1e7c19 */ /* 0x000fca00080006ff */
[----:B------:R-:W-:-:S05]  /*24640*/  IMAD.SHL.U32 R30, R30, 0x2, RZ ;  /* 0x000000021e1e7824 */ /* 0x000fca00078e00ff */
[----:B------:R-:W-:-:S13]  /*24650*/  LOP3.LUT P0, RZ, R30, 0x2, RZ, 0xc0, !PT ;  /* 0x000000021eff7812 */ /* 0x000fda000780c0ff */
[----:B------:R-:W-:Y:S05]  /*24660*/  @!P0 BRA `(.L_x_163) ;  /* 0x0000016000008947 */ /* 0x000fea0003800000 */
[----:B------:R-:W-:-:S04]  /*24670*/  IMAD.WIDE.U32 R24, R15, 0x4, R24 ;  /* 0x000000040f187825 */ /* 0x000fc800078e0018 */
[----:B------:R-:W-:Y:S01]  /*24680*/  IMAD.WIDE.U32 R16, R15, 0x4, R22 ;  /* 0x000000040f107825 */ /* 0x000fe200078e0016 */
[----:B0-----:R-:W2:Y:S04]  /*24690*/  LDG.E R26, [R24.64] ;  /* 0x00000008181a7981 */ /* 0x001ea8000c1e1900 */
[----:B------:R-:W3:Y:S01]  /*246a0*/  LDG.E R15, [R16.64] ;  /* 0x00000008100f7981 */ /* 0x000ee2000c1e1900 */
[----:B------:R-:W-:-:S03]  /*246b0*/  MOV R29, 0x1 ;  /* 0x00000001001d7802 */ /* 0x000fc60000000f00 */
[----:B------:R-:W4:Y:S01]  /*246c0*/  LDG.E R28, [R16.64+0x4] ;  /* 0x00000408101c7981 */ /* 0x000f22000c1e1900 */
[----:B--2---:R-:W-:-:S04]  /*246d0*/  ISETP.NE.AND P0, PT, R26, 0x10000, PT ;  /* 0x000100001a00780c */ /* 0x004fc80003f05270 */
[----:B---3--:R-:W-:-:S13]  /*246e0*/  ISETP.EQ.AND P0, PT, R15, 0x10000, !P0 ;  /* 0x000100000f00780c */ /* 0x008fda0004702270 */
[----:B------:R-:W-:-:S04]  /*246f0*/  @!P0 IMAD R15, R15, R26, RZ ;  /* 0x0000001a0f0f8224 */ /* 0x000fc800078e02ff */
[----:B------:R-:W-:-:S05]  /*24700*/  @!P0 IMAD.WIDE.U32 R26, R15, -0xffff, RZ ;  /* 0xffff00010f1a8825 */ /* 0x000fca00078e00ff */
[----:B------:R-:W-:-:S05]  /*24710*/  @!P0 SHF.R.U32.HI R26, RZ, 0x10, R27 ;  /* 0x00000010ff1a8819 */ /* 0x000fca000001161b */
[----:B------:R-:W-:-:S05]  /*24720*/  @!P0 IMAD R29, R26, -0x10001, R15 ;  /* 0xfffeffff1a1d8824 */ /* 0x000fca00078e020f */
[----:B------:R0:W-:Y:S04]  /*24730*/  STG.E [R16.64], R29 ;  /* 0x0000001d10007986 */ /* 0x0001e8000c101908 */
[----:B------:R-:W2:Y:S02]  /*24740*/  LDG.E R15, [R24.64+0x4] ;  /* 0x00000408180f7981 */ /* 0x000ea4000c1e1900 */
[----:B--2---:R-:W-:-:S04]  /*24750*/  ISETP.NE.AND P0, PT, R15, 0x10000, PT ;  /* 0x000100000f00780c */ /* 0x004fc80003f05270 */
[----:B----4-:R-:W-:-:S13]  /*24760*/  ISETP.EQ.AND P0, PT, R28, 0x10000, !P0 ;  /* 0x000100001c00780c */ /* 0x010fda0004702270 */
[----:B------:R-:W-:-:S04]  /*24770*/  @!P0 IMAD R28, R28, R15, RZ ;  /* 0x0000000f1c1c8224 */ /* 0x000fc800078e02ff */
[----:B------:R-:W-:Y:S01]  /*24780*/  @!P0 IMAD.WIDE.U32 R26, R28, -0xffff, RZ ;  /* 0xffff00011c1a8825 */ /* 0x000fe200078e00ff */
[----:B------:R-:W-:-:S04]  /*24790*/  MOV R15, 0x1 ;  /* 0x00000001000f7802 */ /* 0x000fc80000000f00 */
[----:B------:R-:W-:-:S05]  /*247a0*/  @!P0 SHF.R.U32.HI R27, RZ, 0x10, R27 ;  /* 0x00000010ff1b8819 */ /* 0x000fca000001161b */
[----:B------:R-:W-:-:S05]  /*247b0*/  @!P0 IMAD R15, R27, -0x10001, R28 ;  /* 0xfffeffff1b0f8824 */ /* 0x000fca00078e021c */
[----:B------:R0:W-:Y:S02]  /*247c0*/  STG.E [R16.64+0x4], R15 ;  /* 0x0000040f10007986 */ /* 0x0001e4000c101908 */
.L_x_163:
[----:B0-----:R-:W-:Y:S01]  /*247d0*/  IMNMX.U32 R15, R8, 0x1, !PT ;  /* 0x00000001080f7817 */ /* 0x001fe20007800000 */
[----:B------:R-:W-:-:S03]  /*247e0*/  IMAD.MOV.U32 R17, RZ, RZ, RZ ;  /* 0x000000ffff117224 */ /* 0x000fc600078e00ff */
[----:B------:R-:W-:-:S04]  /*247f0*/  IADD3 R15, R15, -0x1, RZ ;  /* 0xffffffff0f0f7810 */ /* 0x000fc80007ffe0ff */
[----:B------:R-:W-:-:S13]  /*24800*/  ISETP.GE.U32.AND P1, PT, R15, 0x3, PT ;  /* 0x000000030f00780c */ /* 0x000fda0003f26070 */
[----:B------:R-:W-:Y:S05]  /*24810*/  @!P1 BRA `(.L_x_166) ;  /* 0x00000ce000009947 */ /* 0x000fea0003800000 */
[----:B------:R-:W-:-:S04]  /*24820*/  IMNMX.U32 R15, R8, 0x1, !PT ;  /* 0x00000001080f7817 */ /* 0x000fc80007800000 */
[----:B------:R-:W-:-:S05]  /*24830*/  LOP3.LUT R16, R15, 0x3, RZ, 0xc0, !PT ;  /* 0x000000030f107812 */ /* 0x000fca00078ec0ff */
[----:B------:R-:W-:-:S05]  /*24840*/  IMAD.IADD R15, R15, 0x1, -R16 ;  /* 0x000000010f0f7824 */ /* 0x000fca00078e0a10 */
[----:B------:R-:W-:-:S13]  /*24850*/  ISETP.GT.AND P0, PT, R15, RZ, PT ;  /* 0x000000ff0f00720c */ /* 0x000fda0003f04270 */
[----:B------:R-:W-:Y:S05]  /*24860*/  @!P0 BRA `(.L_x_167) ;  /* 0x00000ab000008947 */ /* 0x000fea0003800000 */
[----:B------:R-:W-:Y:S02]  /*24870*/  ISETP.GT.AND P2, PT, R15, 0xc, PT ;  /* 0x0000000c0f00780c */ /* 0x000fe40003f44270 */
[----:B------:R-:W-:-:S11]  /*24880*/  PLOP3.LUT P0, PT, PT, PT, PT, 0x80, 0x0 ;  /* 0x000000000000781c */ /* 0x000fd60003f0f070 */
[----:B------:R-:W-:Y:S05]  /*24890*/  @!P2 BRA `(.L_x_168) ;  /* 0x000006d00000a947 */ /* 0x000fea0003800000 */
[----:B------:R-:W-:-:S02]  /*248a0*/  PLOP3.LUT P0, PT, PT, PT, PT, 0x8, 0x0 ;  /* 0x000000000000781c */ /* 0x000fc40003f0e170 */
.L_x_169:
[----:B-1----:R-:W-:Y:S01]  /*248b0*/  IADD3 R37, R14, R17, RZ ;  /* 0x000000110e257210 */ /* 0x002fe20007ffe0ff */
        /* <DEDUP_REMOVED lines=29> */
[----:B------:R-:W2:Y:S04]  /*24a90*/  LDG.E R29, [R28.64] ;  /* 0x000000081c1d7981 */ /* 0x000ea8000c1e1900 */
[----:B------:R-:W3:Y:S01]  /*24aa0*/  LDG.E R41, [R34.64] ;  /* 0x0000000822297981 */ /* 0x000ee2000c1e1900 */
[----:B0-----:R-:W-:-:S05]  /*24ab0*/  IADD3 R27, R8, R33, RZ ;  /* 0x00000021081b7210 */ /* 0x001fca0007ffe0ff */
        /* <DEDUP_REMOVED lines=23> */
[----:B------:R-:W0:Y:S04]  /*24c30*/  LDG.E R27, [R26.64] ;  /* 0x000000081a1b7981 */ /* 0x000e28000c1e1900 */
[----:B------:R-:W2:Y:S01]  /*24c40*/  LDG.E R39, [R24.64] ;  /* 0x0000000818277981 */ /* 0x000ea2000c1e1900 */
[----:B------:R-:W-:-:S05]  /*24c50*/  IADD3 R45, R8, R45, RZ ;  /* 0x0000002d082d7210 */ /* 0x000fca0007ffe0ff */
[----:B------:R-:W-:-:S04]  /*24c60*/  IMAD.WIDE.U32 R34, R45, R16, c[0x0][0x1c0] ;  /* 0x000070002d227625 */ /* 0x000fc800078e0010 */
[----:B0-----:R-:W-:-:S05]  /*24c70*/  IMAD.WIDE.U32 R28, R27, 0x4, R20 ;  /* 0x000000041b1c7825 */ /* 0x001fca00078e0014 */
[----:B--2---:R0:W-:Y:S04]  /*24c80*/  STG.E [R28.64], R39 ;  /* 0x000000271c007986 */ /* 0x0041e8000c101908 */
        /* <DEDUP_REMOVED lines=46> */
.L_x_168:
[----:B------:R-:W-:-:S13]  /*24f70*/  ISETP.GT.AND P2, PT, R15, 0x4, PT ;  /* 0x000000040f00780c */ /* 0x000fda0003f44270 */
[----:B------:R-:W-:Y:S05]  /*24f80*/  @!P2 BRA `(.L_x_170) ;  /* 0x000003700000a947 */ /* 0x000fea0003800000 */
        /* <DEDUP_REMOVED lines=51> */
[----:B------:R-:W-:-:S02]  /*252c0*/  IADD3 R15, R15, -0x8, RZ ;  /* 0xfffffff80f0f7810 */ /* 0x000fc40007ffe0ff */
[----:B------:R-:W-:Y:S01]  /*252d0*/  IADD3 R17, R17, 0x8, RZ ;  /* 0x0000000811117810 */ /* 0x000fe20007ffe0ff */
[----:B--2---:R-:W-:-:S05]  /*252e0*/  IMAD.WIDE.U32 R24, R25, 0x4, R20 ;  /* 0x0000000419187825 */ /* 0x004fca00078e0014 */
[----:B---3--:R1:W-:Y:S03]  /*252f0*/  STG.E [R24.64], R37 ;  /* 0x0000002518007986 */ /* 0x0083e6000c101908 */
.L_x_170:
[----:B------:R-:W-:-:S13]  /*25300*/  ISETP.NE.OR P0, PT, R15, RZ, P0 ;  /* 0x000000ff0f00720c */ /* 0x000fda0000705670 */
[----:B------:R-:W-:Y:S05]  /*25310*/  @!P0 BRA `(.L_x_166) ;  /* 0x000001e000008947 */ /* 0x000fea0003800000 */
.L_x_167:
[----:B-1----:R-:W-:Y:S01]  /*25320*/  IADD3 R43, R14, R17, RZ ;  /* 0x000000110e2b7210 */ /* 0x002fe20007ffe0ff */
[----:B------:R-:W-:Y:S01]  /*25330*/  IMAD.WIDE.U32 R24, R17, 0x4, R22 ;  /* 0x0000000411187825 */ /* 0x000fe200078e0016 */
[----:B------:R-:W-:-:S04]  /*25340*/  MOV R16, 0x4 ;  /* 0x0000000400107802 */ /* 0x000fc80000000f00 */
        /* <DEDUP_REMOVED lines=27> */
.L_x_166:
[----:B------:R-:W-:-:S04]  /*25500*/  IMNMX.U32 R16, R8, 0x1, !PT ;  /* 0x0000000108107817 */ /* 0x000fc80007800000 */
[----:B------:R-:W-:-:S04]  /*25510*/  LOP3.LUT R15, R16, 0x3, RZ, 0xc0, !PT ;  /* 0x00000003100f7812 */ /* 0x000fc800078ec0ff */
[----:B------:R-:W-:-:S13]  /*25520*/  ISETP.NE.AND P2, PT, R15, RZ, PT ;  /* 0x000000ff0f00720c */ /* 0x000fda0003f45270 */
[----:B------:R-:W-:Y:S05]  /*25530*/  @!P2 BRA `(.L_x_171) ;  /* 0x000001800000a947 */ /* 0x000fea0003800000 */
[----:B-1----:R-:W-:Y:S01]  /*25540*/  IADD3 R28, R14, R17, RZ ;  /* 0x000000110e1c7210 */ /* 0x002fe20007ffe0ff */
[----:B------:R-:W-:Y:S01]  /*25550*/  IMAD.WIDE.U32 R22, R17, 0x4, R22 ;  /* 0x0000000411167825 */ /* 0x000fe200078e0016 */
[----:B------:R-:W-:-:S04]  /*25560*/  MOV R31, 0x4 ;  /* 0x00000004001f7802 */ /* 0x000fc80000000f00 */
[----:B------:R-:W2:Y:S01]  /*25570*/  LDG.E R29, [R22.64] ;  /* 0x00000008161d7981 */ /* 0x000ea2000c1e1900 */
[----:B------:R-:W-:-:S06]  /*25580*/  IMAD.WIDE.U32 R24, R28, R31, c[0x0][0x1c0] ;  /* 0x000070001c187625 */ /* 0x000fcc00078e001f */
[----:B------:R-:W3:Y:S01]  /*25590*/  LDG.E R25, [R24.64] ;  /* 0x0000000818197981 */ /* 0x000ee2000c1e1900 */
[----:B------:R-:W-:Y:S01]  /*255a0*/  ISETP.NE.AND P0, PT, R15, 0x1, PT ;  /* 0x000000010f00780c */ /* 0x000fe20003f05270 */
[----:B---3--:R-:W-:-:S05]  /*255b0*/  IMAD.WIDE.U32 R26, R25, 0x4, R20 ;  /* 0x00000004191a7825 */ /* 0x008fca00078e0014 */
[----:B--2---:R0:W-:Y:S07]  /*255c0*/  STG.E [R26.64], R29 ;  /* 0x0000001d1a007986 */ /* 0x0041ee000c101908 */
[----:B------:R-:W-:Y:S05]  /*255d0*/  @!P0 BRA `(.L_x_171) ;  /* 0x000000e000008947 */ /* 0x000fea0003800000 */
[----:B------:R-:W-:Y:S02]  /*255e0*/  IADD3 R24, R8, R17, RZ ;  /* 0x0000001108187210 */ /* 0x000fe40007ffe0ff */
[----:B------:R-:W2:Y:S03]  /*255f0*/  LDG.E R17, [R22.64+0x4] ;  /* 0x0000040816117981 */ /* 0x000ea6000c1e1900 */
[----:B------:R-:W-:-:S06]  /*25600*/  IMAD.WIDE.U32 R24, R24, R31, c[0x0][0x1c0] ;  /* 0x0000700018187625 */ /* 0x000fcc00078e001f */
[----:B------:R-:W3:Y:S01]  /*25610*/  LDG.E R25, [R24.64] ;  /* 0x0000000818197981 */ /* 0x000ee2000c1e1900 */
[----:B------:R-:W-:Y:S01]  /*25620*/  ISETP.NE.AND P0, PT, R15, 0x2, PT ;  /* 0x000000020f00780c */ /* 0x000fe20003f05270 */
[----:B0--3--:R-:W-:-:S05]  /*25630*/  IMAD.WIDE.U32 R26, R25, 0x4, R20 ;  /* 0x00000004191a7825 */ /* 0x009fca00078e0014 */
[----:B--2---:R0:W-:Y:S07]  /*25640*/  STG.E [R26.64], R17 ;  /* 0x000000111a007986 */ /* 0x0041ee000c101908 */
[----:B------:R-:W-:Y:S05]  /*25650*/  @!P0 BRA `(.L_x_171) ;  /* 0x0000006000008947 */ /* 0x000fea0003800000 */
[----:B------:R-:W-:Y:S01]  /*25660*/  IADD3 R24, R28, 0x2, RZ ;  /* 0x000000021c187810 */ /* 0x000fe20007ffe0ff */
[----:B------:R-:W2:Y:S04]  /*25670*/  LDG.E R23, [R22.64+0x8] ;  /* 0x0000080816177981 */ /* 0x000ea8000c1e1900 */
[----:B------:R-:W-:-:S06]  /*25680*/  IMAD.WIDE.U32 R24, R24, R31, c[0x0][0x1c0] ;  /* 0x0000700018187625 */ /* 0x000fcc00078e001f */
[----:B------:R-:W3:Y:S02]  /*25690*/  LDG.E R25, [R24.64] ;  /* 0x0000000818197981 */ /* 0x000ee4000c1e1900 */
[----:B0--3--:R-:W-:-:S05]  /*256a0*/  IMAD.WIDE.U32 R26, R25, 0x4, R20 ;  /* 0x00000004191a7825 */ /* 0x009fca00078e0014 */
[----:B--2---:R0:W-:Y:S02]  /*256b0*/  STG.E [R26.64], R23 ;  /* 0x000000171a007986 */ /* 0x0041e4000c101908 */
.L_x_171:
[----:B------:R-:W-:-:S06]  /*256c0*/  UIADD3 UR5, UR7, 0x1, URZ ;  /* 0x0000000107057890 */ /* 0x000fcc000fffe03f */
[----:B------:R-:W-:-:S13]  /*256d0*/  ISETP.NE.AND P0, PT, RZ, UR5, PT ;  /* 0x00000005ff007c0c */ /* 0x000fda000bf05270 */
[----:B------:R-:W-:Y:S05]  /*256e0*/  @!P0 BRA `(.L_x_172) ;  /* 0x0000189000008947 */ /* 0x000fea0003800000 */
[----:B------:R-:W-:-:S02]  /*256f0*/  UMOV UR5, URZ ;  /* 0x0000003f00057c82 */ /* 0x000fc40008000000 */
.L_x_183:
[----:B0-----:R-:W-:Y:S02]  /*25700*/  IMAD.MOV.U32 R17, RZ, RZ, 0x1 ;  /* 0x00000001ff117424 */ /* 0x001fe400078e00ff */
[----:B------:R-:W-:-:S03]  /*25710*/  IMAD.MOV.U32 R23, RZ, RZ, 0x4 ;  /* 0x00000004ff177424 */ /* 0x000fc600078e00ff */
[----:B------:R-:W-:-:S04]  /*25720*/  SHF.L.U32 R17, R17, UR5, RZ ;  /* 0x0000000511117c19 */ /* 0x000fc800080006ff */
[----:B------:R-:W-:-:S05]  /*25730*/  IADD3 R22, R17, 0xffff, RZ ;  /* 0x0000ffff11167810 */ /* 0x000fca0007ffe0ff */
[----:B------:R-:W-:-:S05]  /*25740*/  IMAD.WIDE.U32 R22, R22, R23, c[0x0][0x1c8] ;  /* 0x0000720016167625 */ /* 0x000fca00078e0017 */
[----:B------:R-:W2:Y:S01]  /*25750*/  LDG.E R30, [R22.64] ;  /* 0x00000008161e7981 */ /* 0x000ea2000c1e1900 */
[----:B------:R-:W-:-:S04]  /*25760*/  IMNMX.U32 R32, R17, 0x1, !PT ;  /* 0x0000000111207817 */ /* 0x000fc80007800000 */
[----:B------:R-:W-:-:S05]  /*25770*/  LOP3.LUT R31, R32, 0x3, RZ, 0xc0, !PT ;  /* 0x00000003201f7812 */ /* 0x000fca00078ec0ff */
[----:B------:R-:W-:Y:S01]  /*25780*/  IMAD.IADD R32, R32, 0x1, -R31 ;  /* 0x0000000120207824 */ /* 0x000fe200078e0a1f */
[----:B--2---:R-:W-:-:S13]  /*25790*/  ISETP.NE.AND P0, PT, R30, 0x10000, PT ;  /* 0x000100001e00780c */ /* 0x004fda0003f05270 */
[----:B-1----:R-:W-:Y:S05]  /*257a0*/  @!P0 BRA `(.L_x_173) ;  /* 0x00000d2000008947 */ /* 0x002fea0003800000 */
[----:B------:R-:W-:-:S02]  /*257b0*/  MOV R33, RZ ;  /* 0x000000ff00217202 */ /* 0x000fc40000000f00 */
.L_x_177:
[----:B0-----:R-:W-:Y:S01]  /*257c0*/  IMAD.MOV.U32 R22, RZ, RZ, 0x1 ;  /* 0x00000001ff167424 */ /* 0x001fe200078e00ff */
[----:B------:R-:W-:Y:S01]  /*257d0*/  ISETP.NE.AND P3, PT, R31, RZ, PT ;  /* 0x000000ff1f00720c */ /* 0x000fe20003f65270 */
[----:B------:R-:W-:Y:S02]  /*257e0*/  IMAD.MOV.U32 R36, RZ, RZ, RZ ;  /* 0x000000ffff247224 */ /* 0x000fe400078e00ff */
[----:B-1----:R-:W-:Y:S01]  /*257f0*/  IMAD.MOV.U32 R35, RZ, RZ, 0x1 ;  /* 0x00000001ff237424 */ /* 0x002fe200078e00ff */
[----:B------:R-:W-:-:S04]  /*25800*/  SHF.L.U32 R22, R22, UR5, RZ ;  /* 0x0000000516167c19 */ /* 0x000fc800080006ff */
[----:B------:R-:W-:-:S04]  /*25810*/  IMNMX.U32 R22, R22, 0x1, !PT ;  /* 0x0000000116167817 */ /* 0x000fc80007800000 */
[----:B------:R-:W-:-:S04]  /*25820*/  IADD3 R22, R22, -0x1, RZ ;  /* 0xffffffff16167810 */ /* 0x000fc80007ffe0ff */
[----:B------:R-:W-:-:S13]  /*25830*/  ISETP.GE.U32.AND P0, PT, R22, 0x3, PT ;  /* 0x000000031600780c */ /* 0x000fda0003f06070 */
[----:B------:R-:W-:Y:S05]  /*25840*/  @!P0 BRA `(.L_x_174) ;  /* 0x0000072000008947 */ /* 0x000fea0003800000 */
[----:B------:R-:W-:Y:S02]  /*25850*/  MOV R36, RZ ;  /* 0x000000ff00247202 */ /* 0x000fe40000000f00 */
[----:B------:R-:W-:-:S02]  /*25860*/  MOV R34, R32 ;  /* 0x0000002000227202 */ /* 0x000fc40000000f00 */
.L_x_175:
[----:B------:R-:W-:-:S04]  /*25870*/  IADD3 R24, R36, R33, RZ ;  /* 0x0000002124187210 */ /* 0x000fc80007ffe0ff */
[----:B------:R-:W-:-:S05]  /*25880*/  IADD3 R23, R17, R24, RZ ;  /* 0x0000001811177210 */ /* 0x000fca0007ffe0ff */
[----:B------:R-:W-:-:S05]  /*25890*/  IMAD.WIDE.U32 R22, R23, 0x4, R20 ;  /* 0x0000000417167825 */ /* 0x000fca00078e0014 */
[----:B0-----:R-:W2:Y:S01]  /*258a0*/  LDG.E R28, [R22.64] ;  /* 0x00000008161c7981 */ /* 0x001ea2000c1e1900 */
        /* <DEDUP_REMOVED lines=11> */
[----:B------:R-:W-:Y:S01]  /*25960*/  IMAD.WIDE.U32 R28, R37, -0xffff, RZ ;  /* 0xffff0001251c7825 */ /* 0x000fe200078e00ff */
[----:B------:R-:W-:-:S03]  /*25970*/  IADD3 R28, R36, 0x1, R33 ;  /* 0x00000001241c7810 */ /* 0x000fc60007ffe021 */
[----:B------:R-:W-:Y:S01]  /*25980*/  IMAD.WIDE.U32 R26, R38, -0xffff, RZ ;  /* 0xffff0001261a7825 */ /* 0x000fe200078e00ff */
[----:B------:R-:W-:-:S04]  /*25990*/  SHF.R.U32.HI R26, RZ, 0x10, R29 ;  /* 0x00000010ff1a7819 */ /* 0x000fc8000001161d */
[----:B------:R-:W-:Y:S01]  /*259a0*/  SHF.R.U32.HI R41, RZ, 0x10, R27 ;  /* 0x00000010ff297819 */ /* 0x000fe2000001161b */
[----:B------:R-:W-:Y:S01]  /*259b0*/  IMAD R37, R26, -0x10001, R37 ;  /* 0xfffeffff1a257824 */ /* 0x000fe200078e0225 */
[----:B------:R-:W-:-:S03]  /*259c0*/  IADD3 R27, R17, R28, RZ ;  /* 0x0000001c111b7210 */ /* 0x000fc60007ffe0ff */
[----:B------:R-:W-:Y:S01]  /*259d0*/  IMAD R41, R41, -0x10001, R38 ;  /* 0xfffeffff29297824 */ /* 0x000fe200078e0226 */
[----:B------:R0:W-:Y:S01]  /*259e0*/  STG.E [R24.64], R37 ;  /* 0x0000002518007986 */ /* 0x0001e2000c101908 */
[----:B------:R-:W-:-:S03]  /*259f0*/  IMAD.WIDE.U32 R26, R27, 0x4, R20 ;  /* 0x000000041b1a7825 */ /* 0x000fc600078e0014 */
[----:B------:R1:W-:Y:S04]  /*25a00*/  STG.E [R22.64], R41 ;  /* 0x0000002916007986 */ /* 0x0003e8000c101908 */
[----:B------:R-:W2:Y:S01]  /*25a10*/  LDG.E R40, [R26.64] ;  /* 0x000000081a287981 */ /* 0x000ea2000c1e1900 */
[----:B------:R-:W-:-:S05]  /*25a20*/  IMAD.WIDE.U32 R28, R28, 0x4, R20 ;  /* 0x000000041c1c7825 */ /* 0x000fca00078e0014 */
[----:B------:R-:W3:Y:S01]  /*25a30*/  LDG.E R43, [R28.64] ;  /* 0x000000081c2b7981 */ /* 0x000ee2000c1e1900 */
[----:B------:R-:W-:-:S04]  /*25a40*/  IMAD R35, R30, R35, RZ ;  /* 0x000000231e237224 */ /* 0x000fc800078e02ff */
[----:B------:R-:W-:-:S05]  /*25a50*/  IMAD.WIDE.U32 R38, R35, -0xffff, RZ ;  /* 0xffff000123267825 */ /* 0x000fca00078e00ff */
[----:B------:R-:W-:-:S05]  /*25a60*/  SHF.R.U32.HI R38, RZ, 0x10, R39 ;  /* 0x00000010ff267819 */ /* 0x000fca0000011627 */
[----:B------:R-:W-:Y:S01]  /*25a70*/  IMAD R35, R38, -0x10001, R35 ;  /* 0xfffeffff26237824 */ /* 0x000fe200078e0223 */
[----:B--2---:R-:W-:-:S04]  /*25a80*/  ISETP.NE.AND P0, PT, R40, 0x10000, PT ;  /* 0x000100002800780c */ /* 0x004fc80003f05270 */
[----:B------:R-:W-:-:S13]  /*25a90*/  ISETP.EQ.AND P0, PT, R35, 0x10000, !P0 ;  /* 0x000100002300780c */ /* 0x000fda0004702270 */
[----:B0-----:R-:W-:-:S04]  /*25aa0*/  @!P0 IMAD R24, R35, R40, RZ ;  /* 0x0000002823188224 */ /* 0x001fc800078e02ff */
[----:B-1----:R-:W-:Y:S01]  /*25ab0*/  @!P0 IMAD.WIDE.U32 R22, R24, -0xffff, RZ ;  /* 0xffff000118168825 */ /* 0x002fe200078e00ff */
        /* <DEDUP_REMOVED lines=32> */
[----:B------:R-:W-:-:S04]  /*25cc0*/  IMAD.WIDE.U32 R26, R37, -0xffff, RZ ;  /* 0xffff0001251a7825 */ /* 0x000fc800078e00ff */
[----:B------:R-:W-:Y:S01]  /*25cd0*/  IMAD.WIDE.U32 R28, R38, -0xffff, RZ ;  /* 0xffff0001261c7825 */ /* 0x000fe200078e00ff */
[----:B------:R-:W-:Y:S02]  /*25ce0*/  IADD3 R28, R36, 0x3, R33 ;  /* 0x00000003241c7810 */ /* 0x000fe40007ffe021 */
        /* <DEDUP_REMOVED lines=11> */
[----:B------:R-:W-:Y:S01]  /*25da0*/  IMAD R35, R30, R35, RZ ;  /* 0x000000231e237224 */ /* 0x000fe200078e02ff */
[----:B------:R-:W-:Y:S02]  /*25db0*/  IADD3 R34, R34, -0x4, RZ ;  /* 0xfffffffc22227810 */ /* 0x000fe40007ffe0ff */
[----:B------:R-:W-:Y:S01]  /*25dc0*/  IADD3 R36, R36, 0x4, RZ ;  /* 0x0000000424247810 */ /* 0x000fe20007ffe0ff */
[----:B------:R-:W-:-:S05]  /*25dd0*/  IMAD.WIDE.U32 R38, R35, -0xffff, RZ ;  /* 0xffff000123267825 */ /* 0x000fca00078e00ff */
[----:B------:R-:W-:-:S05]  /*25de0*/  SHF.R.U32.HI R38, RZ, 0x10, R39 ;  /* 0x00000010ff267819 */ /* 0x000fca0000011627 */
[----:B------:R-:W-:Y:S01]  /*25df0*/  IMAD R35, R38, -0x10001, R35 ;  /* 0xfffeffff26237824 */ /* 0x000fe200078e0223 */
[----:B--2---:R-:W-:-:S04]  /*25e00*/  ISETP.NE.AND P0, PT, R40, 0x10000, PT ;  /* 0x000100002800780c */ /* 0x004fc80003f05270 */
[----:B------:R-:W-:-:S13]  /*25e10*/  ISETP.EQ.AND P0, PT, R35, 0x10000, !P0 ;  /* 0x000100002300780c */ /* 0x000fda0004702270 */
[----:B0-----:R-:W-:Y:S02]  /*25e20*/  @!P0 IMAD R24, R35, R40, RZ ;  /* 0x0000002823188224 */ /* 0x001fe400078e02ff */
        /* <DEDUP_REMOVED lines=19> */
[----:B------:R-:W-:Y:S05]  /*25f60*/  @P0 BRA `(.L_x_175) ;  /* 0xfffff90000000947 */ /* 0x000fea000383ffff */
.L_x_174:
[----:B------:R-:W-:Y:S05]  /*25f70*/  @!P3 BRA `(.L_x_176) ;  /* 0x000005100000b947 */ /* 0x000fea0003800000 */
        /* <DEDUP_REMOVED lines=23> */
[----:B------:R0:W-:Y:S01]  /*260f0*/  STG.E [R24.64], R29 ;  /* 0x0000001d18007986 */ /* 0x0001e2000c101908 */
[----:B------:R-:W-:-:S03]  /*26100*/  IMAD.WIDE.U32 R26, R35, -0xffff, RZ ;  /* 0xffff0001231a7825 */ /* 0x000fc600078e00ff */
[----:B------:R0:W-:Y:S02]  /*26110*/  STG.E [R22.64], R37 ;  /* 0x0000002516007986 */ /* 0x0001e4000c101908 */
[----:B------:R-:W-:-:S05]  /*26120*/  SHF.R.U32.HI R26, RZ, 0x10, R27 ;  /* 0x00000010ff1a7819 */ /* 0x000fca000001161b */
        /* <DEDUP_REMOVED lines=54> */
.L_x_176:
[----:B------:R-:W-:-:S04]  /*26490*/  LEA R33, R17, R33, 0x1 ;  /* 0x0000002111217211 */ /* 0x000fc800078e08ff */
[----:B------:R-:W-:-:S13]  /*264a0*/  ISETP.GE.U32.AND P0, PT, R33, R8, PT ;  /* 0x000000082100720c */ /* 0x000fda0003f06070 */
[----:B------:R-:W-:Y:S05]  /*264b0*/  @!P0 BRA `(.L_x_177) ;  /* 0xfffff30000008947 */ /* 0x000fea000383ffff */
[----:B------:R-:W-:Y:S05]  /*264c0*/  BRA `(.L_x_178) ;  /* 0x00000a5000007947 */ /* 0x000fea0003800000 */
.L_x_173:
[----:B------:R-:W-:-:S02]  /*264d0*/  MOV R30, RZ ;  /* 0x000000ff001e7202 */ /* 0x000fc40000000f00 */
.L_x_182:
[----:B0-----:R-:W-:Y:S01]  /*264e0*/  IMAD.MOV.U32 R22, RZ, RZ, 0x1 ;  /* 0x00000001ff167424 */ /* 0x001fe200078e00ff */
[----:B------:R-:W-:Y:S01]  /*264f0*/  UMOV UR6, URZ ;  /* 0x0000003f00067c82 */ /* 0x000fe20008000000 */
[----:B------:R-:W-:-:S03]  /*26500*/  ISETP.NE.AND P3, PT, R31, RZ, PT ;  /* 0x000000ff1f00720c */ /* 0x000fc60003f65270 */
[----:B------:R-:W-:-:S04]  /*26510*/  SHF.L.U32 R22, R22, UR5, RZ ;  /* 0x0000000516167c19 */ /* 0x000fc800080006ff */
[----:B------:R-:W-:-:S04]  /*26520*/  IMNMX.U32 R22, R22, 0x1, !PT ;  /* 0x0000000116167817 */ /* 0x000fc80007800000 */
[----:B------:R-:W-:-:S04]  /*26530*/  IADD3 R22, R22, -0x1, RZ ;  /* 0xffffffff16167810 */ /* 0x000fc80007ffe0ff */
[----:B------:R-:W-:-:S13]  /*26540*/  ISETP.GE.U32.AND P0, PT, R22, 0x3, PT ;  /* 0x000000031600780c */ /* 0x000fda0003f06070 */
[----:B-1----:R-:W-:Y:S05]  /*26550*/  @!P0 BRA `(.L_x_179) ;  /* 0x0000058000008947 */ /* 0x002fea0003800000 */
[----:B------:R-:W-:Y:S01]  /*26560*/  MOV R33, R32 ;  /* 0x0000002000217202 */ /* 0x000fe20000000f00 */
[----:B------:R-:W-:-:S02]  /*26570*/  UMOV UR6, URZ ;  /* 0x0000003f00067c82 */ /* 0x000fc40008000000 */
.L_x_180:
[----:B------:R-:W-:-:S04]  /*26580*/  IADD3 R36, R30, UR6, RZ ;  /* 0x000000061e247c10 */ /* 0x000fc8000fffe0ff */
[----:B0-----:R-:W-:-:S05]  /*26590*/  IADD3 R23, R17, R36, RZ ;  /* 0x0000002411177210 */ /* 0x001fca0007ffe0ff */
[----:B------:R-:W-:-:S05]  /*265a0*/  IMAD.WIDE.U32 R22, R23, 0x4, R20 ;  /* 0x0000000417167825 */ /* 0x000fca00078e0014 */
[----:B-1----:R-:W2:Y:S01]  /*265b0*/  LDG.E R28, [R22.64] ;  /* 0x00000008161c7981 */ /* 0x002ea2000c1e1900 */
        /* <DEDUP_REMOVED lines=82> */
.L_x_179:
[----:B------:R-:W-:Y:S05]  /*26ae0*/  @!P3 BRA `(.L_x_181) ;  /* 0x000004000000b947 */ /* 0x000fea0003800000 */
[----:B------:R-:W-:-:S04]  /*26af0*/  IADD3 R33, R30, UR6, RZ ;  /* 0x000000061e217c10 */ /* 0x000fc8000fffe0ff */
[----:B0-----:R-:W-:-:S05]  /*26b00*/  IADD3 R27, R17, R33, RZ ;  /* 0x00000021111b7210 */ /* 0x001fca0007ffe0ff */
[----:B------:R-:W-:-:S05]  /*26b10*/  IMAD.WIDE.U32 R26, R27, 0x4, R20 ;  /* 0x000000041b1a7825 */ /* 0x000fca00078e0014 */
[----:B-1----:R-:W2:Y:S01]  /*26b20*/  LDG.E R24, [R26.64] ;  /* 0x000000081a187981 */ /* 0x002ea2000c1e1900 */
        /* <DEDUP_REMOVED lines=60> */
.L_x_181:
[----:B------:R-:W-:-:S04]  /*26ef0*/  LEA R30, R17, R30, 0x1 ;  /* 0x0000001e111e7211 */ /* 0x000fc800078e08ff */
[----:B------:R-:W-:-:S13]  /*26f00*/  ISETP.GE.U32.AND P0, PT, R30, R8, PT ;  /* 0x000000081e00720c */ /* 0x000fda0003f06070 */
[----:B------:R-:W-:Y:S05]  /*26f10*/  @!P0 BRA `(.L_x_182) ;  /* 0xfffff5c000008947 */ /* 0x000fea000383ffff */
.L_x_178:
[----:B------:R-:W-:Y:S02]  /*26f20*/  UIADD3 UR6, UR7, 0x1, URZ ;  /* 0x0000000107067890 */ /* 0x000fe4000fffe03f */
[----:B------:R-:W-:-:S04]  /*26f30*/  UIADD3 UR5, UR5, 0x1, URZ ;  /* 0x0000000105057890 */ /* 0x000fc8000fffe03f */
[----:B------:R-:W-:-:S06]  /*26f40*/  UISETP.GE.U32.AND UP0, UPT, UR5, UR6, UPT ;  /* 0x000000060500728c */ /* 0x000fcc000bf06070 */
[----:B------:R-:W-:-:S13]  /*26f50*/  PLOP3.LUT P0, PT, PT, PT, UP0, 0x80, 0x0 ;  /* 0x000000000000781c */ /* 0x000fda0003f0f008 */
[----:B------:R-:W-:Y:S01]  /*26f60*/  @P0 CALL.REL.NOINC `(.L_x_172) ;  /* 0x0000001000000944 */ /* 0x000fe20003c00000 */
[----:B------:R-:W-:Y:S05]  /*26f70*/  BRA `(.L_x_183) ;  /* 0xffffe78000007947 */ /* 0x000fea000383ffff */
.L_x_172:
[----:B0-----:R-:W-:-:S05]  /*26f80*/  MOV R23, 0x4 ;  /* 0x0000000400177802 */ /* 0x001fca0000000f00 */
[----:B------:R-:W-:-:S06]  /*26f90*/  IMAD.WIDE.U32 R22, R8, R23, c[0x0][0x1d0] ;  /* 0x0000740008167625 */ /* 0x000fcc00078e0017 */
[----:B------:R-:W2:Y:S01]  /*26fa0*/  LDG.E R22, [R22.64] ;  /* 0x0000000816167981 */ /* 0x000ea2000c1e1900 */
[----:B------:R-:W-:Y:S01]  /*26fb0*/  IADD3 R16, R16, -R15, RZ ;  /* 0x8000000f10107210 */ /* 0x000fe20007ffe0ff */
[----:B-12---:R-:W-:-:S05]  /*26fc0*/  IMAD.WIDE.U32 R24, R22, -0xffff, RZ ;  /* 0xffff000116187825 */ /* 0x006fca00078e00ff */
[----:B------:R-:W-:-:S05]  /*26fd0*/  SHF.R.U32.HI R17, RZ, 0x10, R25 ;  /* 0x00000010ff117819 */ /* 0x000fca0000011619 */
[----:B------:R-:W-:-:S05]  /*26fe0*/  IMAD R17, R17, -0x10001, R22 ;  /* 0xfffeffff11117824 */ /* 0x000fca00078e0216 */
[----:B------:R-:W-:-:S13]  /*26ff0*/  ISETP.NE.AND P0, PT, R17, 0x10000, PT ;  /* 0x000100001100780c */ /* 0x000fda0003f05270 */
[----:B------:R-:W-:Y:S05]  /*27000*/  @!P0 BRA `(.L_x_184) ;  /* 0x00000e3000008947 */ /* 0x000fea0003800000 */
[----:B------:R-:W-:Y:S01]  /*27010*/  MOV R33, RZ ;  /* 0x000000ff00217202 */ /* 0x000fe20000000f00 */
[----:B------:R-:W-:Y:S05]  /*27020*/  @!P1 BRA `(.L_x_185) ;  /* 0x00000c8000009947 */ /* 0x000fea0003800000 */
[----:B------:R-:W-:-:S13]  /*27030*/  ISETP.GT.AND P0, PT, R16, RZ, PT ;  /* 0x000000ff1000720c */ /* 0x000fda0003f04270 */
[----:B------:R-:W-:Y:S05]  /*27040*/  @!P0 BRA `(.L_x_186) ;  /* 0x00000a9000008947 */ /* 0x000fea0003800000 */
[----:B------:R-:W-:Y:S02]  /*27050*/  ISETP.GT.AND P1, PT, R16, 0xc, PT ;  /* 0x0000000c1000780c */ /* 0x000fe40003f24270 */
[----:B------:R-:W-:-:S11]  /*27060*/  PLOP3.LUT P0, PT, PT, PT, PT, 0x80, 0x0 ;  /* 0x000000000000781c */ /* 0x000fd60003f0f070 */
[----:B------:R-:W-:Y:S05]  /*27070*/  @!P1 BRA `(.L_x_187) ;  /* 0x000006c000009947 */ /* 0x000fea0003800000 */
[----:B------:R-:W-:-:S02]  /*27080*/  PLOP3.LUT P0, PT, PT, PT, PT, 0x8, 0x0 ;  /* 0x000000000000781c */ /* 0x000fc40003f0e170 */
.L_x_188:
[----:B0-----:R-:W-:-:S05]  /*27090*/  IMAD.WIDE.U32 R24, R33, 0x4, R20 ;  /* 0x0000000421187825 */ /* 0x001fca00078e0014 */
[----:B------:R-:W2:Y:S04]  /*270a0*/  LDG.E R22, [R24.64] ;  /* 0x0000000818167981 */ /* 0x000ea8000c1e1900 */
[----:B------:R-:W3:Y:S04]  /*270b0*/  LDG.E R26, [R24.64+0x4] ;  /* 0x00000408181a7981 */ /* 0x000ee8000c1e1900 */
[----:B------:R-:W4:Y:S04]  /*270c0*/  LDG.E R28, [R24.64+0x8] ;  /* 0x00000808181c7981 */ /* 0x000f28000c1e1900 */
[----:B------:R-:W5:Y:S01]  /*270d0*/  LDG.E R30, [R24.64+0xc] ;  /* 0x00000c08181e7981 */ /* 0x000f62000c1e1900 */
[----:B--2---:R-:W-:-:S02]  /*270e0*/  IMAD R32, R17, R22, RZ ;  /* 0x0000001611207224 */ /* 0x004fc400078e02ff */
[C---:B---3--:R-:W-:Y:S02]  /*270f0*/  IMAD R34, R17.reuse, R26, RZ ;  /* 0x0000001a11227224 */ /* 0x048fe400078e02ff */
[----:B----4-:R-:W-:Y:S02]  /*27100*/  IMAD R35, R17, R28, RZ ;  /* 0x0000001c11237224 */ /* 0x010fe400078e02ff */
[----:B------:R-:W-:-:S04]  /*27110*/  IMAD.WIDE.U32 R28, R34, -0xffff, RZ ;  /* 0xffff0001221c7825 */ /* 0x000fc800078e00ff */
[----:B-----5:R-:W-:Y:S01]  /*27120*/  IMAD R36, R17, R30, RZ ;  /* 0x0000001e11247224 */ /* 0x020fe200078e02ff */
[----:B------:R-:W-:Y:S01]  /*27130*/  SHF.R.U32.HI R29, RZ, 0x10, R29 ;  /* 0x00000010ff1d7819 */ /* 0x000fe2000001161d */
[----:B------:R-:W-:-:S04]  /*27140*/  IMAD.WIDE.U32 R30, R32, -0xffff, RZ ;  /* 0xffff0001201e7825 */ /* 0x000fc800078e00ff */
[----:B------:R-:W-:Y:S01]  /*27150*/  IMAD.WIDE.U32 R22, R35, -0xffff, RZ ;  /* 0xffff000123167825 */ /* 0x000fe200078e00ff */
[----:B------:R-:W-:-:S03]  /*27160*/  SHF.R.U32.HI R31, RZ, 0x10, R31 ;  /* 0x00000010ff1f7819 */ /* 0x000fc6000001161f */
[----:B------:R-:W-:Y:S01]  /*27170*/  IMAD.WIDE.U32 R26, R36, -0xffff, RZ ;  /* 0xffff0001241a7825 */ /* 0x000fe200078e00ff */
[----:B------:R-:W-:Y:S02]  /*27180*/  SHF.R.U32.HI R22, RZ, 0x10, R23 ;  /* 0x00000010ff167819 */ /* 0x000fe40000011617 */
[----:B------:R-:W-:Y:S01]  /*27190*/  IADD3 R23, R33, 0x4, RZ ;  /* 0x0000000421177810 */ /* 0x000fe20007ffe0ff */
[----:B------:R-:W-:Y:S01]  /*271a0*/  IMAD R29, R29, -0x10001, R34 ;  /* 0xfffeffff1d1d7824 */ /* 0x000fe200078e0222 */
[----:B------:R-:W-:Y:S01]  /*271b0*/  SHF.R.U32.HI R37, RZ, 0x10, R27 ;  /* 0x00000010ff257819 */ /* 0x000fe2000001161b */
[----:B------:R-:W-:Y:S02]  /*271c0*/  IMAD R27, R31, -0x10001, R32 ;  /* 0xfffeffff1f1b7824 */ /* 0x000fe400078e0220 */
[----:B------:R-:W-:Y:S01]  /*271d0*/  IMAD R35, R22, -0x10001, R35 ;  /* 0xfffeffff16237824 */ /* 0x000fe200078e0223 */
[----:B------:R0:W-:Y:S01]  /*271e0*/  STG.E [R24.64+0x4], R29 ;  /* 0x0000041d18007986 */ /* 0x0001e2000c101908 */
[----:B------:R-:W-:-:S02]  /*271f0*/  IMAD R37, R37, -0x10001, R36 ;  /* 0xfffeffff25257824 */ /* 0x000fc400078e0224 */
[----:B------:R-:W-:Y:S01]  /*27200*/  IMAD.WIDE.U32 R22, R23, 0x4, R20 ;  /* 0x0000000417167825 */ /* 0x000fe200078e0014 */
[----:B------:R-:W-:Y:S04]  /*27210*/  STG.E [R24.64], R27 ;  /* 0x0000001b18007986 */ /* 0x000fe8000c101908 */
[----:B------:R-:W-:Y:S04]  /*27220*/  STG.E [R24.64+0x8], R35 ;  /* 0x0000082318007986 */ /* 0x000fe8000c101908 */
[----:B------:R1:W-:Y:S04]  /*27230*/  STG.E [R24.64+0xc], R37 ;  /* 0x00000c2518007986 */ /* 0x0003e8000c101908 */
        /* <DEDUP_REMOVED lines=10> */
[----:B0-----:R-:W-:-:S04]  /*272e0*/  IMAD.WIDE.U32 R28, R34, -0xffff, RZ ;  /* 0xffff0001221c7825 */ /* 0x001fc800078e00ff */
[----:B-1----:R-:W-:Y:S01]  /*272f0*/  IMAD.WIDE.U32 R24, R36, -0xffff, RZ ;  /* 0xffff000124187825 */ /* 0x002fe200078e00ff */
        /* <DEDUP_REMOVED lines=24> */
[----:B0-----:R-:W-:Y:S01]  /*27480*/  IMAD.WIDE.U32 R28, R34, -0xffff, RZ ;  /* 0xffff0001221c7825 */ /* 0x001fe200078e00ff */
[----:B------:R-:W-:-:S03]  /*27490*/  IADD3 R31, R33, 0xc, RZ ;  /* 0x0000000c211f7810 */ /* 0x000fc60007ffe0ff */
[----:B-1----:R-:W-:Y:S01]  /*274a0*/  IMAD.WIDE.U32 R22, R36, -0xffff, RZ ;  /* 0xffff000124167825 */ /* 0x002fe200078e00ff */
[----:B------:R-:W-:-:S03]  /*274b0*/  SHF.R.U32.HI R29, RZ, 0x10, R29 ;  /* 0x00000010ff1d7819 */ /* 0x000fc6000001161d */
[----:B------:R-:W-:Y:S01]  /*274c0*/  IMAD.WIDE.U32 R26, R38, -0xffff, RZ ;  /* 0xffff0001261a7825 */ /* 0x000fe200078e00ff */
[----:B------:R-:W-:-:S03]  /*274d0*/  SHF.R.U32.HI R35, RZ, 0x10, R23 ;  /* 0x00000010ff237819 */ /* 0x000fc60000011617 */
[----:B------:R-:W-:Y:S01]  /*274e0*/  IMAD R23, R39, -0x10001, R32 ;  /* 0xfffeffff27177824 */ /* 0x000fe200078e0220 */
[----:B------:R-:W-:Y:S01]  /*274f0*/  SHF.R.U32.HI R37, RZ, 0x10, R27 ;  /* 0x00000010ff257819 */ /* 0x000fe2000001161b */
[----:B------:R-:W-:Y:S02]  /*27500*/  IMAD R27, R29, -0x10001, R34 ;  /* 0xfffeffff1d1b7824 */ /* 0x000fe400078e0222 */
[----:B------:R-:W-:Y:S01]  /*27510*/  IMAD R35, R35, -0x10001, R36 ;  /* 0xfffeffff23237824 */ /* 0x000fe200078e0224 */
[----:B------:R0:W-:Y:S01]  /*27520*/  STG.E [R24.64], R23 ;  /* 0x0000001718007986 */ /* 0x0001e2000c101908 */
[----:B------:R-:W-:Y:S02]  /*27530*/  IMAD R37, R37, -0x10001, R38 ;  /* 0xfffeffff25257824 */ /* 0x000fe400078e0226 */
[----:B------:R-:W-:Y:S01]  /*27540*/  IMAD.WIDE.U32 R30, R31, 0x4, R20 ;  /* 0x000000041f1e7825 */ /* 0x000fe200078e0014 */
[----:B------:R-:W-:Y:S04]  /*27550*/  STG.E [R24.64+0x4], R27 ;  /* 0x0000041b18007986 */ /* 0x000fe8000c101908 */
[----:B------:R-:W-:Y:S04]  /*27560*/  STG.E [R24.64+0x8], R35 ;  /* 0x0000082318007986 */ /* 0x000fe8000c101908 */
[----:B------:R1:W-:Y:S04]  /*27570*/  STG.E [R24.64+0xc], R37 ;  /* 0x00000c2518007986 */ /* 0x0003e8000c101908 */
[----:B------:R-:W2:Y:S04]  /*27580*/  LDG.E R22, [R30.64] ;  /* 0x000000081e167981 */ /* 0x000ea8000c1e1900 */
[----:B------:R-:W3:Y:S04]  /*27590*/  LDG.E R26, [R30.64+0x4] ;  /* 0x000004081e1a7981 */ /* 0x000ee8000c1e1900 */
[----:B------:R-:W4:Y:S04]  /*275a0*/  LDG.E R28, [R30.64+0x8] ;  /* 0x000008081e1c7981 */ /* 0x000f28000c1e1900 */
[----:B------:R-:W5:Y:S01]  /*275b0*/  LDG.E R38, [R30.64+0xc] ;  /* 0x00000c081e267981 */ /* 0x000f62000c1e1900 */
[----:B------:R-:W-:-:S02]  /*275c0*/  IADD3 R16, R16, -0x10, RZ ;  /* 0xfffffff010107810 */ /* 0x000fc40007ffe0ff */
[----:B------:R-:W-:Y:S02]  /*275d0*/  IADD3 R33, R33, 0x10, RZ ;  /* 0x0000001021217810 */ /* 0x000fe40007ffe0ff */
[----:B------:R-:W-:Y:S01]  /*275e0*/  ISETP.GT.AND P1, PT, R16, 0xc, PT ;  /* 0x0000000c1000780c */ /* 0x000fe20003f24270 */
[C---:B--2---:R-:W-:Y:S02]  /*275f0*/  IMAD R32, R17.reuse, R22, RZ ;  /* 0x0000001611207224 */ /* 0x044fe400078e02ff */
        /* <DEDUP_REMOVED lines=15> */
[----:B------:R-:W-:-:S03]  /*276f0*/  IMAD R29, R29, -0x10001, R38 ;  /* 0xfffeffff1d1d7824 */ /* 0x000fc600078e0226 */
[----:B------:R0:W-:Y:S04]  /*27700*/  STG.E [R30.64+0x4], R25 ;  /* 0x000004191e007986 */ /* 0x0001e8000c101908 */
[----:B------:R0:W-:Y:S04]  /*27710*/  STG.E [R30.64+0x8], R27 ;  /* 0x0000081b1e007986 */ /* 0x0001e8000c101908 */
[----:B------:R0:W-:Y:S01]  /*27720*/  STG.E [R30.64+0xc], R29 ;  /* 0x00000c1d1e007986 */ /* 0x0001e2000c101908 */
[----:B------:R-:W-:Y:S05]  /*27730*/  @P1 BRA `(.L_x_188) ;  /* 0xfffff95000001947 */ /* 0x000fea000383ffff */
.L_x_187:
[----:B------:R-:W-:-:S13]  /*27740*/  ISETP.GT.AND P1, PT, R16, 0x4, PT ;  /* 0x000000041000780c */ /* 0x000fda0003f24270 */
[----:B------:R-:W-:Y:S05]  /*27750*/  @!P1 BRA `(.L_x_189) ;  /* 0x0000036000009947 */ /* 0x000fea0003800000 */
[----:B0-----:R-:W-:-:S05]  /*27760*/  IMAD.WIDE.U32 R22, R33, 0x4, R20 ;  /* 0x0000000421167825 */ /* 0x001fca00078e0014 */
[----:B------:R-:W2:Y:S04]  /*27770*/  LDG.E R24, [R22.64] ;  /* 0x0000000816187981 */ /* 0x000ea8000c1e1900 */
[----:B------:R-:W3:Y:S04]  /*27780*/  LDG.E R26, [R22.64+0x4] ;  /* 0x00000408161a7981 */ /* 0x000ee8000c1e1900 */
[----:B------:R-:W4:Y:S04]  /*27790*/  LDG.E R28, [R22.64+0x8] ;  /* 0x00000808161c7981 */ /* 0x000f28000c1e1900 */
[----:B------:R-:W5:Y:S01]  /*277a0*/  LDG.E R30, [R22.64+0xc] ;  /* 0x00000c08161e7981 */ /* 0x000f62000c1e1900 */
[----:B--2---:R-:W-:-:S02]  /*277b0*/  IMAD R32, R17, R24, RZ ;  /* 0x0000001811207224 */ /* 0x004fc400078e02ff */
[----:B---3--:R-:W-:Y:S02]  /*277c0*/  IMAD R34, R17, R26, RZ ;  /* 0x0000001a11227224 */ /* 0x008fe400078e02ff */
[----:B------:R-:W-:-:S04]  /*277d0*/  IMAD.WIDE.U32 R24, R32, -0xffff, RZ ;  /* 0xffff000120187825 */ /* 0x000fc800078e00ff */
[C---:B----4-:R-:W-:Y:S01]  /*277e0*/  IMAD R35, R17.reuse, R28, RZ ;  /* 0x0000001c11237224 */ /* 0x050fe200078e02ff */
[----:B------:R-:W-:Y:S01]  /*277f0*/  SHF.R.U32.HI R39, RZ, 0x10, R25 ;  /* 0x00000010ff277819 */ /* 0x000fe20000011619 */
[----:B-----5:R-:W-:Y:S01]  /*27800*/  IMAD R36, R17, R30, RZ ;  /* 0x0000001e11247224 */ /* 0x020fe200078e02ff */
[----:B------:R-:W-:Y:S01]  /*27810*/  IADD3 R25, R33, 0x4, RZ ;  /* 0x0000000421197810 */ /* 0x000fe20007ffe0ff */
[----:B------:R-:W-:-:S04]  /*27820*/  IMAD.WIDE.U32 R26, R34, -0xffff, RZ ;  /* 0xffff0001221a7825 */ /* 0x000fc800078e00ff */
[----:B------:R-:W-:Y:S01]  /*27830*/  IMAD.WIDE.U32 R28, R35, -0xffff, RZ ;  /* 0xffff0001231c7825 */ /* 0x000fe200078e00ff */
        /* <DEDUP_REMOVED lines=11> */
[----:B------:R1:W-:Y:S04]  /*278f0*/  STG.E [R22.64+0x8], R35 ;  /* 0x0000082316007986 */ /* 0x0003e8000c101908 */
[----:B------:R2:W-:Y:S04]  /*27900*/  STG.E [R22.64+0xc], R31 ;  /* 0x00000c1f16007986 */ /* 0x0005e8000c101908 */
[----:B------:R-:W3:Y:S04]  /*27910*/  LDG.E R26, [R24.64] ;  /* 0x00000008181a7981 */ /* 0x000ee8000c1e1900 */
[----:B------:R-:W4:Y:S04]  /*27920*/  LDG.E R28, [R24.64+0x4] ;  /* 0x00000408181c7981 */ /* 0x000f28000c1e1900 */
[----:B------:R-:W5:Y:S04]  /*27930*/  LDG.E R30, [R24.64+0x8] ;  /* 0x00000808181e7981 */ /* 0x000f68000c1e1900 */
[----:B------:R-:W2:Y:S01]  /*27940*/  LDG.E R38, [R24.64+0xc] ;  /* 0x00000c0818267981 */ /* 0x000ea2000c1e1900 */
[----:B------:R-:W-:-:S02]  /*27950*/  PLOP3.LUT P0, PT, PT, PT, PT, 0x8, 0x0 ;  /* 0x000000000000781c */ /* 0x000fc40003f0e170 */
[----:B------:R-:W-:Y:S02]  /*27960*/  IADD3 R16, R16, -0x8, RZ ;  /* 0xfffffff810107810 */ /* 0x000fe40007ffe0ff */
[----:B------:R-:W-:Y:S01]  /*27970*/  IADD3 R33, R33, 0x8, RZ ;  /* 0x0000000821217810 */ /* 0x000fe20007ffe0ff */
[C---:B---3--:R-:W-:Y:S02]  /*27980*/  IMAD R32, R17.reuse, R26, RZ ;  /* 0x0000001a11207224 */ /* 0x048fe400078e02ff */
[----:B----4-:R-:W-:Y:S02]  /*27990*/  IMAD R34, R17, R28, RZ ;  /* 0x0000001c11227224 */ /* 0x010fe400078e02ff */
[----:B0-----:R-:W-:-:S04]  /*279a0*/  IMAD.WIDE.U32 R26, R32, -0xffff, RZ ;  /* 0xffff0001201a7825 */ /* 0x001fc800078e00ff */
[C---:B-----5:R-:W-:Y:S01]  /*279b0*/  IMAD R36, R17.reuse, R30, RZ ;  /* 0x0000001e11247224 */ /* 0x060fe200078e02ff */
[----:B-1----:R-:W-:Y:S01]  /*279c0*/  SHF.R.U32.HI R35, RZ, 0x10, R27 ;  /* 0x00000010ff237819 */ /* 0x002fe2000001161b */
[----:B--2---:R-:W-:Y:S02]  /*279d0*/  IMAD R38, R17, R38, RZ ;  /* 0x0000002611267224 */ /* 0x004fe400078e02ff */
        /* <DEDUP_REMOVED lines=13> */
[----:B------:R0:W-:Y:S02]  /*27ab0*/  STG.E [R24.64+0xc], R31 ;  /* 0x00000c1f18007986 */ /* 0x0001e4000c101908 */
.L_x_189:
[----:B------:R-:W-:-:S13]  /*27ac0*/  ISETP.NE.OR P0, PT, R16, RZ, P0 ;  /* 0x000000ff1000720c */ /* 0x000fda0000705670 */
[----:B------:R-:W-:Y:S05]  /*27ad0*/  @!P0 BRA `(.L_x_185) ;  /* 0x000001d000008947 */ /* 0x000fea0003800000 */
.L_x_186:
[----:B0-----:R-:W-:-:S05]  /*27ae0*/  IMAD.WIDE.U32 R22, R33, 0x4, R20 ;  /* 0x0000000421167825 */ /* 0x001fca00078e0014 */
[----:B------:R-:W2:Y:S04]  /*27af0*/  LDG.E R24, [R22.64] ;  /* 0x0000000816187981 */ /* 0x000ea8000c1e1900 */
[----:B------:R-:W3:Y:S04]  /*27b00*/  LDG.E R26, [R22.64+0x4] ;  /* 0x00000408161a7981 */ /* 0x000ee8000c1e1900 */
[----:B------:R-:W4:Y:S04]  /*27b10*/  LDG.E R28, [R22.64+0x8] ;  /* 0x00000808161c7981 */ /* 0x000f28000c1e1900 */
[----:B------:R-:W5:Y:S01]  /*27b20*/  LDG.E R30, [R22.64+0xc] ;  /* 0x00000c08161e7981 */ /* 0x000f62000c1e1900 */
[----:B------:R-:W-:-:S02]  /*27b30*/  IADD3 R16, R16, -0x4, RZ ;  /* 0xfffffffc10107810 */ /* 0x000fc40007ffe0ff */
[----:B------:R-:W-:Y:S02]  /*27b40*/  IADD3 R33, R33, 0x4, RZ ;  /* 0x0000000421217810 */ /* 0x000fe40007ffe0ff */
[----:B------:R-:W-:Y:S01]  /*27b50*/  ISETP.NE.AND P0, PT, R16, RZ, PT ;  /* 0x000000ff1000720c */ /* 0x000fe20003f05270 */
[C---:B--2---:R-:W-:Y:S02]  /*27b60*/  IMAD R32, R17.reuse, R24, RZ ;  /* 0x0000001811207224 */ /* 0x044fe400078e02ff */
[C---:B---3--:R-:W-:Y:S02]  /*27b70*/  IMAD R34, R17.reuse, R26, RZ ;  /* 0x0000001a11227224 */ /* 0x048fe400078e02ff */
[----:B----4-:R-:W-:Y:S02]  /*27b80*/  IMAD R35, R17, R28, RZ ;  /* 0x0000001c11237224 */ /* 0x010fe400078e02ff */
[----:B------:R-:W-:-:S04]  /*27b90*/  IMAD.WIDE.U32 R28, R34, -0xffff, RZ ;  /* 0xffff0001221c7825 */ /* 0x000fc800078e00ff */
[----:B-----5:R-:W-:Y:S02]  /*27ba0*/  IMAD R36, R17, R30, RZ ;  /* 0x0000001e11247224 */ /* 0x020fe400078e02ff */
[----:B------:R-:W-:-:S04]  /*27bb0*/  IMAD.WIDE.U32 R30, R32, -0xffff, RZ ;  /* 0xffff0001201e7825 */ /* 0x000fc800078e00ff */
[----:B------:R-:W-:Y:S01]  /*27bc0*/  IMAD.WIDE.U32 R24, R35, -0xffff, RZ ;  /* 0xffff000123187825 */ /* 0x000fe200078e00ff */
[----:B------:R-:W-:Y:S02]  /*27bd0*/  SHF.R.U32.HI R37, RZ, 0x10, R31 ;  /* 0x00000010ff257819 */ /* 0x000fe4000001161f */
[----:B------:R-:W-:Y:S01]  /*27be0*/  SHF.R.U32.HI R31, RZ, 0x10, R29 ;  /* 0x00000010ff1f7819 */ /* 0x000fe2000001161d */
        /* <DEDUP_REMOVED lines=11> */
[----:B0-----:R-:W-:Y:S05]  /*27ca0*/  @P0 BRA `(.L_x_186) ;  /* 0xfffffe3000000947 */ /* 0x001fea000383ffff */
.L_x_185:
[----:B------:R-:W-:Y:S05]  /*27cb0*/  @!P2 BRA `(.L_x_190) ;  /* 0x00001fb00000a947 */ /* 0x000fea0003800000 */
[----:B------:R-:W-:-:S05]  /*27cc0*/  IMAD.WIDE.U32 R20, R33, 0x4, R20 ;  /* 0x0000000421147825 */ /* 0x000fca00078e0014 */
[----:B------:R-:W2:Y:S01]  /*27cd0*/  LDG.E R16, [R20.64] ;  /* 0x0000000814107981 */ /* 0x000ea2000c1e1900 */
[----:B------:R-:W-:Y:S01]  /*27ce0*/  ISETP.NE.AND P0, PT, R15, 0x1, PT ;  /* 0x000000010f00780c */ /* 0x000fe20003f05270 */
[----:B--2---:R-:W-:-:S04]  /*27cf0*/  IMAD R16, R17, R16, RZ ;  /* 0x0000001011107224 */ /* 0x004fc800078e02ff */
[----:B0-----:R-:W-:-:S05]  /*27d00*/  IMAD.WIDE.U32 R22, R16, -0xffff, RZ ;  /* 0xffff000110167825 */ /* 0x001fca00078e00ff */
[----:B------:R-:W-:-:S05]  /*27d10*/  SHF.R.U32.HI R23, RZ, 0x10, R23 ;  /* 0x00000010ff177819 */ /* 0x000fca0000011617 */
[----:B------:R-:W-:-:S05]  /*27d20*/  IMAD R23, R23, -0x10001, R16 ;  /* 0xfffeffff17177824 */ /* 0x000fca00078e0210 */
[----:B------:R0:W-:Y:S01]  /*27d30*/  STG.E [R20.64], R23 ;  /* 0x0000001714007986 */ /* 0x0001e2000c101908 */
[----:B------:R-:W-:Y:S05]  /*27d40*/  @!P0 BRA `(.L_x_190) ;  /* 0x00001f2000008947 */ /* 0x000fea0003800000 */
[----:B------:R-:W2:Y:S01]  /*27d50*/  LDG.E R16, [R20.64+0x4] ;  /* 0x0000040814107981 */ /* 0x000ea2000c1e1900 */
[----:B------:R-:W-:Y:S01]  /*27d60*/  ISETP.NE.AND P0, PT, R15, 0x2, PT ;  /* 0x000000020f00780c */ /* 0x000fe20003f05270 */
[----:B--2---:R-:W-:-:S04]  /*27d70*/  IMAD R16, R17, R16, RZ ;  /* 0x0000001011107224 */ /* 0x004fc800078e02ff */
[----:B0-----:R-:W-:-:S05]  /*27d80*/  IMAD.WIDE.U32 R22, R16, -0xffff, RZ ;  /* 0xffff000110167825 */ /* 0x001fca00078e00ff */
[----:B------:R-:W-:-:S05]  /*27d90*/  SHF.R.U32.HI R23, RZ, 0x10, R23 ;  /* 0x00000010ff177819 */ /* 0x000fca0000011617 */
[----:B------:R-:W-:-:S05]  /*27da0*/  IMAD R23, R23, -0x10001, R16 ;  /* 0xfffeffff17177824 */ /* 0x000fca00078e0210 */
[----:B------:R0:W-:Y:S01]  /*27db0*/  STG.E [R20.64+0x4], R23 ;  /* 0x0000041714007986 */ /* 0x0001e2000c101908 */
[----:B------:R-:W-:Y:S05]  /*27dc0*/  @!P0 BRA `(.L_x_190) ;  /* 0x00001ea000008947 */ /* 0x000fea0003800000 */
[----:B------:R-:W2:Y:S02]  /*27dd0*/  LDG.E R16, [R20.64+0x8] ;  /* 0x0000080814107981 */ /* 0x000ea4000c1e1900 */
[----:B--2---:R-:W-:-:S04]  /*27de0*/  IMAD R15, R17, R16, RZ ;  /* 0x00000010110f7224 */ /* 0x004fc800078e02ff */
[----:B------:R-:W-:-:S05]  /*27df0*/  IMAD.WIDE.U32 R16, R15, -0xffff, RZ ;  /* 0xffff00010f107825 */ /* 0x000fca00078e00ff */
[----:B------:R-:W-:-:S05]  /*27e00*/  SHF.R.U32.HI R16, RZ, 0x10, R17 ;  /* 0x00000010ff107819 */ /* 0x000fca0000011611 */
[----:B------:R-:W-:-:S05]  /*27e10*/  IMAD R15, R16, -0x10001, R15 ;  /* 0xfffeffff100f7824 */ /* 0x000fca00078e020f */
[----:B------:R1:W-:Y:S01]  /*27e20*/  STG.E [R20.64+0x8], R15 ;  /* 0x0000080f14007986 */ /* 0x0003e2000c101908 */
[----:B------:R-:W-:Y:S05]  /*27e30*/  BRA `(.L_x_190) ;  /* 0x00001e3000007947 */ /* 0x000fea0003800000 */
.L_x_184:
[----:B------:R-:W-:Y:S01]  /*27e40*/  MOV R31, RZ ;  /* 0x000000ff001f7202 */ /* 0x000fe20000000f00 */
[----:B------:R-:W-:Y:S05]  /*27e50*/  @!P1 BRA `(.L_x_191) ;  /* 0x0000026000009947 */ /* 0x000fea0003800000 */
[----:B------:R-:W-:-:S02]  /*27e60*/  MOV R30, R16 ;  /* 0x00000010001e7202 */ /* 0x000fc40000000f00 */
.L_x_192:
[----:B0-----:R-:W-:-:S05]  /*27e70*/  IMAD.WIDE.U32 R16, R31, 0x4, R20 ;  /* 0x000000041f107825 */ /* 0x001fca00078e0014 */
[----:B------:R-:W2:Y:S04]  /*27e80*/  LDG.E R32, [R16.64] ;  /* 0x0000000810207981 */ /* 0x000ea8000c1e1900 */
[----:B------:R-:W3:Y:S04]  /*27e90*/  LDG.E R33, [R16.64+0x4] ;  /* 0x0000040810217981 */ /* 0x000ee8000c1e1900 */
[----:B------:R-:W4:Y:S04]  /*27ea0*/  LDG.E R34, [R16.64+0x8] ;  /* 0x0000080810227981 */ /* 0x000f28000c1e1900 */
[----:B------:R-:W5:Y:S01]  /*27eb0*/  LDG.E R35, [R16.64+0xc] ;  /* 0x00000c0810237981 */ /* 0x000f62000c1e1900 */
[----:B------:R-:W-:-:S02]  /*27ec0*/  IADD3 R30, R30, -0x4, RZ ;  /* 0xfffffffc1e1e7810 */ /* 0x000fc40007ffe0ff */
[----:B------:R-:W-:Y:S02]  /*27ed0*/  IADD3 R31, R31, 0x4, RZ ;  /* 0x000000041f1f7810 */ /* 0x000fe40007ffe0ff */
[----:B--2---:R-:W-:Y:S02]  /*27ee0*/  ISETP.NE.AND P0, PT, R32, 0x10000, PT ;  /* 0x000100002000780c */ /* 0x004fe40003f05270 */
[----:B---3--:R-:W-:Y:S02]  /*27ef0*/  ISETP.NE.AND P1, PT, R33, 0x10000, PT ;  /* 0x000100002100780c */ /* 0x008fe40003f25270 */
[----:B----4-:R-:W-:Y:S02]  /*27f00*/  ISETP.NE.AND P3, PT, R34, 0x10000, PT ;  /* 0x000100002200780c */ /* 0x010fe40003f65270 */
[----:B-----5:R-:W-:-:S07]  /*27f10*/  ISETP.NE.AND P4, PT, R35, 0x10000, PT ;  /* 0x000100002300780c */ /* 0x020fce0003f85270 */
[----:B------:R-:W-:Y:S02]  /*27f20*/  @P0 IMAD.U32 R32, R32, 0x10000, RZ ;  /* 0x0001000020200824 */ /* 0x000fe400078e00ff */
[----:B------:R-:W-:Y:S02]  /*27f30*/  @P1 IMAD.U32 R33, R33, 0x10000, RZ ;  /* 0x0001000021211824 */ /* 0x000fe400078e00ff */
[----:B------:R-:W-:Y:S01]  /*27f40*/  @P0 IMAD.WIDE.U32 R22, R32, -0xffff, RZ ;  /* 0xffff000120160825 */ /* 0x000fe200078e00ff */
[----:B------:R-:W-:-:S03]  /*27f50*/  @P3 SHF.L.U32 R34, R34, 0x10, RZ ;  /* 0x0000001022223819 */ /* 0x000fc600000006ff */
[----:B------:R-:W-:Y:S01]  /*27f60*/  @P1 IMAD.WIDE.U32 R24, R33, -0xffff, RZ ;  /* 0xffff000121181825 */ /* 0x000fe200078e00ff */
[----:B------:R-:W-:-:S03]  /*27f70*/  @P0 SHF.R.U32.HI R39, RZ, 0x10, R23 ;  /* 0x00000010ff270819 */ /* 0x000fc60000011617 */
[----:B------:R-:W-:Y:S01]  /*27f80*/  @P4 IMAD.U32 R35, R35, 0x10000, RZ ;  /* 0x0001000023234824 */ /* 0x000fe200078e00ff */
[----:B------:R-:W-:Y:S01]  /*27f90*/  @P1 SHF.R.U32.HI R24, RZ, 0x10, R25 ;  /* 0x00000010ff181819 */ /* 0x000fe20000011619 */
[----:B------:R-:W-:Y:S01]  /*27fa0*/  @P3 IMAD.WIDE.U32 R26, R34, -0xffff, RZ ;  /* 0xffff0001221a3825 */ /* 0x000fe200078e00ff */
[----:B------:R-:W-:-:S03]  /*27fb0*/  MOV R25, 0x1 ;  /* 0x0000000100197802 */ /* 0x000fc60000000f00 */
[----:B------:R-:W-:Y:S01]  /*27fc0*/  @P4 IMAD.WIDE.U32 R28, R35, -0xffff, RZ ;  /* 0xffff0001231c4825 */ /* 0x000fe200078e00ff */
[----:B------:R-:W-:-:S03]  /*27fd0*/  @P3 SHF.R.U32.HI R37, RZ, 0x10, R27 ;  /* 0x00000010ff253819 */ /* 0x000fc6000001161b */
[----:B------:R-:W-:Y:S01]  /*27fe0*/  @P0 IMAD R25, R39, -0x10001, R32 ;  /* 0xfffeffff27190824 */ /* 0x000fe200078e0220 */
[----:B------:R-:W-:Y:S01]  /*27ff0*/  ISETP.NE.AND P0, PT, R30, RZ, PT ;  /* 0x000000ff1e00720c */ /* 0x000fe20003f05270 */
[----:B------:R-:W-:Y:S01]  /*28000*/  IMAD.MOV.U32 R23, RZ, RZ, 0x1 ;  /* 0x00000001ff177424 */ /* 0x000fe200078e00ff */
[----:B------:R-:W-:Y:S01]  /*28010*/  @P4 SHF.R.U32.HI R28, RZ, 0x10, R29 ;  /* 0x00000010ff1c4819 */ /* 0x000fe2000001161d */
[----:B------:R-:W-:Y:S01]  /*28020*/  IMAD.MOV.U32 R27, RZ, RZ, 0x1 ;  /* 0x00000001ff1b7424 */ /* 0x000fe200078e00ff */
[----:B------:R-:W-:Y:S01]  /*28030*/  MOV R29, 0x1 ;  /* 0x00000001001d7802 */ /* 0x000fe20000000f00 */
[----:B------:R-:W-:Y:S01]  /*28040*/  @P1 IMAD R23, R24, -0x10001, R33 ;  /* 0xfffeffff18171824 */ /* 0x000fe200078e0221 */
[----:B------:R0:W-:Y:S01]  /*28050*/  STG.E [R16.64], R25 ;  /* 0x0000001910007986 */ /* 0x0001e2000c101908 */
[----:B------:R-:W-:Y:S02]  /*28060*/  @P3 IMAD R29, R37, -0x10001, R34 ;  /* 0xfffeffff251d3824 */ /* 0x000fe400078e0222 */
[----:B------:R-:W-:Y:S01]  /*28070*/  @P4 IMAD R27, R28, -0x10001, R35 ;  /* 0xfffeffff1c1b4824 */ /* 0x000fe200078e0223 */
[----:B------:R0:W-:Y:S04]  /*28080*/  STG.E [R16.64+0x4], R23 ;  /* 0x0000041710007986 */ /* 0x0001e8000c101908 */
[----:B------:R0:W-:Y:S04]  /*28090*/  STG.E [R16.64+0x8], R29 ;  /* 0x0000081d10007986 */ /* 0x0001e8000c101908 */
[----:B------:R0:W-:Y:S01]  /*280a0*/  STG.E [R16.64+0xc], R27 ;  /* 0x00000c1b10007986 */ /* 0x0001e2000c101908 */
[----:B------:R-:W-:Y:S05]  /*280b0*/  @P0 BRA `(.L_x_192) ;  /* 0xfffffdb000000947 */ /* 0x000fea000383ffff */
.L_x_191:
[----:B------:R-:W-:Y:S05]  /*280c0*/  @!P2 BRA `(.L_x_190) ;  /* 0x00001ba00000a947 */ /* 0x000fea0003800000 */
[----:B------:R-:W-:-:S05]  /*280d0*/  IMAD.WIDE.U32 R20, R31, 0x4, R20 ;  /* 0x000000041f147825 */ /* 0x000fca00078e0014 */
[----:B------:R-:W2:Y:S01]  /*280e0*/  LDG.E R22, [R20.64] ;  /* 0x0000000814167981 */ /* 0x000ea2000c1e1900 */
[----:B0-----:R-:W-:Y:S02]  /*280f0*/  MOV R23, 0x1 ;  /* 0x0000000100177802 */ /* 0x001fe40000000f00 */
[----:B--2---:R-:W-:-:S13]  /*28100*/  ISETP.NE.AND P0, PT, R22, 0x10000, PT ;  /* 0x000100001600780c */ /* 0x004fda0003f05270 */
[----:B------:R-:W-:-:S05]  /*28110*/  @P0 SHF.L.U32 R22, R22, 0x10, RZ ;  /* 0x0000001016160819 */ /* 0x000fca00000006ff */
[----:B------:R-:W-:-:S05]  /*28120*/  @P0 IMAD.WIDE.U32 R16, R22, -0xffff, RZ ;  /* 0xffff000116100825 */ /* 0x000fca00078e00ff */
[----:B------:R-:W-:-:S05]  /*28130*/  @P0 SHF.R.U32.HI R17, RZ, 0x10, R17 ;  /* 0x00000010ff110819 */ /* 0x000fca0000011611 */
[----:B------:R-:W-:Y:S01]  /*28140*/  @P0 IMAD R23, R17, -0x10001, R22 ;  /* 0xfffeffff11170824 */ /* 0x000fe200078e0216 */
[----:B------:R-:W-:-:S04]  /*28150*/  ISETP.NE.AND P0, PT, R15, 0x1, PT ;  /* 0x000000010f00780c */ /* 0x000fc80003f05270 */
[----:B------:R0:W-:Y:S09]  /*28160*/  STG.E [R20.64], R23 ;  /* 0x0000001714007986 */ /* 0x0001f2000c101908 */
[----:B------:R-:W-:Y:S05]  /*28170*/  @!P0 BRA `(.L_x_190) ;  /* 0x00001af000008947 */ /* 0x000fea0003800000 */
[----:B------:R-:W2:Y:S01]  /*28180*/  LDG.E R22, [R20.64+0x4] ;  /* 0x0000040814167981 */ /* 0x000ea2000c1e1900 */
[----:B0-----:R-:W-:-:S02]  /*28190*/  MOV R23, 0x1 ;  /* 0x0000000100177802 */ /* 0x001fc40000000f00 */
[----:B--2---:R-:W-:-:S13]  /*281a0*/  ISETP.NE.AND P0, PT, R22, 0x10000, PT ;  /* 0x000100001600780c */ /* 0x004fda0003f05270 */
[----:B------:R-:W-:-:S04]  /*281b0*/  @P0 IMAD.U32 R22, R22, 0x10000, RZ ;  /* 0x0001000016160824 */ /* 0x000fc800078e00ff */
[----:B------:R-:W-:-:S05]  /*281c0*/  @P0 IMAD.WIDE.U32 R16, R22, -0xffff, RZ ;  /* 0xffff000116100825 */ /* 0x000fca00078e00ff */
[----:B------:R-:W-:-:S05]  /*281d0*/  @P0 SHF.R.U32.HI R17, RZ, 0x10, R17 ;  /* 0x00000010ff110819 */ /* 0x000fca0000011611 */
[----:B------:R-:W-:Y:S01]  /*281e0*/  @P0 IMAD R23, R17, -0x10001, R22 ;  /* 0xfffeffff11170824 */ /* 0x000fe200078e0216 */
[----:B------:R-:W-:-:S04]  /*281f0*/  ISETP.NE.AND P0, PT, R15, 0x2, PT ;  /* 0x000000020f00780c */ /* 0x000fc80003f05270 */
[----:B------:R0:W-:Y:S09]  /*28200*/  STG.E [R20.64+0x4], R23 ;  /* 0x0000041714007986 */ /* 0x0001f2000c101908 */
[----:B------:R-:W-:Y:S05]  /*28210*/  @!P0 BRA `(.L_x_190) ;  /* 0x00001a5000008947 */ /* 0x000fea0003800000 */
[----:B------:R-:W2:Y:S01]  /*28220*/  LDG.E R22, [R20.64+0x8] ;  /* 0x0000080814167981 */ /* 0x000ea2000c1e1900 */
[----:B------:R-:W-:-:S02]  /*28230*/  MOV R15, 0x1 ;  /* 0x00000001000f7802 */ /* 0x000fc40000000f00 */
[----:B--2---:R-:W-:-:S13]  /*28240*/  ISETP.NE.AND P0, PT, R22, 0x10000, PT ;  /* 0x000100001600780c */ /* 0x004fda0003f05270 */
[----:B------:R-:W-:-:S05]  /*28250*/  @P0 SHF.L.U32 R22, R22, 0x10, RZ ;  /* 0x0000001016160819 */ /* 0x000fca00000006ff */
[----:B------:R-:W-:-:S05]  /*28260*/  @P0 IMAD.WIDE.U32 R16, R22, -0xffff, RZ ;  /* 0xffff000116100825 */ /* 0x000fca00078e00ff */
[----:B------:R-:W-:-:S05]  /*28270*/  @P0 SHF.R.U32.HI R17, RZ, 0x10, R17 ;  /* 0x00000010ff110819 */ /* 0x000fca0000011611 */
[----:B------:R-:W-:-:S05]  /*28280*/  @P0 IMAD R15, R17, -0x10001, R22 ;  /* 0xfffeffff110f0824 */ /* 0x000fca00078e0216 */
[----:B------:R1:W-:Y:S01]  /*28290*/  STG.E [R20.64+0x8], R15 ;  /* 0x0000080f14007986 */ /* 0x0003e2000c101908 */
[----:B------:R-:W-:Y:S05]  /*282a0*/  BRA `(.L_x_190) ;  /* 0x000019c000007947 */ /* 0x000fea0003800000 */
.L_x_118:
        /* <DEDUP_REMOVED lines=16> */
.L_x_196:
[----:B---3--:R-:W-:-:S05]  /*283b0*/  IMAD.WIDE.U32 R38, R35, 0x4, R20 ;  /* 0x0000000423267825 */ /* 0x008fca00078e0014 */
[----:B------:R-:W2:Y:S01]  /*283c0*/  LDG.E R33, [R38.64] ;  /* 0x0000000826217981 */ /* 0x000ea2000c1e1900 */
[C---:B------:R-:W-:Y:S01]  /*283d0*/  IADD3 R26, P2, R35.reuse, R15, RZ ;  /* 0x0000000f231a7210 */ /* 0x040fe20007f5e0ff */
[----:B------:R-:W-:-:S04]  /*283e0*/  IMAD.WIDE.U32 R30, R35, 0x4, R22 ;  /* 0x00000004231e7825 */ /* 0x000fc800078e0016 */
[----:B------:R-:W-:Y:S01]  /*283f0*/  IMAD.X R27, RZ, RZ, R16, P2 ;  /* 0x000000ffff1b7224 */ /* 0x000fe200010e0610 */
[----:B------:R-:W-:-:S04]  /*28400*/  LEA R28, P2, R26, c[0x0][0x188], 0x2 ;  /* 0x000062001a1c7a11 */ /* 0x000fc800078410ff */
[----:B------:R-:W-:Y:S01]  /*28410*/  LEA.HI.X R29, R26, c[0x0][0x18c], R27, 0x2, P2 ;  /* 0x000063001a1d7a11 */ /* 0x000fe200010f141b */
[----:B--2---:R-:W-:Y:S04]  /*28420*/  STG.E [R30.64], R33 ;  /* 0x000000211e007986 */ /* 0x004fe8000c101908 */
[----:B------:R-:W2:Y:S01]  /*28430*/  LDG.E R37, [R28.64] ;  /* 0x000000081c257981 */ /* 0x000ea2000c1e1900 */
[----:B------:R-:W-:-:S05]  /*28440*/  IMAD.WIDE.U32 R26, R35, 0x4, R24 ;  /* 0x00000004231a7825 */ /* 0x000fca00078e0018 */
[----:B--2---:R-:W-:Y:S04]  /*28450*/  STG.E [R26.64], R37 ;  /* 0x000000251a007986 */ /* 0x004fe8000c101908 */
[----:B------:R-:W2:Y:S04]  /*28460*/  LDG.E R41, [R38.64+0x4] ;  /* 0x0000040826297981 */ /* 0x000ea8000c1e1900 */
[----:B--2---:R-:W-:Y:S04]  /*28470*/  STG.E [R30.64+0x4], R41 ;  /* 0x000004291e007986 */ /* 0x004fe8000c101908 */
[----:B------:R-:W2:Y:S04]  /*28480*/  LDG.E R43, [R28.64+0x4] ;  /* 0x000004081c2b7981 */ /* 0x000ea8000c1e1900 */
[----:B--2---:R0:W-:Y:S04]  /*28490*/  STG.E [R26.64+0x4], R43 ;  /* 0x0000042b1a007986 */ /* 0x0041e8000c101908 */
[----:B------:R-:W2:Y:S04]  /*284a0*/  LDG.E R45, [R38.64+0x8] ;  /* 0x00000808262d7981 */ /* 0x000ea8000c1e1900 */
[----:B--2---:R1:W-:Y:S04]  /*284b0*/  STG.E [R30.64+0x8], R45 ;  /* 0x0000082d1e007986 */ /* 0x0043e8000c101908 */
[----:B------:R-:W2:Y:S04]  /*284c0*/  LDG.E R42, [R28.64+0x8] ;  /* 0x000008081c2a7981 */ /* 0x000ea8000c1e1900 */
[----:B--2---:R-:W-:Y:S04]  /*284d0*/  STG.E [R26.64+0x8], R42 ;  /* 0x0000082a1a007986 */ /* 0x004fe8000c101908 */
[----:B------:R-:W2:Y:S01]  /*284e0*/  LDG.E R44, [R38.64+0xc] ;  /* 0x00000c08262c7981 */ /* 0x000ea2000c1e1900 */
[----:B0-----:R-:W-:-:S03]  /*284f0*/  IADD3 R43, R35, 0x4, RZ ;  /* 0x00000004232b7810 */ /* 0x001fc60007ffe0ff */
[----:B--2---:R-:W-:Y:S04]  /*28500*/  STG.E [R30.64+0xc], R44 ;  /* 0x00000c2c1e007986 */ /* 0x004fe8000c101908 */
[----:B------:R-:W2:Y:S01]  /*28510*/  LDG.E R37, [R28.64+0xc] ;  /* 0x00000c081c257981 */ /* 0x000ea2000c1e1900 */
[C---:B------:R-:W-:Y:S01]  /*28520*/  IMAD.WIDE.U32 R40, R43.reuse, 0x4, R20 ;  /* 0x000000042b287825 */ /* 0x040fe200078e0014 */
[----:B------:R-:W-:-:S05]  /*28530*/  IADD3 R33, P2, R43, R15, RZ ;  /* 0x0000000f2b217210 */ /* 0x000fca0007f5e0ff */
[----:B-1----:R-:W-:Y:S01]  /*28540*/  IMAD.X R45, RZ, RZ, R16, P2 ;  /* 0x000000ffff2d7224 */ /* 0x002fe200010e0610 */
[----:B--2---:R0:W-:Y:S04]  /*28550*/  STG.E [R26.64+0xc], R37 ;  /* 0x00000c251a007986 */ /* 0x0041e8000c101908 */
[----:B0-----:R-:W2:Y:S01]  /*28560*/  LDG.E R37, [R40.64] ;  /* 0x0000000828257981 */ /* 0x001ea2000c1e1900 */
[----:B------:R-:W-:Y:S01]  /*28570*/  LEA R32, P2, R33, c[0x0][0x188], 0x2 ;  /* 0x0000620021207a11 */ /* 0x000fe200078410ff */
[----:B------:R-:W-:-:S03]  /*28580*/  IMAD.WIDE.U32 R38, R43, 0x4, R22 ;  /* 0x000000042b267825 */ /* 0x000fc600078e0016 */
[----:B------:R-:W-:Y:S02]  /*28590*/  LEA.HI.X R33, R33, c[0x0][0x18c], R45, 0x2, P2 ;  /* 0x0000630021217a11 */ /* 0x000fe400010f142d */
[----:B--2---:R0:W-:Y:S04]  /*285a0*/  STG.E [R38.64], R37 ;  /* 0x0000002526007986 */ /* 0x0041e8000c101908 */
[----:B------:R-:W2:Y:S01]  /*285b0*/  LDG.E R31, [R32.64] ;  /* 0x00000008201f7981 */ /* 0x000ea2000c1e1900 */
[----:B------:R-:W-:-:S05]  /*285c0*/  IMAD.WIDE.U32 R28, R43, 0x4, R24 ;  /* 0x000000042b1c7825 */ /* 0x000fca00078e0018 */
[----:B--2---:R-:W-:Y:S04]  /*285d0*/  STG.E [R28.64], R31 ;  /* 0x0000001f1c007986 */ /* 0x004fe8000c101908 */
[----:B------:R-:W2:Y:S04]  /*285e0*/  LDG.E R27, [R40.64+0x4] ;  /* 0x00000408281b7981 */ /* 0x000ea8000c1e1900 */
[----:B--2---:R-:W-:Y:S04]  /*285f0*/  STG.E [R38.64+0x4], R27 ;  /* 0x0000041b26007986 */ /* 0x004fe8000c101908 */
[----:B------:R-:W2:Y:S04]  /*28600*/  LDG.E R43, [R32.64+0x4] ;  /* 0x00000408202b7981 */ /* 0x000ea8000c1e1900 */
[----:B--2---:R-:W-:Y:S04]  /*28610*/  STG.E [R28.64+0x4], R43 ;  /* 0x0000042b1c007986 */ /* 0x004fe8000c101908 */
[----:B------:R-:W2:Y:S04]  /*28620*/  LDG.E R45, [R40.64+0x8] ;  /* 0x00000808282d7981 */ /* 0x000ea8000c1e1900 */
[----:B--2---:R-:W-:Y:S04]  /*28630*/  STG.E [R38.64+0x8], R45 ;  /* 0x0000082d26007986 */ /* 0x004fe8000c101908 */
[----:B------:R-:W2:Y:S04]  /*28640*/  LDG.E R42, [R32.64+0x8] ;  /* 0x00000808202a7981 */ /* 0x000ea8000c1e1900 */
[----:B--2---:R-:W-:Y:S04]  /*28650*/  STG.E [R28.64+0x8], R42 ;  /* 0x0000082a1c007986 */ /* 0x004fe8000c101908 */
[----:B0-----:R-:W2:Y:S04]  /*28660*/  LDG.E R37, [R40.64+0xc] ;  /* 0x00000c0828257981 */ /* 0x001ea8000c1e1900 */
[----:B--2---:R0:W-:Y:S04]  /*28670*/  STG.E [R38.64+0xc], R37 ;  /* 0x00000c2526007986 */ /* 0x0041e8000c101908 */
[----:B------:R-:W2:Y:S01]  /*28680*/  LDG.E R44, [R32.64+0xc] ;  /* 0x00000c08202c7981 */ /* 0x000ea2000c1e1900 */
[----:B0-----:R-:W-:-:S05]  /*28690*/  IADD3 R37, R35, 0x8, RZ ;  /* 0x0000000823257810 */ /* 0x001fca0007ffe0ff */
[C---:B------:R-:W-:Y:S01]  /*286a0*/  IMAD.WIDE.U32 R30, R37.reuse, 0x4, R20 ;  /* 0x00000004251e7825 */ /* 0x040fe200078e0014 */
[----:B--2---:R0:W-:Y:S04]  /*286b0*/  STG.E [R28.64+0xc], R44 ;  /* 0x00000c2c1c007986 */ /* 0x0041e8000c101908 */
[----:B------:R-:W2:Y:S01]  /*286c0*/  LDG.E R43, [R30.64] ;  /* 0x000000081e2b7981 */ /* 0x000ea2000c1e1900 */
[C---:B------:R-:W-:Y:S01]  /*286d0*/  IADD3 R27, P2, R37.reuse, R15, RZ ;  /* 0x0000000f251b7210 */ /* 0x040fe20007f5e0ff */
[----:B------:R-:W-:-:S04]  /*286e0*/  IMAD.WIDE.U32 R40, R37, 0x4, R22 ;  /* 0x0000000425287825 */ /* 0x000fc800078e0016 */
[----:B------:R-:W-:Y:S01]  /*286f0*/  IMAD.X R45, RZ, RZ, R16, P2 ;  /* 0x000000ffff2d7224 */ /* 0x000fe200010e0610 */
[----:B------:R-:W-:-:S04]  /*28700*/  LEA R26, P2, R27, c[0x0][0x188], 0x2 ;  /* 0x000062001b1a7a11 */ /* 0x000fc800078410ff */
[----:B------:R-:W-:Y:S01]  /*28710*/  LEA.HI.X R27, R27, c[0x0][0x18c], R45, 0x2, P2 ;  /* 0x000063001b1b7a11 */ /* 0x000fe200010f142d */
[----:B--2---:R1:W-:Y:S04]  /*28720*/  STG.E [R40.64], R43 ;  /* 0x0000002b28007986 */ /* 0x0043e8000c101908 */
[----:B------:R-:W2:Y:S01]  /*28730*/  LDG.E R33, [R26.64] ;  /* 0x000000081a217981 */ /* 0x000ea2000c1e1900 */
[----:B------:R-:W-:-:S05]  /*28740*/  IMAD.WIDE.U32 R38, R37, 0x4, R24 ;  /* 0x0000000425267825 */ /* 0x000fca00078e0018 */
[----:B--2---:R-:W-:Y:S04]  /*28750*/  STG.E [R38.64], R33 ;  /* 0x0000002126007986 */ /* 0x004fe8000c101908 */
[----:B0-----:R-:W2:Y:S04]  /*28760*/  LDG.E R29, [R30.64+0x4] ;  /* 0x000004081e1d7981 */ /* 0x001ea8000c1e1900 */
[----:B--2---:R-:W-:Y:S04]  /*28770*/  STG.E [R40.64+0x4], R29 ;  /* 0x0000041d28007986 */ /* 0x004fe8000c101908 */
[----:B------:R-:W2:Y:S04]  /*28780*/  LDG.E R37, [R26.64+0x4] ;  /* 0x000004081a257981 */ /* 0x000ea8000c1e1900 */
[----:B--2---:R0:W-:Y:S04]  /*28790*/  STG.E [R38.64+0x4], R37 ;  /* 0x0000042526007986 */ /* 0x0041e8000c101908 */
[----:B------:R-:W2:Y:S04]  /*287a0*/  LDG.E R45, [R30.64+0x8] ;  /* 0x000008081e2d7981 */ /* 0x000ea8000c1e1900 */
[----:B--2---:R2:W-:Y:S04]  /*287b0*/  STG.E [R40.64+0x8], R45 ;  /* 0x0000082d28007986 */ /* 0x0045e8000c101908 */
[----:B------:R-:W3:Y:S04]  /*287c0*/  LDG.E R42, [R26.64+0x8] ;  /* 0x000008081a2a7981 */ /* 0x000ee8000c1e1900 */
[----:B---3--:R-:W-:Y:S04]  /*287d0*/  STG.E [R38.64+0x8], R42 ;  /* 0x0000082a26007986 */ /* 0x008fe8000c101908 */
[----:B-1----:R-:W3:Y:S01]  /*287e0*/  LDG.E R43, [R30.64+0xc] ;  /* 0x00000c081e2b7981 */ /* 0x002ee2000c1e1900 */
[----:B0-----:R-:W-:-:S03]  /*287f0*/  IADD3 R37, R35, 0xc, RZ ;  /* 0x0000000c23257810 */ /* 0x001fc60007ffe0ff */
[----:B---3--:R0:W-:Y:S04]  /*28800*/  STG.E [R40.64+0xc], R43 ;  /* 0x00000c2b28007986 */ /* 0x0081e8000c101908 */
[----:B------:R-:W3:Y:S01]  /*28810*/  LDG.E R44, [R26.64+0xc] ;  /* 0x00000c081a2c7981 */ /* 0x000ee2000c1e1900 */
[C---:B------:R-:W-:Y:S01]  /*28820*/  IMAD.WIDE.U32 R32, R37.reuse, 0x4, R20 ;  /* 0x0000000425207825 */ /* 0x040fe200078e0014 */
[----:B------:R-:W-:-:S05]  /*28830*/  IADD3 R29, P2, R37, R15, RZ ;  /* 0x0000000f251d7210 */ /* 0x000fca0007f5e0ff */
[----:B--2---:R-:W-:Y:S01]  /*28840*/  IMAD.X R45, RZ, RZ, R16, P2 ;  /* 0x000000ffff2d7224 */ /* 0x004fe200010e0610 */
[----:B---3--:R1:W-:Y:S04]  /*28850*/  STG.E [R38.64+0xc], R44 ;  /* 0x00000c2c26007986 */ /* 0x0083e8000c101908 */
[----:B0-----:R-:W2:Y:S01]  /*28860*/  LDG.E R43, [R32.64] ;  /* 0x00000008202b7981 */ /* 0x001ea2000c1e1900 */
[----:B------:R-:W-:Y:S01]  /*28870*/  LEA R28, P2, R29, c[0x0][0x188], 0x2 ;  /* 0x000062001d1c7a11 */ /* 0x000fe200078410ff */
[----:B------:R-:W-:-:S03]  /*28880*/  IMAD.WIDE.U32 R30, R37, 0x4, R22 ;  /* 0x00000004251e7825 */ /* 0x000fc600078e0016 */
[----:B------:R-:W-:Y:S02]  /*28890*/  LEA.HI.X R29, R29, c[0x0][0x18c], R45, 0x2, P2 ;  /* 0x000063001d1d7a11 */ /* 0x000fe400010f142d */
[----:B--2---:R0:W-:Y:S04]  /*288a0*/  STG.E [R30.64], R43 ;  /* 0x0000002b1e007986 */ /* 0x0041e8000c101908 */
[----:B------:R-:W2:Y:S01]  /*288b0*/  LDG.E R41, [R28.64] ;  /* 0x000000081c297981 */ /* 0x000ea2000c1e1900 */
[----:B------:R-:W-:-:S05]  /*288c0*/  IMAD.WIDE.U32 R26, R37, 0x4, R24 ;  /* 0x00000004251a7825 */ /* 0x000fca00078e0018 */
[----:B--2---:R2:W-:Y:S04]  /*288d0*/  STG.E [R26.64], R41 ;  /* 0x000000291a007986 */ /* 0x0045e8000c101908 */
[----:B------:R-:W3:Y:S04]  /*288e0*/  LDG.E R37, [R32.64+0x4] ;  /* 0x0000040820257981 */ /* 0x000ee8000c1e1900 */
[----:B---3--:R3:W-:Y:S04]  /*288f0*/  STG.E [R30.64+0x4], R37 ;  /* 0x000004251e007986 */ /* 0x0087e8000c101908 */
[----:B-1----:R-:W4:Y:S04]  /*28900*/  LDG.E R39, [R28.64+0x4] ;  /* 0x000004081c277981 */ /* 0x002f28000c1e1900 */
[----:B----4-:R3:W-:Y:S04]  /*28910*/  STG.E [R26.64+0x4], R39 ;  /* 0x000004271a007986 */ /* 0x0107e8000c101908 */
[----:B------:R-:W4:Y:S04]  /*28920*/  LDG.E R45, [R32.64+0x8] ;  /* 0x00000808202d7981 */ /* 0x000f28000c1e1900 */
[----:B----4-:R3:W-:Y:S04]  /*28930*/  STG.E [R30.64+0x8], R45 ;  /* 0x0000082d1e007986 */ /* 0x0107e8000c101908 */
[----:B------:R-:W4:Y:S04]  /*28940*/  LDG.E R38, [R28.64+0x8] ;  /* 0x000008081c267981 */ /* 0x000f28000c1e1900 */
[----:B----4-:R3:W-:Y:S04]  /*28950*/  STG.E [R26.64+0x8], R38 ;  /* 0x000008261a007986 */ /* 0x0107e8000c101908 */
[----:B0-----:R-:W4:Y:S01]  /*28960*/  LDG.E R43, [R32.64+0xc] ;  /* 0x00000c08202b7981 */ /* 0x001f22000c1e1900 */
[----:B------:R-:W-:-:S04]  /*28970*/  IADD3 R36, R36, -0x10, RZ ;  /* 0xfffffff024247810 */ /* 0x000fc80007ffe0ff */
[----:B------:R-:W-:Y:S01]  /*28980*/  ISETP.GT.AND P2, PT, R36, 0xc, PT ;  /* 0x0000000c2400780c */ /* 0x000fe20003f44270 */
[----:B----4-:R3:W-:Y:S04]  /*28990*/  STG.E [R30.64+0xc], R43 ;  /* 0x00000c2b1e007986 */ /* 0x0107e8000c101908 */
[----:B--2---:R-:W2:Y:S01]  /*289a0*/  LDG.E R41, [R28.64+0xc] ;  /* 0x00000c081c297981 */ /* 0x004ea2000c1e1900 */
[----:B------:R-:W-:-:S03]  /*289b0*/  IADD3 R35, R35, 0x10, RZ ;  /* 0x0000001023237810 */ /* 0x000fc60007ffe0ff */
[----:B--2---:R3:W-:Y:S04]  /*289c0*/  STG.E [R26.64+0xc], R41 ;  /* 0x00000c291a007986 */ /* 0x0047e8000c101908 */
[----:B------:R-:W-:Y:S05]  /*289d0*/  @P2 BRA `(.L_x_196) ;  /* 0xfffff9d000002947 */ /* 0x000fea000383ffff */
.L_x_195:
[----:B------:R-:W-:-:S13]  /*289e0*/  ISETP.GT.AND P2, PT, R36, 0x4, PT ;  /* 0x000000042400780c */ /* 0x000fda0003f44270 */
[----:B------:R-:W-:Y:S05]  /*289f0*/  @!P2 BRA `(.L_x_197) ;  /* 0x000003200000a947 */ /* 0x000fea0003800000 */
[----:B------:R-:W-:-:S05]  /*28a00*/  IMAD.WIDE.U32 R28, R35, 0x4, R20 ;  /* 0x00000004231c7825 */ /* 0x000fca00078e0014 */
[----:B---3--:R-:W2:Y:S01]  /*28a10*/  LDG.E R27, [R28.64] ;  /* 0x000000081c1b7981 */ /* 0x008ea2000c1e1900 */
        /* <DEDUP_REMOVED lines=33> */
[----:B------:R-:W2:Y:S04]  /*28c30*/  LDG.E R39, [R32.64+0x4] ;  /* 0x0000040820277981 */ /* 0x000ea8000c1e1900 */
[----:B--2---:R2:W-:Y:S04]  /*28c40*/  STG.E [R28.64+0x4], R39 ;  /* 0x000004271c007986 */ /* 0x0045e8000c101908 */
[----:B------:R-:W3:Y:S04]  /*28c50*/  LDG.E R43, [R26.64+0x4] ;  /* 0x000004081a2b7981 */ /* 0x000ee8000c1e1900 */
[----:B---3--:R2:W-:Y:S04]  /*28c60*/  STG.E [R30.64+0x4], R43 ;  /* 0x0000042b1e007986 */ /* 0x0085e8000c101908 */
[----:B------:R-:W3:Y:S04]  /*28c70*/  LDG.E R45, [R32.64+0x8] ;  /* 0x00000808202d7981 */ /* 0x000ee8000c1e1900 */
[----:B---3--:R2:W-:Y:S04]  /*28c80*/  STG.E [R28.64+0x8], R45 ;  /* 0x0000082d1c007986 */ /* 0x0085e8000c101908 */
[----:B------:R-:W3:Y:S04]  /*28c90*/  LDG.E R38, [R26.64+0x8] ;  /* 0x000008081a267981 */ /* 0x000ee8000c1e1900 */
[----:B---3--:R2:W-:Y:S04]  /*28ca0*/  STG.E [R30.64+0x8], R38 ;  /* 0x000008261e007986 */ /* 0x0085e8000c101908 */
[----:B0-----:R-:W3:Y:S04]  /*28cb0*/  LDG.E R37, [R32.64+0xc] ;  /* 0x00000c0820257981 */ /* 0x001ee8000c1e1900 */
[----:B---3--:R2:W-:Y:S04]  /*28cc0*/  STG.E [R28.64+0xc], R37 ;  /* 0x00000c251c007986 */ /* 0x0085e8000c101908 */
[----:B-1----:R-:W3:Y:S01]  /*28cd0*/  LDG.E R41, [R26.64+0xc] ;  /* 0x00000c081a297981 */ /* 0x002ee2000c1e1900 */
[----:B------:R-:W-:-:S02]  /*28ce0*/  PLOP3.LUT P0, PT, PT, PT, PT, 0x8, 0x0 ;  /* 0x000000000000781c */ /* 0x000fc40003f0e170 */
[----:B------:R-:W-:Y:S02]  /*28cf0*/  IADD3 R36, R36, -0x8, RZ ;  /* 0xfffffff824247810 */ /* 0x000fe40007ffe0ff */
[----:B------:R-:W-:Y:S01]  /*28d00*/  IADD3 R35, R35, 0x8, RZ ;  /* 0x0000000823237810 */ /* 0x000fe20007ffe0ff */
[----:B---3--:R2:W-:Y:S04]  /*28d10*/  STG.E [R30.64+0xc], R41 ;  /* 0x00000c291e007986 */ /* 0x0085e8000c101908 */
.L_x_197:
[----:B------:R-:W-:-:S13]  /*28d20*/  ISETP.NE.OR P0, PT, R36, RZ, P0 ;  /* 0x000000ff2400720c */ /* 0x000fda0000705670 */
[----:B------:R-:W-:Y:S05]  /*28d30*/  @!P0 BRA `(.L_x_193) ;  /* 0x000001b000008947 */ /* 0x000fea0003800000 */
.L_x_194:
[----:B------:R-:W-:-:S05]  /*28d40*/  IMAD.WIDE.U32 R32, R35, 0x4, R20 ;  /* 0x0000000423207825 */ /* 0x000fca00078e0014 */
[----:B--23--:R-:W2:Y:S01]  /*28d50*/  LDG.E R37, [R32.64] ;  /* 0x0000000820257981 */ /* 0x00cea2000c1e1900 */
        /* <DEDUP_REMOVED lines=17> */
[----:B0-----:R-:W3:Y:S01]  /*28e70*/  LDG.E R37, [R32.64+0xc] ;  /* 0x00000c0820257981 */ /* 0x001ee2000c1e1900 */
[----:B------:R-:W-:-:S04]  /*28e80*/  IADD3 R36, R36, -0x4, RZ ;  /* 0xfffffffc24247810 */ /* 0x000fc80007ffe0ff */
[----:B------:R-:W-:Y:S01]  /*28e90*/  ISETP.NE.AND P0, PT, R36, RZ, PT ;  /* 0x000000ff2400720c */ /* 0x000fe20003f05270 */
[----:B---3--:R2:W-:Y:S04]  /*28ea0*/  STG.E [R28.64+0xc], R37 ;  /* 0x00000c251c007986 */ /* 0x0085e8000c101908 */
[----:B-1----:R-:W3:Y:S01]  /*28eb0*/  LDG.E R39, [R26.64+0xc] ;  /* 0x00000c081a277981 */ /* 0x002ee2000c1e1900 */
[----:B------:R-:W-:-:S03]  /*28ec0*/  IADD3 R35, R35, 0x4, RZ ;  /* 0x0000000423237810 */ /* 0x000fc60007ffe0ff */
[----:B---3--:R2:W-:Y:S04]  /*28ed0*/  STG.E [R30.64+0xc], R39 ;  /* 0x00000c271e007986 */ /* 0x0085e8000c101908 */
[----:B--2---:R-:W-:Y:S05]  /*28ee0*/  @P0 BRA `(.L_x_194) ;  /* 0xfffffe5000000947 */ /* 0x004fea000383ffff */
.L_x_193:
[----:B------:R-:W-:-:S13]  /*28ef0*/  ISETP.NE.AND P2, PT, R34, RZ, PT ;  /* 0x000000ff2200720c */ /* 0x000fda0003f45270 */
[----:B------:R-:W-:Y:S05]  /*28f00*/  @!P2 BRA `(.L_x_198) ;  /* 0x000001700000a947 */ /* 0x000fea0003800000 */
[----:B---3--:R-:W-:-:S05]  /*28f10*/  IMAD.WIDE.U32 R26, R35, 0x4, R20 ;  /* 0x00000004231a7825 */ /* 0x008fca00078e0014 */
[----:B--2---:R-:W2:Y:S01]  /*28f20*/  LDG.E R37, [R26.64] ;  /* 0x000000081a257981 */ /* 0x004ea2000c1e1900 */
[C---:B------:R-:W-:Y:S01]  /*28f30*/  IADD3 R15, P0, R35.reuse, R15, RZ ;  /* 0x0000000f230f7210 */ /* 0x040fe20007f1e0ff */
[----:B------:R-:W-:-:S03]  /*28f40*/  IMAD.WIDE.U32 R30, R35, 0x4, R22 ;  /* 0x00000004231e7825 */ /* 0x000fc600078e0016 */
[----:B------:R-:W-:Y:S02]  /*28f50*/  IADD3.X R16, RZ, R16, RZ, P0, !PT ;  /* 0x00000010ff107210 */ /* 0x000fe400007fe4ff */
[----:B------:R-:W-:-:S04]  /*28f60*/  LEA R28, P0, R15, c[0x0][0x188], 0x2 ;  /* 0x000062000f1c7a11 */ /* 0x000fc800078010ff */
[----:B------:R-:W-:Y:S01]  /*28f70*/  LEA.HI.X R29, R15, c[0x0][0x18c], R16, 0x2, P0 ;  /* 0x000063000f1d7a11 */ /* 0x000fe200000f1410 */
[----:B--2---:R0:W-:Y:S04]  /*28f80*/  STG.E [R30.64], R37 ;  /* 0x000000251e007986 */ /* 0x0041e8000c101908 */
[----:B------:R-:W2:Y:S01]  /*28f90*/  LDG.E R15, [R28.64] ;  /* 0x000000081c0f7981 */ /* 0x000ea2000c1e1900 */
[----:B------:R-:W-:Y:S01]  /*28fa0*/  ISETP.NE.AND P0, PT, R34, 0x1, PT ;  /* 0x000000012200780c */ /* 0x000fe20003f05270 */
[----:B------:R-:W-:-:S05]  /*28fb0*/  IMAD.WIDE.U32 R32, R35, 0x4, R24 ;  /* 0x0000000423207825 */ /* 0x000fca00078e0018 */
[----:B--2---:R0:W-:Y:S07]  /*28fc0*/  STG.E [R32.64], R15 ;  /* 0x0000000f20007986 */ /* 0x0041ee000c101908 */
[----:B------:R-:W-:Y:S05]  /*28fd0*/  @!P0 BRA `(.L_x_198) ;  /* 0x000000a000008947 */ /* 0x000fea0003800000 */
[----:B0-----:R-:W2:Y:S01]  /*28fe0*/  LDG.E R15, [R26.64+0x4] ;  /* 0x000004081a0f7981 */ /* 0x001ea2000c1e1900 */
[----:B------:R-:W-:-:S03]  /*28ff0*/  ISETP.NE.AND P0, PT, R34, 0x2, PT ;  /* 0x000000022200780c */ /* 0x000fc60003f05270 */
[----:B--2---:R0:W-:Y:S04]  /*29000*/  STG.E [R30.64+0x4], R15 ;  /* 0x0000040f1e007986 */ /* 0x0041e8000c101908 */
[----:B------:R-:W2:Y:S04]  /*29010*/  LDG.E R35, [R28.64+0x4] ;  /* 0x000004081c237981 */ /* 0x000ea8000c1e1900 */
[----:B--2---:R0:W-:Y:S02]  /*29020*/  STG.E [R32.64+0x4], R35 ;  /* 0x0000042320007986 */ /* 0x0041e4000c101908 */
[----:B------:R-:W-:Y:S05]  /*29030*/  @!P0 BRA `(.L_x_198) ;  /* 0x0000004000008947 */ /* 0x000fea0003800000 */
[----:B------:R-:W2:Y:S04]  /*29040*/  LDG.E R27, [R26.64+0x8] ;  /* 0x000008081a1b7981 */ /* 0x000ea8000c1e1900 */
[----:B--2---:R1:W-:Y:S04]  /*29050*/  STG.E [R30.64+0x8], R27 ;  /* 0x0000081b1e007986 */ /* 0x0043e8000c101908 */
[----:B------:R-:W2:Y:S04]  /*29060*/  LDG.E R29, [R28.64+0x8] ;  /* 0x000008081c1d7981 */ /* 0x000ea8000c1e1900 */
[----:B--2---:R1:W-:Y:S02]  /*29070*/  STG.E [R32.64+0x8], R29 ;  /* 0x0000081d20007986 */ /* 0x0043e4000c101908 */
.L_x_198:
[----:B0123--:R-:W-:-:S04]  /*29080*/  SHF.L.U32 R30, R12, 0x3, RZ ;  /* 0x000000030c1e7819 */ /* 0x00ffc800000006ff */
[----:B------:R-:W-:-:S13]  /*29090*/  ISETP.NE.AND P0, PT, R30, RZ, PT ;  /* 0x000000ff1e00720c */ /* 0x000fda0003f05270 */
[----:B------:R-:W-:Y:S05]  /*290a0*/  @!P0 BRA `(.L_x_199) ;  /* 0x0000031000008947 */ /* 0x000fea0003800000 */
[----:B------:R-:W-:Y:S01]  /*290b0*/  ISETP.GT.U32.AND P0, PT, R30, RZ, PT ;  /* 0x000000ff1e00720c */ /* 0x000fe20003f04070 */
[----:B------:R-:W-:Y:S02]  /*290c0*/  IMAD.MOV.U32 R15, RZ, RZ, RZ ;  /* 0x000000ffff0f7224 */ /* 0x000fe400078e00ff */
[----:B------:R-:W-:Y:S01]  /*290d0*/  IMAD.MOV.U32 R29, RZ, RZ, RZ ;  /* 0x000000ffff1d7224 */ /* 0x000fe200078e00ff */
        /* <DEDUP_REMOVED lines=16> */
.L_x_201:
        /* <DEDUP_REMOVED lines=11> */
.L_x_200:
        /* <DEDUP_REMOVED lines=14> */
.L_x_202:
[----:B------:R-:W-:-:S04]  /*29370*/  ISETP.LT.U32.AND P3, PT, R15, R30, PT ;  /* 0x0000001e0f00720c */ /* 0x000fc80003f61070 */
[----:B------:R-:W-:-:S13]  /*29380*/  ISETP.LT.U32.OR.EX P0, PT, R29, RZ, P0, P3 ;  /* 0x000000ff1d00720c */ /* 0x000fda0000701530 */
[----:B0-----:R-:W-:-:S05]  /*29390*/  @P0 IADD3 R26, P3, R20, R15, RZ ;  /* 0x0000000f141a0210 */ /* 0x001fca0007f7e0ff */
[----:B------:R-:W-:-:S05]  /*293a0*/  @P0 IMAD.X R27, R21, 0x1, R29, P3 ;  /* 0x00000001151b0824 */ /* 0x000fca00018e061d */
[----:B------:R0:W-:Y:S03]  /*293b0*/  @P0 STG.E.U8 [R26.64], RZ ;  /* 0x000000ff1a000986 */ /* 0x0001e6000c101108 */
.L_x_199:
[----:B------:R-:W-:-:S04]  /*293c0*/  MOV R15, RZ ;  /* 0x000000ff000f7202 */ /* 0x000fc80000000f00 */
.L_x_206:
[----:B------:R-:W-:Y:S01]  /*293d0*/  MOV R16, RZ ;  /* 0x000000ff00107202 */ /* 0x000fe20000000f00 */
[----:B0-----:R-:W-:Y:S01]  /*293e0*/  IMAD.WIDE.U32 R26, R15, 0x4, R22 ;  /* 0x000000040f1a7825 */ /* 0x001fe200078e0016 */
[----:B------:R-:W-:Y:S05]  /*293f0*/  @!P1 BRA `(.L_x_203) ;  /* 0x000004b000009947 */ /* 0x000fea0003800000 */
[----:B------:R-:W-:Y:S02]  /*29400*/  IADD3 R35, R17, -R34, RZ ;  /* 0x8000002211237210 */ /* 0x000fe40007ffe0ff */
[----:B------:R-:W-:-:S05]  /*29410*/  MOV R16, RZ ;  /* 0x000000ff00107202 */ /* 0x000fca0000000f00 */
.L_x_204:
[C---:B0-----:R-:W-:Y:S01]  /*29420*/  IMAD.WIDE.U32 R28, R16.reuse, 0x4, R24 ;  /* 0x00000004101c7825 */ /* 0x041fe200078e0018 */
[----:B------:R-:W2:Y:S04]  /*29430*/  LDG.E R36, [R26.64] ;  /* 0x000000081a247981 */ /* 0x000ea8000c1e1900 */
[----:B------:R-:W3:Y:S01]  /*29440*/  LDG.E R31, [R28.64] ;  /* 0x000000081c1f7981 */ /* 0x000ee2000c1e1900 */
[----:B------:R-:W-:-:S05]  /*29450*/  IADD3 R33, R16, R15, RZ ;  /* 0x0000000f10217210 */ /* 0x000fca0007ffe0ff */
[----:B------:R-:W-:-:S05]  /*29460*/  IMAD.WIDE.U32 R32, R33, 0x4, R20 ;  /* 0x0000000421207825 */ /* 0x000fca00078e0014 */
[----:B------:R-:W4:Y:S01]  /*29470*/  LDG.E R37, [R32.64] ;  /* 0x0000000820257981 */ /* 0x000f22000c1e1900 */
[----:B---3--:R-:W-:-:S04]  /*29480*/  ISETP.NE.AND P0, PT, R31, 0x10000, PT ;  /* 0x000100001f00780c */ /* 0x008fc80003f05270 */
[----:B--2---:R-:W-:-:S13]  /*29490*/  ISETP.EQ.AND P0, PT, R36, 0x10000, !P0 ;  /* 0x000100002400780c */ /* 0x004fda0004702270 */
[----:B------:R-:W-:-:S04]  /*294a0*/  @!P0 IMAD R36, R36, R31, RZ ;  /* 0x0000001f24248224 */ /* 0x000fc800078e02ff */
[----:B------:R-:W-:Y:S01]  /*294b0*/  @!P0 IMAD.WIDE.U32 R30, R36, -0xffff, RZ ;  /* 0xffff0001241e8825 */ /* 0x000fe200078e00ff */
[----:B------:R-:W-:-:S04]  /*294c0*/  MOV R30, 0x1 ;  /* 0x00000001001e7802 */ /* 0x000fc80000000f00 */
[----:B------:R-:W-:-:S05]  /*294d0*/  @!P0 SHF.R.U32.HI R31, RZ, 0x10, R31 ;  /* 0x00000010ff1f8819 */ /* 0x000fca000001161f */
[----:B------:R-:W-:-:S04]  /*294e0*/  @!P0 IMAD R30, R31, -0x10001, R36 ;  /* 0xfffeffff1f1e8824 */ /* 0x000fc800078e0224 */
[----:B----4-:R-:W-:-:S04]  /*294f0*/  IMAD.IADD R36, R37, 0x1, R30 ;  /* 0x0000000125247824 */ /* 0x010fc800078e021e */
[----:B------:R-:W-:-:S05]  /*29500*/  IMAD.WIDE.U32 R30, R36, -0xffff, RZ ;  /* 0xffff0001241e7825 */ /* 0x000fca00078e00ff */
[----:B------:R-:W-:-:S05]  /*29510*/  SHF.R.U32.HI R31, RZ, 0x10, R31 ;  /* 0x00000010ff1f7819 */ /* 0x000fca000001161f */
[----:B------:R-:W-:-:S05]  /*29520*/  IMAD R39, R31, -0x10001, R36 ;  /* 0xfffeffff1f277824 */ /* 0x000fca00078e0224 */
[----:B------:R0:W-:Y:S04]  /*29530*/  STG.E [R32.64], R39 ;  /* 0x0000002720007986 */ /* 0x0001e8000c101908 */
[----:B------:R-:W2:Y:S04]  /*29540*/  LDG.E R31, [R28.64+0x4] ;  /* 0x000004081c1f7981 */ /* 0x000ea8000c1e1900 */
[----:B------:R-:W3:Y:S01]  /*29550*/  LDG.E R38, [R26.64] ;  /* 0x000000081a267981 */ /* 0x000ee2000c1e1900 */
[----:B------:R-:W-:-:S05]  /*29560*/  IADD3 R37, R16, 0x1, R15 ;  /* 0x0000000110257810 */ /* 0x000fca0007ffe00f */
[----:B------:R-:W-:-:S05]  /*29570*/  IMAD.WIDE.U32 R36, R37, 0x4, R20 ;  /* 0x0000000425247825 */ /* 0x000fca00078e0014 */
[----:B------:R-:W0:Y:S01]  /*29580*/  LDG.E R41, [R36.64] ;  /* 0x0000000824297981 */ /* 0x000e22000c1e1900 */
[----:B--2---:R-:W-:-:S04]  /*29590*/  ISETP.NE.AND P0, PT, R31, 0x10000, PT ;  /* 0x000100001f00780c */ /* 0x004fc80003f05270 */
[----:B---3--:R-:W-:-:S13]  /*295a0*/  ISETP.EQ.AND P0, PT, R38, 0x10000, !P0 ;  /* 0x000100002600780c */ /* 0x008fda0004702270 */
[----:B------:R-:W-:-:S04]  /*295b0*/  @!P0 IMAD R38, R38, R31, RZ ;  /* 0x0000001f26268224 */ /* 0x000fc800078e02ff */
[----:B------:R-:W-:Y:S01]  /*295c0*/  @!P0 IMAD.WIDE.U32 R30, R38, -0xffff, RZ ;  /* 0xffff0001261e8825 */ /* 0x000fe200078e00ff */
[----:B------:R-:W-:-:S04]  /*295d0*/  MOV R30, 0x1 ;  /* 0x00000001001e7802 */ /* 0x000fc80000000f00 */
[----:B------:R-:W-:-:S05]  /*295e0*/  @!P0 SHF.R.U32.HI R31, RZ, 0x10, R31 ;  /* 0x00000010ff1f8819 */ /* 0x000fca000001161f */
[----:B------:R-:W-:-:S04]  /*295f0*/  @!P0 IMAD R30, R31, -0x10001, R38 ;  /* 0xfffeffff1f1e8824 */ /* 0x000fc800078e0226 */
[----:B0-----:R-:W-:-:S04]  /*29600*/  IMAD.IADD R32, R41, 0x1, R30 ;  /* 0x0000000129207824 */ /* 0x001fc800078e021e */
        /* <DEDUP_REMOVED lines=25> */
[----:B------:R-:W4:Y:S01]  /*297a0*/  LDG.E R41, [R32.64] ;  /* 0x0000000820297981 */ /* 0x000f22000c1e1900 */
[----:B------:R-:W-:Y:S02]  /*297b0*/  IADD3 R35, R35, -0x4, RZ ;  /* 0xfffffffc23237810 */ /* 0x000fe40007ffe0ff */
[----:B------:R-:W-:Y:S02]  /*297c0*/  IADD3 R16, R16, 0x4, RZ ;  /* 0x0000000410107810 */ /* 0x000fe40007ffe0ff */
[----:B--2---:R-:W-:-:S04]  /*297d0*/  ISETP.NE.AND P0, PT, R29, 0x10000, PT ;  /* 0x000100001d00780c */ /* 0x004fc80003f05270 */
[----:B---3--:R-:W-:-:S13]  /*297e0*/  ISETP.EQ.AND P0, PT, R38, 0x10000, !P0 ;  /* 0x000100002600780c */ /* 0x008fda0004702270 */
[----:B------:R-:W-:-:S04]  /*297f0*/  @!P0 IMAD R38, R38, R29, RZ ;  /* 0x0000001d26268224 */ /* 0x000fc800078e02ff */
[----:B------:R-:W-:Y:S01]  /*29800*/  @!P0 IMAD.WIDE.U32 R36, R38, -0xffff, RZ ;  /* 0xffff000126248825 */ /* 0x000fe200078e00ff */
[----:B------:R-:W-:-:S04]  /*29810*/  MOV R36, 0x1 ;  /* 0x0000000100247802 */ /* 0x000fc80000000f00 */
[----:B------:R-:W-:-:S05]  /*29820*/  @!P0 SHF.R.U32.HI R37, RZ, 0x10, R37 ;  /* 0x00000010ff258819 */ /* 0x000fca0000011625 */
[----:B------:R-:W-:-:S05]  /*29830*/  @!P0 IMAD R36, R37, -0x10001, R38 ;  /* 0xfffeffff25248824 */ /* 0x000fca00078e0226 */
[----:B----4-:R-:W-:Y:S02]  /*29840*/  IADD3 R36, R41, R36, RZ ;  /* 0x0000002429247210 */ /* 0x010fe40007ffe0ff */
[----:B------:R-:W-:-:S03]  /*29850*/  ISETP.NE.AND P0, PT, R35, RZ, PT ;  /* 0x000000ff2300720c */ /* 0x000fc60003f05270 */
[----:B------:R-:W-:-:S05]  /*29860*/  IMAD.WIDE.U32 R28, R36, -0xffff, RZ ;  /* 0xffff0001241c7825 */ /* 0x000fca00078e00ff */
[----:B------:R-:W-:-:S05]  /*29870*/  SHF.R.U32.HI R29, RZ, 0x10, R29 ;  /* 0x00000010ff1d7819 */ /* 0x000fca000001161d */
[----:B------:R-:W-:-:S05]  /*29880*/  IMAD R29, R29, -0x10001, R36 ;  /* 0xfffeffff1d1d7824 */ /* 0x000fca00078e0224 */
[----:B------:R0:W-:Y:S01]  /*29890*/  STG.E [R32.64], R29 ;  /* 0x0000001d20007986 */ /* 0x0001e2000c101908 */
[----:B------:R-:W-:Y:S05]  /*298a0*/  @P0 BRA `(.L_x_204) ;  /* 0xfffffb7000000947 */ /* 0x000fea000383ffff */
.L_x_203:
[----:B------:R-:W-:Y:S05]  /*298b0*/  @!P2 BRA `(.L_x_205) ;  /* 0x000003800000a947 */ /* 0x000fea0003800000 */
[C---:B0-----:R-:W-:Y:S01]  /*298c0*/  IMAD.WIDE.U32 R28, R16.reuse, 0x4, R24 ;  /* 0x00000004101c7825 */ /* 0x041fe200078e0018 */
[----:B------:R-:W2:Y:S04]  /*298d0*/  LDG.E R36, [R26.64] ;  /* 0x000000081a247981 */ /* 0x000ea8000c1e1900 */
[----:B------:R-:W3:Y:S01]  /*298e0*/  LDG.E R33, [R28.64] ;  /* 0x000000081c217981 */ /* 0x000ee2000c1e1900 */
[----:B------:R-:W-:-:S05]  /*298f0*/  IADD3 R35, R16, R15, RZ ;  /* 0x0000000f10237210 */ /* 0x000fca0007ffe0ff */
[----:B------:R-:W-:-:S05]  /*29900*/  IMAD.WIDE.U32 R30, R35, 0x4, R20 ;  /* 0x00000004231e7825 */ /* 0x000fca00078e0014 */
[----:B------:R-:W4:Y:S01]  /*29910*/  LDG.E R37, [R30.64] ;  /* 0x000000081e257981 */ /* 0x000f22000c1e1900 */
[----:B------:R-:W-:Y:S02]  /*29920*/  MOV R16, 0x1 ;  /* 0x0000000100107802 */ /* 0x000fe40000000f00 */
[----:B---3--:R-:W-:-:S04]  /*29930*/  ISETP.NE.AND P0, PT, R33, 0x10000, PT ;  /* 0x000100002100780c */ /* 0x008fc80003f05270 */
[----:B--2---:R-:W-:-:S13]  /*29940*/  ISETP.EQ.AND P0, PT, R36, 0x10000, !P0 ;  /* 0x000100002400780c */ /* 0x004fda0004702270 */
[----:B------:R-:W-:-:S04]  /*29950*/  @!P0 IMAD R36, R36, R33, RZ ;  /* 0x0000002124248224 */ /* 0x000fc800078e02ff */
[----:B------:R-:W-:-:S05]  /*29960*/  @!P0 IMAD.WIDE.U32 R32, R36, -0xffff, RZ ;  /* 0xffff000124208825 */ /* 0x000fca00078e00ff */
[----:B------:R-:W-:-:S05]  /*29970*/  @!P0 SHF.R.U32.HI R33, RZ, 0x10, R33 ;  /* 0x00000010ff218819 */ /* 0x000fca0000011621 */
[----:B------:R-:W-:-:S05]  /*29980*/  @!P0 IMAD R16, R33, -0x10001, R36 ;  /* 0xfffeffff21108824 */ /* 0x000fca00078e0224 */
[----:B----4-:R-:W-:Y:S02]  /*29990*/  IADD3 R16, R37, R16, RZ ;  /* 0x0000001025107210 */ /* 0x010fe40007ffe0ff */
[----:B------:R-:W-:-:S03]  /*299a0*/  ISETP.NE.AND P0, PT, R34, 0x1, PT ;  /* 0x000000012200780c */ /* 0x000fc60003f05270 */
[----:B------:R-:W-:-:S05]  /*299b0*/  IMAD.WIDE.U32 R32, R16, -0xffff, RZ ;  /* 0xffff000110207825 */ /* 0x000fca00078e00ff */
[----:B------:R-:W-:-:S05]  /*299c0*/  SHF.R.U32.HI R33, RZ, 0x10, R33 ;  /* 0x00000010ff217819 */ /* 0x000fca0000011621 */
[----:B------:R-:W-:-:S05]  /*299d0*/  IMAD R33, R33, -0x10001, R16 ;  /* 0xfffeffff21217824 */ /* 0x000fca00078e0210 */
[----:B------:R0:W-:Y:S01]  /*299e0*/  STG.E [R30.64], R33 ;  /* 0x000000211e007986 */ /* 0x0001e2000c101908 */
[----:B------:R-:W-:Y:S05]  /*299f0*/  @!P0 BRA `(.L_x_205) ;  /* 0x0000024000008947 */ /* 0x000fea0003800000 */
[----:B0-----:R-:W2:Y:S04]  /*29a00*/  LDG.E R33, [R28.64+0x4] ;  /* 0x000004081c217981 */ /* 0x001ea8000c1e1900 */
[----:B------:R-:W3:Y:S01]  /*29a10*/  LDG.E R36, [R26.64] ;  /* 0x000000081a247981 */ /* 0x000ee2000c1e1900 */
[----:B------:R-:W-:-:S05]  /*29a20*/  IADD3 R31, R35, 0x1, RZ ;  /* 0x00000001231f7810 */ /* 0x000fca0007ffe0ff */
[----:B------:R-:W-:-:S05]  /*29a30*/  IMAD.WIDE.U32 R30, R31, 0x4, R20 ;  /* 0x000000041f1e7825 */ /* 0x000fca00078e0014 */
[----:B------:R-:W4:Y:S01]  /*29a40*/  LDG.E R37, [R30.64] ;  /* 0x000000081e257981 */ /* 0x000f22000c1e1900 */
[----:B------:R-:W-:Y:S02]  /*29a50*/  MOV R16, 0x1 ;  /* 0x0000000100107802 */ /* 0x000fe40000000f00 */
[----:B--2---:R-:W-:-:S04]  /*29a60*/  ISETP.NE.AND P0, PT, R33, 0x10000, PT ;  /* 0x000100002100780c */ /* 0x004fc80003f05270 */
[----:B---3--:R-:W-:-:S13]  /*29a70*/  ISETP.EQ.AND P0, PT, R36, 0x10000, !P0 ;  /* 0x000100002400780c */ /* 0x008fda0004702270 */
[----:B------:R-:W-:-:S04]  /*29a80*/  @!P0 IMAD R36, R36, R33, RZ ;  /* 0x0000002124248224 */ /* 0x000fc800078e02ff */
[----:B------:R-:W-:-:S05]  /*29a90*/  @!P0 IMAD.WIDE.U32 R32, R36, -0xffff, RZ ;  /* 0xffff000124208825 */ /* 0x000fca00078e00ff */
[----:B------:R-:W-:-:S05]  /*29aa0*/  @!P0 SHF.R.U32.HI R33, RZ, 0x10, R33 ;  /* 0x00000010ff218819 */ /* 0x000fca0000011621 */
[----:B------:R-:W-:Y:S01]  /*29ab0*/  @!P0 IMAD R16, R33, -0x10001, R36 ;  /* 0xfffeffff21108824 */ /* 0x000fe200078e0224 */
[----:B------:R-:W-:-:S04]  /*29ac0*/  ISETP.NE.AND P0, PT, R34, 0x2, PT ;  /* 0x000000022200780c */ /* 0x000fc80003f05270 */
[----:B----4-:R-:W-:-:S05]  /*29ad0*/  IADD3 R16, R37, R16, RZ ;  /* 0x0000001025107210 */ /* 0x010fca0007ffe0ff */
[----:B------:R-:W-:-:S05]  /*29ae0*/  IMAD.WIDE.U32 R32, R16, -0xffff, RZ ;  /* 0xffff000110207825 */ /* 0x000fca00078e00ff */
[----:B------:R-:W-:-:S05]  /*29af0*/  SHF.R.U32.HI R33, RZ, 0x10, R33 ;  /* 0x00000010ff217819 */ /* 0x000fca0000011621 */
[----:B------:R-:W-:-:S05]  /*29b00*/  IMAD R33, R33, -0x10001, R16 ;  /* 0xfffeffff21217824 */ /* 0x000fca00078e0210 */
[----:B------:R0:W-:Y:S01]  /*29b10*/  STG.E [R30.64], R33 ;  /* 0x000000211e007986 */ /* 0x0001e2000c101908 */
[----:B------:R-:W-:Y:S05]  /*29b20*/  @!P0 BRA `(.L_x_205) ;  /* 0x0000011000008947 */ /* 0x000fea0003800000 */
[----:B------:R-:W2:Y:S04]  /*29b30*/  LDG.E R29, [R28.64+0x8] ;  /* 0x000008081c1d7981 */ /* 0x000ea8000c1e1900 */
[----:B------:R-:W3:Y:S01]  /*29b40*/  LDG.E R26, [R26.64] ;  /* 0x000000081a1a7981 */ /* 0x000ee2000c1e1900 */
[----:B0-----:R-:W-:-:S05]  /*29b50*/  IADD3 R31, R35, 0x2, RZ ;  /* 0x00000002231f7810 */ /* 0x001fca0007ffe0ff */
        /* <DEDUP_REMOVED lines=8> */
[----:B------:R-:W-:-:S05]  /*29be0*/  @!P0 IMAD R16, R32, -0x10001, R35 ;  /* 0xfffeffff20108824 */ /* 0x000fca00078e0223 */
[----:B----4-:R-:W-:-:S05]  /*29bf0*/  IADD3 R16, R37, R16, RZ ;  /* 0x0000001025107210 */ /* 0x010fca0007ffe0ff */
[----:B------:R-:W-:-:S05]  /*29c00*/  IMAD.WIDE.U32 R26, R16, -0xffff, RZ ;  /* 0xffff0001101a7825 */ /* 0x000fca00078e00ff */
[----:B------:R-:W-:-:S05]  /*29c10*/  SHF.R.U32.HI R27, RZ, 0x10, R27 ;  /* 0x00000010ff1b7819 */ /* 0x000fca000001161b */
[----:B------:R-:W-:-:S05]  /*29c20*/  IMAD R27, R27, -0x10001, R16 ;  /* 0xfffeffff1b1b7824 */ /* 0x000fca00078e0210 */
[----:B------:R0:W-:Y:S02]  /*29c30*/  STG.E [R30.64], R27 ;  /* 0x0000001b1e007986 */ /* 0x0001e4000c101908 */
.L_x_205:
[----:B------:R-:W-:-:S04]  /*29c40*/  IADD3 R15, R15, 0x1, RZ ;  /* 0x000000010f0f7810 */ /* 0x000fc80007ffe0ff */
[----:B------:R-:W-:-:S13]  /*29c50*/  ISETP.GE.U32.AND P0, PT, R15, R12, PT ;  /* 0x0000000c0f00720c */ /* 0x000fda0003f06070 */
[----:B------:R-:W-:Y:S05]  /*29c60*/  @!P0 BRA `(.L_x_206) ;  /* 0xfffff76000008947 */ /* 0x000fea000383ffff */
.L_x_190:
[----:B------:R-:W-:Y:S01]  /*29c70*/  UIADD3 UR5, -UR7, 0xf, URZ ;  /* 0x0000000f07057890 */ /* 0x000fe2000fffe13f */
[----:B-1----:R-:W-:Y:S01]  /*29c80*/  IMAD.MOV.U32 R15, RZ, RZ, 0x1 ;  /* 0x00000001ff0f7424 */ /* 0x002fe200078e00ff */
[----:B------:R-:W-:-:S04]  /*29c90*/  UIADD3 UR4, UR4, 0x1, URZ ;  /* 0x0000000104047890 */ /* 0x000fc8000fffe03f */
[----:B------:R-:W-:-:S04]  /*29ca0*/  SHF.L.U32 R15, R15, UR5, RZ ;  /* 0x000000050f0f7c19 */ /* 0x000fc800080006ff */
[----:B------:R-:W-:-:S13]  /*29cb0*/  ISETP.LE.U32.AND P0, PT, R15, UR4, PT ;  /* 0x000000040f007c0c */ /* 0x000fda000bf03070 */
[----:B------:R-:W-:Y:S01]  /*29cc0*/  @P0 CALL.REL.NOINC `(.L_x_207) ;  /* 0x0000001000000944 */ /* 0x000fe20003c00000 */
[----:B------:R-:W-:Y:S05]  /*29cd0*/  BRA `(.L_x_208) ;  /* 0xffff4d0000007947 */ /* 0x000fea000383ffff */
.L_x_207:
[----:B------:R-:W-:-:S04]  /*29ce0*/  UIADD3 UR7, UR7, 0x1, URZ ;  /* 0x0000000107077890 */ /* 0x000fc8000fffe03f */
[----:B------:R-:W-:-:S06]  /*29cf0*/  UISETP.GE.U32.AND UP0, UPT, UR7, 0x10, UPT ;  /* 0x000000100700788c */ /* 0x000fcc000bf06070 */
[----:B------:R-:W-:-:S13]  /*29d00*/  PLOP3.LUT P0, PT, PT, PT, UP0, 0x80, 0x0 ;  /* 0x000000000000781c */ /* 0x000fda0003f0f008 */
[----:B------:R-:W-:Y:S01]  /*29d10*/  @P0 CALL.REL.NOINC `(.L_x_209) ;  /* 0x0000001000000944 */ /* 0x000fe20003c00000 */
[----:B------:R-:W-:Y:S05]  /*29d20*/  BRA `(.L_x_210) ;  /* 0xffff4c5000007947 */ /* 0x000fea000383ffff */
.L_x_209:
[C---:B------:R-:W-:Y:S01]  /*29d30*/  LEA R14, P3, R9.reuse, c[0x0][0x188], 0x2 ;  /* 0x00006200090e7a11 */ /* 0x040fe200078610ff */
[----:B------:R-:W-:Y:S01]  /*29d40*/  IMAD.MOV.U32 R12, RZ, RZ, 0x8 ;  /* 0x00000008ff0c7424 */ /* 0x000fe200078e00ff */
[----:B0-----:R-:W-:Y:S01]  /*29d50*/  LEA R24, P0, R0, c[0x0][0x190], 0x2 ;  /* 0x0000640000187a11 */ /* 0x001fe200078010ff */
[----:B------:R-:W-:Y:S01]  /*29d60*/  IMAD.MOV.U32 R20, RZ, RZ, 0x4 ;  /* 0x00000004ff147424 */ /* 0x000fe200078e00ff */
[C---:B------:R-:W-:Y:S02]  /*29d70*/  IADD3 R8, P2, R9.reuse, 0x4, RZ ;  /* 0x0000000409087810 */ /* 0x040fe40007f5e0ff */
[----:B------:R-:W-:Y:S02]  /*29d80*/  IADD3 R14, P4, R14, 0x10, RZ ;  /* 0x000000100e0e7810 */ /* 0x000fe40007f9e0ff */
[----:B------:R-:W-:Y:S02]  /*29d90*/  IADD3 R24, P1, R24, 0x10, RZ ;  /* 0x0000001018187810 */ /* 0x000fe40007f3e0ff */
[----:B------:R-:W-:Y:S01]  /*29da0*/  LEA.HI.X R15, R9, c[0x0][0x18c], RZ, 0x2, P3 ;  /* 0x00006300090f7a11 */ /* 0x000fe200018f14ff */
[----:B------:R-:W-:Y:S01]  /*29db0*/  IMAD.X R9, RZ, RZ, RZ, P2 ;  /* 0x000000ffff097224 */ /* 0x000fe200010e06ff */
[----:B------:R-:W-:-:S03]  /*29dc0*/  LEA.HI.X R25, R0, c[0x0][0x194], RZ, 0x2, P0 ;  /* 0x0000650000197a11 */ /* 0x000fc600000f14ff */
[----:B------:R-:W-:Y:S02]  /*29dd0*/  IMAD.X R15, RZ, RZ, R15, P4 ;  /* 0x000000ffff0f7224 */ /* 0x000fe400020e060f */
[----:B------:R-:W-:-:S03]  /*29de0*/  IMAD.X R25, RZ, RZ, R25, P1 ;  /* 0x000000ffff197224 */ /* 0x000fc600008e0619 */
.L_x_211:
[----:B------:R-:W2:Y:S01]  /*29df0*/  LDG.E R16, [R14.64+-0xc] ;  /* 0xfffff4080e107981 */ /* 0x000ea2000c1e1900 */
[----:B------:R-:W-:-:S05]  /*29e00*/  IADD3 R17, R12, -0x7, RZ ;  /* 0xfffffff90c117810 */ /* 0x000fca0007ffe0ff */
[----:B--2---:R-:W-:-:S04]  /*29e10*/  IMAD R21, R16, R17, RZ ;  /* 0x0000001110157224 */ /* 0x004fc800078e02ff */
[----:B------:R-:W-:-:S05]  /*29e20*/  IMAD.WIDE.U32 R16, R21, -0xffff, RZ ;  /* 0xffff000115107825 */ /* 0x000fca00078e00ff */
[----:B------:R-:W-:Y:S02]  /*29e30*/  SHF.R.U32.HI R16, RZ, 0x10, R17 ;  /* 0x00000010ff107819 */ /* 0x000fe40000011611 */
[----:B------:R-:W-:-:S03]  /*29e40*/  MOV R17, R25 ;  /* 0x0000001900117202 */ /* 0x000fc60000000f00 */
[----:B------:R-:W-:Y:S01]  /*29e50*/  IMAD R21, R16, -0x10001, R21 ;  /* 0xfffeffff10157824 */ /* 0x000fe200078e0215 */
[----:B------:R-:W-:-:S05]  /*29e60*/  MOV R16, R24 ;  /* 0x0000001800107202 */ /* 0x000fca0000000f00 */
[----:B------:R0:W-:Y:S04]  /*29e70*/  STG.E [R16.64+-0x10], R21 ;  /* 0xfffff01510007986 */ /* 0x0001e8000c101908 */
[----:B------:R-:W2:Y:S01]  /*29e80*/  LDG.E R22, [R14.64+-0x8] ;  /* 0xfffff8080e167981 */ /* 0x000ea2000c1e1900 */
[----:B------:R-:W-:-:S05]  /*29e90*/  IADD3 R23, R12, -0x6, RZ ;  /* 0xfffffffa0c177810 */ /* 0x000fca0007ffe0ff */
[----:B--2---:R-:W-:-:S04]  /*29ea0*/  IMAD R24, R22, R23, RZ ;  /* 0x0000001716187224 */ /* 0x004fc800078e02ff */
[----:B------:R-:W-:-:S05]  /*29eb0*/  IMAD.WIDE.U32 R22, R24, -0xffff, RZ ;  /* 0xffff000118167825 */ /* 0x000fca00078e00ff */
[----:B------:R-:W-:-:S05]  /*29ec0*/  SHF.R.U32.HI R23, RZ, 0x10, R23 ;  /* 0x00000010ff177819 */ /* 0x000fca0000011617 */
[----:B------:R-:W-:-:S05]  /*29ed0*/  IMAD R25, R23, -0x10001, R24 ;  /* 0xfffeffff17197824 */ /* 0x000fca00078e0218 */
        /* <DEDUP_REMOVED lines=8> */
[----:B0-----:R-:W3:Y:S02]  /*29f60*/  LDG.E R21, [R14.64] ;  /* 0x000000080e157981 */ /* 0x001ee4000c1e1900 */
[----:B---3--:R-:W-:-:S04]  /*29f70*/  IMAD R22, R21, R20, RZ ;  /* 0x0000001415167224 */ /* 0x008fc800078e02ff */
[----:B------:R-:W-:-:S05]  /*29f80*/  IMAD.WIDE.U32 R20, R22, -0xffff, RZ ;  /* 0xffff000116147825 */ /* 0x000fca00078e00ff */
[----:B------:R-:W-:-:S05]  /*29f90*/  SHF.R.U32.HI R21, RZ, 0x10, R21 ;  /* 0x00000010ff157819 */ /* 0x000fca0000011615 */
[----:B-1----:R-:W-:-:S05]  /*29fa0*/  IMAD R25, R21, -0x10001, R22 ;  /* 0xfffeffff15197824 */ /* 0x002fca00078e0216 */
[----:B------:R0:W-:Y:S04]  /*29fb0*/  STG.E [R16.64+-0x4], R25 ;  /* 0xfffffc1910007986 */ /* 0x0001e8000c101908 */
[----:B------:R-:W3:Y:S01]  /*29fc0*/  LDG.E R20, [R14.64+0x4] ;  /* 0x000004080e147981 */ /* 0x000ee2000c1e1900 */
[----:B------:R-:W-:-:S05]  /*29fd0*/  IADD3 R21, R12, -0x3, RZ ;  /* 0xfffffffd0c157810 */ /* 0x000fca0007ffe0ff */
[----:B---3--:R-:W-:-:S04]  /*29fe0*/  IMAD R22, R20, R21, RZ ;  /* 0x0000001514167224 */ /* 0x008fc800078e02ff */
[----:B------:R-:W-:-:S05]  /*29ff0*/  IMAD.WIDE.U32 R20, R22, -0xffff, RZ ;  /* 0xffff000116147825 */ /* 0x000fca00078e00ff */
[----:B------:R-:W-:-:S05]  /*2a000*/  SHF.R.U32.HI R21, RZ, 0x10, R21 ;  /* 0x00000010ff157819 */ /* 0x000fca0000011615 */
[----:B--2---:R-:W-:-:S05]  /*2a010*/  IMAD R23, R21, -0x10001, R22 ;  /* 0xfffeffff15177824 */ /* 0x004fca00078e0216 */
[----:B------:R1:W-:Y:S04]  /*2a020*/  STG.E [R16.64], R23 ;  /* 0x0000001710007986 */ /* 0x0003e8000c101908 */
[----:B------:R-:W2:Y:S01]  /*2a030*/  LDG.E R20, [R14.64+0x8] ;  /* 0x000008080e147981 */ /* 0x000ea2000c1e1900 */
[----:B------:R-:W-:-:S05]  /*2a040*/  IADD3 R21, R12, -0x2, RZ ;  /* 0xfffffffe0c157810 */ /* 0x000fca0007ffe0ff */
[----:B--2---:R-:W-:-:S04]  /*2a050*/  IMAD R22, R20, R21, RZ ;  /* 0x0000001514167224 */ /* 0x004fc800078e02ff */
[----:B------:R-:W-:-:S05]  /*2a060*/  IMAD.WIDE.U32 R20, R22, -0xffff, RZ ;  /* 0xffff000116147825 */ /* 0x000fca00078e00ff */
[----:B------:R-:W-:-:S05]  /*2a070*/  SHF.R.U32.HI R21, RZ, 0x10, R21 ;  /* 0x00000010ff157819 */ /* 0x000fca0000011615 */
[----:B0-----:R-:W-:-:S05]  /*2a080*/  IMAD R25, R21, -0x10001, R22 ;  /* 0xfffeffff15197824 */ /* 0x001fca00078e0216 */
[----:B------:R0:W-:Y:S04]  /*2a090*/  STG.E [R16.64+0x4], R25 ;  /* 0x0000041910007986 */ /* 0x0001e8000c101908 */
[----:B------:R-:W2:Y:S01]  /*2a0a0*/  LDG.E R20, [R14.64+0xc] ;  /* 0x00000c080e147981 */ /* 0x000ea2000c1e1900 */
[----:B------:R-:W-:-:S05]  /*2a0b0*/  IADD3 R21, R12, -0x1, RZ ;  /* 0xffffffff0c157810 */ /* 0x000fca0007ffe0ff */
[----:B--2---:R-:W-:-:S04]  /*2a0c0*/  IMAD R22, R20, R21, RZ ;  /* 0x0000001514167224 */ /* 0x004fc800078e02ff */
[----:B------:R-:W-:-:S05]  /*2a0d0*/  IMAD.WIDE.U32 R20, R22, -0xffff, RZ ;  /* 0xffff000116147825 */ /* 0x000fca00078e00ff */
[----:B------:R-:W-:-:S05]  /*2a0e0*/  SHF.R.U32.HI R21, RZ, 0x10, R21 ;  /* 0x00000010ff157819 */ /* 0x000fca0000011615 */
[----:B-1----:R-:W-:-:S05]  /*2a0f0*/  IMAD R23, R21, -0x10001, R22 ;  /* 0xfffeffff15177824 */ /* 0x002fca00078e0216 */
[----:B------:R1:W-:Y:S04]  /*2a100*/  STG.E [R16.64+0x8], R23 ;  /* 0x0000081710007986 */ /* 0x0003e8000c101908 */
[----:B------:R2:W3:Y:S01]  /*2a110*/  LDG.E R21, [R14.64+0x10] ;  /* 0x000010080e157981 */ /* 0x0004e2000c1e1900 */
[----:B------:R-:W-:-:S04]  /*2a120*/  IADD3 R24, P1, R16, 0x20, RZ ;  /* 0x0000002010187810 */ /* 0x000fc80007f3e0ff */
[----:B0-----:R-:W-:Y:S02]  /*2a130*/  IADD3.X R25, RZ, R17, RZ, P1, !PT ;  /* 0x00000011ff197210 */ /* 0x001fe40000ffe4ff */
[----:B--2---:R-:W-:-:S04]  /*2a140*/  IADD3 R14, P2, R14, 0x20, RZ ;  /* 0x000000200e0e7810 */ /* 0x004fc80007f5e0ff */
[----:B------:R-:W-:Y:S01]  /*2a150*/  IADD3.X R15, RZ, R15, RZ, P2, !PT ;  /* 0x0000000fff0f7210 */ /* 0x000fe200017fe4ff */
[----:B---3--:R-:W-:-:S04]  /*2a160*/  IMAD R22, R21, R12, RZ ;  /* 0x0000000c15167224 */ /* 0x008fc800078e02ff */
[----:B------:R-:W-:Y:S01]  /*2a170*/  IMAD.WIDE.U32 R20, R22, -0xffff, RZ ;  /* 0xffff000116147825 */ /* 0x000fe200078e00ff */
[----:B------:R-:W-:-:S04]  /*2a180*/  IADD3 R20, R12, 0x4, RZ ;  /* 0x000000040c147810 */ /* 0x000fc80007ffe0ff */
[----:B------:R-:W-:-:S05]  /*2a190*/  SHF.R.U32.HI R21, RZ, 0x10, R21 ;  /* 0x00000010ff157819 */ /* 0x000fca0000011615 */
[----:B------:R-:W-:Y:S01]  /*2a1a0*/  IMAD R21, R21, -0x10001, R22 ;  /* 0xfffeffff15157824 */ /* 0x000fe200078e0216 */
[----:B------:R-:W-:-:S04]  /*2a1b0*/  IADD3 R22, R12, 0x8, RZ ;  /* 0x000000080c167810 */ /* 0x000fc80007ffe0ff */
[----:B------:R-:W-:Y:S01]  /*2a1c0*/  ISETP.NE.AND P0, PT, R22, 0x8008, PT ;  /* 0x000080081600780c */ /* 0x000fe20003f05270 */
[----:B------:R1:W-:Y:S01]  /*2a1d0*/  STG.E [R16.64+0xc], R21 ;  /* 0x00000c1510007986 */ /* 0x0003e2000c101908 */
[----:B------:R-:W-:-:S11]  /*2a1e0*/  MOV R12, R22 ;  /* 0x00000016000c7202 */ /* 0x000fd60000000f00 */
[----:B-1----:R-:W-:Y:S05]  /*2a1f0*/  @P0 BRA `(.L_x_211) ;  /* 0xfffffbf000000947 */ /* 0x002fea000383ffff */
[----:B------:R0:W-:Y:S01]  /*2a200*/  STG.E.U8 [R10.64], RZ ;  /* 0x000000ff0a007986 */ /* 0x0001e2000c101108 */
[----:B------:R-:W-:Y:S02]  /*2a210*/  MOV R17, 0x1 ;  /* 0x0000000100117802 */ /* 0x000fe40000000f00 */
[----:B------:R-:W-:-:S02]  /*2a220*/  MOV R21, RZ ;  /* 0x000000ff00157202 */ /* 0x000fc40000000f00 */
.L_x_212:
[C---:B-1----:R-:W-:Y:S02]  /*2a230*/  IADD3 R14, P0, R17.reuse, R10, RZ ;  /* 0x0000000a110e7210 */ /* 0x042fe40007f1e0ff */
[----:B------:R-:W-:-:S03]  /*2a240*/  IADD3 R17, P1, R17, 0xab, RZ ;  /* 0x000000ab11117810 */ /* 0x000fc60007f3e0ff */
[----:B------:R-:W-:Y:S01]  /*2a250*/  IMAD.X R15, R21, 0x1, R11, P0 ;  /* 0x00000001150f7824 */ /* 0x000fe200000e060b */
[----:B------:R-:W-:Y:S01]  /*2a260*/  ISETP.GE.U32.AND P0, PT, R17, 0x40000, PT ;  /* 0x000400001100780c */ /* 0x000fe20003f06070 */
[----:B------:R-:W-:-:S03]  /*2a270*/  IMAD.X R21, RZ, RZ, R21, P1 ;  /* 0x000000ffff157224 */ /* 0x000fc600008e0615 */
[----:B------:R1:W-:Y:S02]  /*2a280*/  STG.E.U8 [R14.64], RZ ;  /* 0x000000ff0e007986 */ /* 0x0003e4000c101108 */
[----:B------:R-:W-:Y:S02]  /*2a290*/  ISETP.GE.U32.AND.EX P0, PT, R21, RZ, PT, P0 ;  /* 0x000000ff1500720c */ /* 0x000fe40003f06100 */
[----:B------:R1:W-:Y:S04]  /*2a2a0*/  STG.E.U8 [R14.64+0x1], RZ ;  /* 0x000001ff0e007986 */ /* 0x0003e8000c101108 */
        /* <DEDUP_REMOVED lines=168> */
[----:B------:R1:W-:Y:S01]  /*2ad30*/  STG.E.U8 [R14.64+0xaa], RZ ;  /* 0x0000aaff0e007986 */ /* 0x0003e2000c101108 */
[----:B------:R-:W-:Y:S05]  /*2ad40*/  @!P0 BRA `(.L_x_212) ;  /* 0xfffff4e000008947 */ /* 0x000fea000383ffff */
[----:B------:R-:W-:-:S02]  /*2ad50*/  MOV R21, RZ ;  /* 0x000000ff00157202 */ /* 0x000fc40000000f00 */
.L_x_213:
[----:B------:R-:W-:Y:S02]  /*2ad60*/  MOV R16, 0x4 ;  /* 0x0000000400107802 */ /* 0x000fe40000000f00 */
[----:B------:R-:W-:-:S03]  /*2ad70*/  IADD3 R12, P0, R0, R21, RZ ;  /* 0x00000015000c7210 */ /* 0x000fc60007f1e0ff */
[----:B------:R-:W-:Y:S01]  /*2ad80*/  IMAD.WIDE.U32 R16, R21, R16, c[0x0][0x1c0] ;  /* 0x0000700015107625 */ /* 0x000fe200078e0010 */
[----:B-1----:R-:W-:Y:S02]  /*2ad90*/  IADD3.X R15, RZ, RZ, RZ, P0, !PT ;  /* 0x000000ffff0f7210 */ /* 0x002fe400007fe4ff */
[C---:B------:R-:W-:Y:S02]  /*2ada0*/  LEA R14, P0, R12.reuse, c[0x0][0x190], 0x2 ;  /* 0x000064000c0e7a11 */ /* 0x040fe400078010ff */
[----:B--2---:R-:W2:Y:S02]  /*2adb0*/  LDG.E R23, [R16.64+0x3fffc] ;  /* 0x03fffc0810177981 */ /* 0x004ea4000c1e1900 */
[----:B------:R-:W-:-:S05]  /*2adc0*/  LEA.HI.X R15, R12, c[0x0][0x194], R15, 0x2, P0 ;  /* 0x000065000c0f7a11 */ /* 0x000fca00000f140f */
[----:B------:R-:W3:Y:S01]  /*2add0*/  LDG.E R29, [R14.64] ;  /* 0x000000080e1d7981 */ /* 0x000ee2000c1e1900 */
[----:B--2---:R-:W-:-:S05]  /*2ade0*/  IMAD.WIDE.U32 R22, R23, 0x4, R10 ;  /* 0x0000000417167825 */ /* 0x004fca00078e000a */
[----:B---3--:R1:W-:Y:S04]  /*2adf0*/  STG.E [R22.64], R29 ;  /* 0x0000001d16007986 */ /* 0x0083e8000c101908 */
[----:B------:R-:W2:Y:S04]  /*2ae00*/  LDG.E R25, [R16.64+0x40000] ;  /* 0x0400000810197981 */ /* 0x000ea8000c1e1900 */
[----:B------:R-:W3:Y:S01]  /*2ae10*/  LDG.E R31, [R14.64+0x4] ;  /* 0x000004080e1f7981 */ /* 0x000ee2000c1e1900 */
[----:B--2---:R-:W-:-:S05]  /*2ae20*/  IMAD.WIDE.U32 R24, R25, 0x4, R10 ;  /* 0x0000000419187825 */ /* 0x004fca00078e000a */
[----:B---3--:R2:W-:Y:S04]  /*2ae30*/  STG.E [R24.64], R31 ;  /* 0x0000001f18007986 */ /* 0x0085e8000c101908 */
[----:B------:R-:W3:Y:S04]  /*2ae40*/  LDG.E R27, [R16.64+0x40004] ;  /* 0x04000408101b7981 */ /* 0x000ee8000c1e1900 */
[----:B------:R-:W4:Y:S01]  /*2ae50*/  LDG.E R33, [R14.64+0x8] ;  /* 0x000008080e217981 */ /* 0x000f22000c1e1900 */
[----:B---3--:R-:W-:-:S05]  /*2ae60*/  IMAD.WIDE.U32 R26, R27, 0x4, R10 ;  /* 0x000000041b1a7825 */ /* 0x008fca00078e000a */
[----:B----4-:R3:W-:Y:S04]  /*2ae70*/  STG.E [R26.64], R33 ;  /* 0x000000211a007986 */ /* 0x0107e8000c101908 */
[----:B------:R-:W1:Y:S04]  /*2ae80*/  LDG.E R37, [R16.64+0x40008] ;  /* 0x0400080810257981 */ /* 0x000e68000c1e1900 */
[----:B------:R-:W4:Y:S01]  /*2ae90*/  LDG.E R35, [R14.64+0xc] ;  /* 0x00000c080e237981 */ /* 0x000f22000c1e1900 */
[----:B-1----:R-:W-:-:S05]  /*2aea0*/  IMAD.WIDE.U32 R22, R37, 0x4, R10 ;  /* 0x0000000425167825 */ /* 0x002fca00078e000a */
[----:B----4-:R1:W-:Y:S04]  /*2aeb0*/  STG.E [R22.64], R35 ;  /* 0x0000002316007986 */ /* 0x0103e8000c101908 */
[----:B------:R-:W2:Y:S04]  /*2aec0*/  LDG.E R37, [R16.64+0x4000c] ;  /* 0x04000c0810257981 */ /* 0x000ea8000c1e1900 */
[----:B------:R-:W4:Y:S01]  /*2aed0*/  LDG.E R29, [R14.64+0x10] ;  /* 0x000010080e1d7981 */ /* 0x000f22000c1e1900 */
[----:B--2---:R-:W-:-:S05]  /*2aee0*/  IMAD.WIDE.U32 R24, R37, 0x4, R10 ;  /* 0x0000000425187825 */ /* 0x004fca00078e000a */
[----:B----4-:R2:W-:Y:S04]  /*2aef0*/  STG.E [R24.64], R29 ;  /* 0x0000001d18007986 */ /* 0x0105e8000c101908 */
        /* <DEDUP_REMOVED lines=38> */
[----:B------:R-:W-:Y:S01]  /*2b160*/  IADD3 R21, R21, 0x10, RZ ;  /* 0x0000001015157810 */ /* 0x000fe20007ffe0ff */
[----:B---3--:R-:W-:-:S05]  /*2b170*/  IMAD.WIDE.U32 R26, R37, 0x4, R10 ;  /* 0x00000004251a7825 */ /* 0x008fca00078e000a */
[----:B----4-:R2:W-:Y:S04]  /*2b180*/  STG.E [R26.64], R33 ;  /* 0x000000211a007986 */ /* 0x0105e8000c101908 */
[----:B------:R-:W1:Y:S04]  /*2b190*/  LDG.E R37, [R16.64+0x40038] ;  /* 0x0400380810257981 */ /* 0x000e68000c1e1900 */
[----:B------:R-:W3:Y:S01]  /*2b1a0*/  LDG.E R35, [R14.64+0x3c] ;  /* 0x00003c080e237981 */ /* 0x000ee2000c1e1900 */
[----:B------:R-:W-:Y:S01]  /*2b1b0*/  ISETP.NE.AND P0, PT, R21, 0x8000, PT ;  /* 0x000080001500780c */ /* 0x000fe20003f05270 */
[----:B-1----:R-:W-:-:S05]  /*2b1c0*/  IMAD.WIDE.U32 R22, R37, 0x4, R10 ;  /* 0x0000000425167825 */ /* 0x002fca00078e000a */
[----:B---3--:R2:W-:Y:S07]  /*2b1d0*/  STG.E [R22.64], R35 ;  /* 0x0000002316007986 */ /* 0x0085ee000c101908 */
[----:B------:R-:W-:Y:S05]  /*2b1e0*/  @P0 BRA `(.L_x_213) ;  /* 0xfffffb7000000947 */ /* 0x000fea000383ffff */
[----:B------:R-:W-:-:S02]  /*2b1f0*/  MOV R12, RZ ;  /* 0x000000ff000c7202 */ /* 0x000fc40000000f00 */
.L_x_225:
[----:B------:R-:W-:Y:S02]  /*2b200*/  IMAD.MOV.U32 R15, RZ, RZ, 0x1 ;  /* 0x00000001ff0f7424 */ /* 0x000fe400078e00ff */
[----:B------:R-:W-:-:S03]  /*2b210*/  IMAD.MOV.U32 R21, RZ, RZ, 0x4 ;  /* 0x00000004ff157424 */ /* 0x000fc600078e00ff */
[----:B------:R-:W-:-:S05]  /*2b220*/  SHF.L.U32 R14, R15, R12, RZ ;  /* 0x0000000c0f0e7219 */ /* 0x000fca00000006ff */
[----:B------:R-:W-:-:S05]  /*2b230*/  IMAD.WIDE.U32 R20, R14, R21, c[0x0][0x1c8] ;  /* 0x000072000e147625 */ /* 0x000fca00078e0015 */
[----:B------:R-:W3:Y:S01]  /*2b240*/  LDG.E R15, [R20.64] ;  /* 0x00000008140f7981 */ /* 0x000ee2000c1e1900 */
[----:B------:R-:W-:Y:S02]  /*2b250*/  IADD3 R12, R12, 0x1, RZ ;  /* 0x000000010c0c7810 */ /* 0x000fe40007ffe0ff */
[----:B-12---:R-:W-:Y:S02]  /*2b260*/  IMNMX.U32 R22, R14, 0x1, !PT ;  /* 0x000000010e167817 */ /* 0x006fe40007800000 */
[----:B------:R-:W-:Y:S02]  /*2b270*/  ISETP.GE.U32.AND P1, PT, R12, 0x10, PT ;  /* 0x000000100c00780c */ /* 0x000fe40003f26070 */
[C---:B------:R-:W-:Y:S02]  /*2b280*/  IADD3 R16, R22.reuse, -0x1, RZ ;  /* 0xffffffff16107810 */ /* 0x040fe40007ffe0ff */
[----:B------:R-:W-:Y:S02]  /*2b290*/  LOP3.LUT R17, R22, 0x3, RZ, 0xc0, !PT ;  /* 0x0000000316117812 */ /* 0x000fe400078ec0ff */
[----:B---3--:R-:W-:-:S13]  /*2b2a0*/  ISETP.NE.AND P0, PT, R15, 0x10000, PT ;  /* 0x000100000f00780c */ /* 0x008fda0003f05270 */
[----:B------:R-:W-:Y:S05]  /*2b2b0*/  @!P0 BRA `(.L_x_214) ;  /* 0x00000d4000008947 */ /* 0x000fea0003800000 */
[----:B------:R-:W-:Y:S02]  /*2b2c0*/  IADD3 R20, -R22, R17, RZ ;  /* 0x0000001116147210 */ /* 0x000fe40007ffe1ff */
[----:B------:R-:W-:-:S02]  /*2b2d0*/  MOV R21, RZ ;  /* 0x000000ff00157202 */ /* 0x000fc40000000f00 */
.L_x_218:
[----:B------:R-:W-:Y:S01]  /*2b2e0*/  ISETP.GE.U32.AND P0, PT, R16, 0x3, PT ;  /* 0x000000031000780c */ /* 0x000fe20003f06070 */
[----:B------:R-:W-:Y:S01]  /*2b2f0*/  UMOV UR4, URZ ;  /* 0x0000003f00047c82 */ /* 0x000fe20008000000 */
[----:B------:R-:W-:Y:S01]  /*2b300*/  ISETP.NE.AND P2, PT, R17, RZ, PT ;  /* 0x000000ff1100720c */ /* 0x000fe20003f45270 */
[----:B------:R-:W-:-:S10]  /*2b310*/  IMAD.MOV.U32 R34, RZ, RZ, 0x1 ;  /* 0x00000001ff227424 */ /* 0x000fd400078e00ff */
[----:B-1----:R-:W-:Y:S05]  /*2b320*/  @!P0 BRA `(.L_x_215) ;  /* 0x0000077000008947 */ /* 0x002fea0003800000 */
[C---:B------:R-:W-:Y:S01]  /*2b330*/  IADD3 R22, R14.reuse, 0x3, RZ ;  /* 0x000000030e167810 */ /* 0x040fe20007ffe0ff */
[--C-:B------:R-:W-:Y:S01]  /*2b340*/  IMAD.IADD R32, R14, 0x1, R21.reuse ;  /* 0x000000010e207824 */ /* 0x100fe200078e0215 */
[C---:B------:R-:W-:Y:S01]  /*2b350*/  IADD3 R33, R21.reuse, 0x1, RZ ;  /* 0x0000000115217810 */ /* 0x040fe20007ffe0ff */
[----:B------:R-:W-:Y:S01]  /*2b360*/  UMOV UR4, URZ ;  /* 0x0000003f00047c82 */ /* 0x000fe20008000000 */
[----:B------:R-:W-:Y:S01]  /*2b370*/  IADD3 R35, R21, 0x3, RZ ;  /* 0x0000000315237810 */ /* 0x000fe20007ffe0ff */
[----:B------:R-:W-:Y:S02]  /*2b380*/  IMAD.IADD R31, R22, 0x1, R21 ;  /* 0x00000001161f7824 */ /* 0x000fe400078e0215 */
[----:B------:R-:W-:-:S02]  /*2b390*/  IMAD.IADD R30, R14, 0x1, R33 ;  /* 0x000000010e1e7824 */ /* 0x000fc400078e0221 */
.L_x_216:
[----:B------:R-:W-:-:S05]  /*2b3a0*/  IADD3 R23, R32, UR4, RZ ;  /* 0x0000000420177c10 */ /* 0x000fca000fffe0ff */
[----:B------:R-:W-:-:S05]  /*2b3b0*/  IMAD.WIDE.U32 R22, R23, 0x4, R10 ;  /* 0x0000000417167825 */ /* 0x000fca00078e000a */
[----:B-1----:R-:W2:Y:S01]  /*2b3c0*/  LDG.E R27, [R22.64] ;  /* 0x00000008161b7981 */ /* 0x002ea2000c1e1900 */
[----:B------:R-:W-:-:S05]  /*2b3d0*/  IADD3 R25, R21, UR4, RZ ;  /* 0x0000000415197c10 */ /* 0x000fca000fffe0ff */
        /* <DEDUP_REMOVED lines=15> */
[----:B------:R-:W-:Y:S01]  /*2b4d0*/  IMAD R39, R29, -0x10001, R36 ;  /* 0xfffeffff1d277824 */ /* 0x000fe200078e0224 */
[----:B------:R-:W-:-:S03]  /*2b4e0*/  IADD3 R27, R30, UR4, RZ ;  /* 0x000000041e1b7c10 */ /* 0x000fc6000fffe0ff */
[----:B------:R-:W-:Y:S01]  /*2b4f0*/  IMAD R41, R26, -0x10001, R37 ;  /* 0xfffeffff1a297824 */ /* 0x000fe200078e0225 */
[----:B------:R1:W-:Y:S01]  /*2b500*/  STG.E [R24.64], R39 ;  /* 0x0000002718007986 */ /* 0x0003e2000c101908 */
[----:B------:R-:W-:-:S03]  /*2b510*/  IMAD.WIDE.U32 R26, R27, 0x4, R10 ;  /* 0x000000041b1a7825 */ /* 0x000fc600078e000a */
[----:B------:R2:W-:Y:S04]  /*2b520*/  STG.E [R22.64], R41 ;  /* 0x0000002916007986 */ /* 0x0005e8000c101908 */
[----:B------:R-:W3:Y:S01]  /*2b530*/  LDG.E R45, [R26.64] ;  /* 0x000000081a2d7981 */ /* 0x000ee2000c1e1900 */
[----:B------:R-:W-:-:S05]  /*2b540*/  IADD3 R29, R33, UR4, RZ ;  /* 0x00000004211d7c10 */ /* 0x000fca000fffe0ff */
[----:B------:R-:W-:-:S05]  /*2b550*/  IMAD.WIDE.U32 R28, R29, 0x4, R10 ;  /* 0x000000041d1c7825 */ /* 0x000fca00078e000a */
[----:B------:R-:W4:Y:S01]  /*2b560*/  LDG.E R43, [R28.64] ;  /* 0x000000081c2b7981 */ /* 0x000f22000c1e1900 */
[----:B------:R-:W-:-:S04]  /*2b570*/  IMAD R34, R15, R34, RZ ;  /* 0x000000220f227224 */ /* 0x000fc800078e02ff */
[----:B------:R-:W-:-:S05]  /*2b580*/  IMAD.WIDE.U32 R36, R34, -0xffff, RZ ;  /* 0xffff000122247825 */ /* 0x000fca00078e00ff */
[----:B------:R-:W-:-:S05]  /*2b590*/  SHF.R.U32.HI R37, RZ, 0x10, R37 ;  /* 0x00000010ff257819 */ /* 0x000fca0000011625 */
[----:B------:R-:W-:Y:S01]  /*2b5a0*/  IMAD R34, R37, -0x10001, R34 ;  /* 0xfffeffff25227824 */ /* 0x000fe200078e0222 */
[----:B---3--:R-:W-:-:S04]  /*2b5b0*/  ISETP.NE.AND P0, PT, R45, 0x10000, PT ;  /* 0x000100002d00780c */ /* 0x008fc80003f05270 */
[----:B------:R-:W-:-:S13]  /*2b5c0*/  ISETP.EQ.AND P0, PT, R34, 0x10000, !P0 ;  /* 0x000100002200780c */ /* 0x000fda0004702270 */
[----:B-1----:R-:W-:-:S04]  /*2b5d0*/  @!P0 IMAD R24, R34, R45, RZ ;  /* 0x0000002d22188224 */ /* 0x002fc800078e02ff */
[----:B--2---:R-:W-:Y:S01]  /*2b5e0*/  @!P0 IMAD.WIDE.U32 R22, R24, -0xffff, RZ ;  /* 0xffff000118168825 */ /* 0x004fe200078e00ff */
[----:B------:R-:W-:-:S04]  /*2b5f0*/  MOV R22, 0x1 ;  /* 0x0000000100167802 */ /* 0x000fc80000000f00 */
[----:B------:R-:W-:-:S05]  /*2b600*/  @!P0 SHF.R.U32.HI R23, RZ, 0x10, R23 ;  /* 0x00000010ff178819 */ /* 0x000fca0000011617 */
[----:B------:R-:W-:-:S05]  /*2b610*/  @!P0 IMAD R22, R23, -0x10001, R24 ;  /* 0xfffeffff17168824 */ /* 0x000fca00078e0218 */
[----:B----4-:R-:W-:Y:S02]  /*2b620*/  IADD3 R36, R43, R22, RZ ;  /* 0x000000162b247210 */ /* 0x010fe40007ffe0ff */
[----:B------:R-:W-:-:S03]  /*2b630*/  IADD3 R37, -R22, 0x10001, R43 ;  /* 0x0001000116257810 */ /* 0x000fc60007ffe12b */
[----:B------:R-:W-:-:S04]  /*2b640*/  IMAD.WIDE.U32 R24, R36, -0xffff, RZ ;  /* 0xffff000124187825 */ /* 0x000fc800078e00ff */
[----:B------:R-:W-:Y:S01]  /*2b650*/  IMAD.WIDE.U32 R22, R37, -0xffff, RZ ;  /* 0xffff000125167825 */ /* 0x000fe200078e00ff */
[----:B------:R-:W-:-:S04]  /*2b660*/  SHF.R.U32.HI R25, RZ, 0x10, R25 ;  /* 0x00000010ff197819 */ /* 0x000fc80000011619 */
[----:B------:R-:W-:Y:S01]  /*2b670*/  SHF.R.U32.HI R22, RZ, 0x10, R23 ;  /* 0x00000010ff167819 */ /* 0x000fe20000011617 */
[----:B------:R-:W-:Y:S01]  /*2b680*/  IMAD R39, R25, -0x10001, R36 ;  /* 0xfffeffff19277824 */ /* 0x000fe200078e0224 */
[----:B------:R-:W-:-:S03]  /*2b690*/  IADD3 R23, R31, -0x1, RZ ;  /* 0xffffffff1f177810 */ /* 0x000fc60007ffe0ff */
[----:B------:R-:W-:Y:S01]  /*2b6a0*/  IMAD R41, R22, -0x10001, R37 ;  /* 0xfffeffff16297824 */ /* 0x000fe200078e0225 */
[----:B------:R1:W-:Y:S01]  /*2b6b0*/  STG.E [R28.64], R39 ;  /* 0x000000271c007986 */ /* 0x0003e2000c101908 */
[----:B------:R-:W-:-:S03]  /*2b6c0*/  IMAD.WIDE.U32 R22, R23, 0x4, R10 ;  /* 0x0000000417167825 */ /* 0x000fc600078e000a */
[----:B------:R2:W-:Y:S04]  /*2b6d0*/  STG.E [R26.64], R41 ;  /* 0x000000291a007986 */ /* 0x0005e8000c101908 */
[----:B------:R-:W3:Y:S01]  /*2b6e0*/  LDG.E R45, [R22.64] ;  /* 0x00000008162d7981 */ /* 0x000ee2000c1e1900 */
[----:B------:R-:W-:-:S05]  /*2b6f0*/  IADD3 R25, R35, -0x1, RZ ;  /* 0xffffffff23197810 */ /* 0x000fca0007ffe0ff */
        /* <DEDUP_REMOVED lines=19> */
[----:B------:R-:W-:Y:S02]  /*2b830*/  IMAD R39, R27, -0x10001, R36 ;  /* 0xfffeffff1b277824 */ /* 0x000fe400078e0224 */
[----:B------:R-:W-:-:S03]  /*2b840*/  IMAD.WIDE.U32 R26, R31, 0x4, R10 ;  /* 0x000000041f1a7825 */ /* 0x000fc600078e000a */
[----:B------:R1:W-:Y:S01]  /*2b850*/  STG.E [R24.64], R39 ;  /* 0x0000002718007986 */ /* 0x0003e2000c101908 */
[----:B------:R-:W-:-:S05]  /*2b860*/  IMAD R41, R28, -0x10001, R37 ;  /* 0xfffeffff1c297824 */ /* 0x000fca00078e0225 */
[----:B------:R2:W-:Y:S04]  /*2b870*/  STG.E [R22.64], R41 ;  /* 0x0000002916007986 */ /* 0x0005e8000c101908 */
[----:B------:R-:W3:Y:S01]  /*2b880*/  LDG.E R45, [R26.64] ;  /* 0x000000081a2d7981 */ /* 0x000ee2000c1e1900 */
[----:B------:R-:W-:-:S05]  /*2b890*/  IMAD.WIDE.U32 R28, R35, 0x4, R10 ;  /* 0x00000004231c7825 */ /* 0x000fca00078e000a */
[----:B------:R-:W4:Y:S01]  /*2b8a0*/  LDG.E R43, [R28.64] ;  /* 0x000000081c2b7981 */ /* 0x000f22000c1e1900 */
[----:B------:R-:W-:Y:S01]  /*2b8b0*/  IMAD R34, R15, R34, RZ ;  /* 0x000000220f227224 */ /* 0x000fe200078e02ff */
[----:B------:R-:W-:Y:S01]  /*2b8c0*/  UIADD3 UR4, UR4, 0x4, URZ ;  /* 0x0000000404047890 */ /* 0x000fe2000fffe03f */
[----:B------:R-:W-:Y:S02]  /*2b8d0*/  IADD3 R31, R31, 0x4, RZ ;  /* 0x000000041f1f7810 */ /* 0x000fe40007ffe0ff */
[----:B------:R-:W-:Y:S01]  /*2b8e0*/  IMAD.WIDE.U32 R36, R34, -0xffff, RZ ;  /* 0xffff000122247825 */ /* 0x000fe200078e00ff */
[----:B------:R-:W-:-:S04]  /*2b8f0*/  IADD3 R35, R35, 0x4, RZ ;  /* 0x0000000423237810 */ /* 0x000fc80007ffe0ff */
[----:B------:R-:W-:-:S05]  /*2b900*/  SHF.R.U32.HI R37, RZ, 0x10, R37 ;  /* 0x00000010ff257819 */ /* 0x000fca0000011625 */
[----:B------:R-:W-:Y:S01]  /*2b910*/  IMAD R34, R37, -0x10001, R34 ;  /* 0xfffeffff25227824 */ /* 0x000fe200078e0222 */
[----:B---3--:R-:W-:-:S04]  /*2b920*/  ISETP.NE.AND P0, PT, R45, 0x10000, PT ;  /* 0x000100002d00780c */ /* 0x008fc80003f05270 */
[----:B------:R-:W-:-:S13]  /*2b930*/  ISETP.EQ.AND P0, PT, R34, 0x10000, !P0 ;  /* 0x000100002200780c */ /* 0x000fda0004702270 */
[----:B-1----:R-:W-:Y:S02]  /*2b940*/  @!P0 IMAD R24, R34, R45, RZ ;  /* 0x0000002d22188224 */ /* 0x002fe400078e02ff */
[----:B------:R-:W-:Y:S02]  /*2b950*/  IMAD R34, R15, R34, RZ ;  /* 0x000000220f227224 */ /* 0x000fe400078e02ff */
        /* <DEDUP_REMOVED lines=11> */
[----:B------:R-:W-:Y:S01]  /*2ba10*/  IMAD.WIDE.U32 R22, R34, -0xffff, RZ ;  /* 0xffff000122167825 */ /* 0x000fe200078e00ff */
[----:B------:R-:W-:Y:S02]  /*2ba20*/  IADD3 R22, R20, UR4, RZ ;  /* 0x0000000414167c10 */ /* 0x000fe4000fffe0ff */
[----:B------:R1:W-:Y:S01]  /*2ba30*/  STG.E [R28.64], R25 ;  /* 0x000000191c007986 */ /* 0x0003e2000c101908 */
[----:B------:R-:W-:Y:S01]  /*2ba40*/  IMAD R37, R24, -0x10001, R37 ;  /* 0xfffeffff18257824 */ /* 0x000fe200078e0225 */
[----:B------:R-:W-:Y:S02]  /*2ba50*/  ISETP.NE.AND P0, PT, R22, RZ, PT ;  /* 0x000000ff1600720c */ /* 0x000fe40003f05270 */
[----:B------:R-:W-:-:S02]  /*2ba60*/  SHF.R.U32.HI R23, RZ, 0x10, R23 ;  /* 0x00000010ff177819 */ /* 0x000fc40000011617 */
[----:B------:R1:W-:Y:S03]  /*2ba70*/  STG.E [R26.64], R37 ;  /* 0x000000251a007986 */ /* 0x0003e6000c101908 */
[----:B------:R-:W-:-:S06]  /*2ba80*/  IMAD R34, R23, -0x10001, R34 ;  /* 0xfffeffff17227824 */ /* 0x000fcc00078e0222 */
[----:B------:R-:W-:Y:S05]  /*2ba90*/  @P0 BRA `(.L_x_216) ;  /* 0xfffff90000000947 */ /* 0x000fea000383ffff */
.L_x_215:
[----:B------:R-:W-:Y:S05]  /*2baa0*/  @!P2 BRA `(.L_x_217) ;  /* 0x000005100000a947 */ /* 0x000fea0003800000 */
[----:B------:R-:W-:-:S04]  /*2bab0*/  IADD3 R31, R21, UR4, RZ ;  /* 0x00000004151f7c10 */ /* 0x000fc8000fffe0ff */
[----:B-1----:R-:W-:-:S05]  /*2bac0*/  IADD3 R25, R14, R31, RZ ;  /* 0x0000001f0e197210 */ /* 0x002fca0007ffe0ff */
        /* <DEDUP_REMOVED lines=19> */
[----:B------:R-:W-:Y:S02]  /*2bc00*/  IMAD R30, R15, R34, RZ ;  /* 0x000000220f1e7224 */ /* 0x000fe400078e02ff */
[----:B------:R-:W-:Y:S01]  /*2bc10*/  IMAD R33, R27, -0x10001, R32 ;  /* 0xfffeffff1b217824 */ /* 0x000fe200078e0220 */
[----:B------:R1:W-:Y:S01]  /*2bc20*/  STG.E [R22.64], R29 ;  /* 0x0000001d16007986 */ /* 0x0003e2000c101908 */
[----:B------:R-:W-:-:S03]  /*2bc30*/  IMAD.WIDE.U32 R26, R30, -0xffff, RZ ;  /* 0xffff00011e1a7825 */ /* 0x000fc600078e00ff */
[----:B------:R1:W-:Y:S02]  /*2bc40*/  STG.E [R24.64], R33 ;  /* 0x0000002118007986 */ /* 0x0003e4000c101908 */
[----:B------:R-:W-:-:S05]  /*2bc50*/  SHF.R.U32.HI R27, RZ, 0x10, R27 ;  /* 0x00000010ff1b7819 */ /* 0x000fca000001161b */
[----:B------:R-:W-:Y:S01]  /*2bc60*/  IMAD R30, R27, -0x10001, R30 ;  /* 0xfffeffff1b1e7824 */ /* 0x000fe200078e021e */
[----:B------:R-:W-:Y:S05]  /*2bc70*/  @!P0 BRA `(.L_x_217) ;  /* 0x0000034000008947 */ /* 0x000fea0003800000 */
[----:B-1----:R-:W-:-:S04]  /*2bc80*/  IADD3 R23, R31, 0x1, RZ ;  /* 0x000000011f177810 */ /* 0x002fc80007ffe0ff */
        /* <DEDUP_REMOVED lines=51> */
.L_x_217:
[----:B------:R-:W-:-:S04]  /*2bfc0*/  LEA R21, R14, R21, 0x1 ;  /* 0x000000150e157211 */ /* 0x000fc800078e08ff */
[----:B------:R-:W-:-:S13]  /*2bfd0*/  ISETP.GE.U32.AND P0, PT, R21, 0x10000, PT ;  /* 0x000100001500780c */ /* 0x000fda0003f06070 */
[----:B------:R-:W-:Y:S05]  /*2bfe0*/  @!P0 BRA `(.L_x_218) ;  /* 0xfffff2f000008947 */ /* 0x000fea000383ffff */
[----:B------:R-:W-:Y:S05]  /*2bff0*/  BRA `(.L_x_219) ;  /* 0x00000a2000007947 */ /* 0x000fea0003800000 */
.L_x_214:
[----:B------:R-:W-:Y:S02]  /*2c000*/  IADD3 R15, R22, -R17, RZ ;  /* 0x80000011160f7210 */ /* 0x000fe40007ffe0ff */
[----:B------:R-:W-:-:S02]  /*2c010*/  MOV R21, RZ ;  /* 0x000000ff00157202 */ /* 0x000fc40000000f00 */
.L_x_223:
[----:B------:R-:W-:Y:S01]  /*2c020*/  ISETP.GE.U32.AND P0, PT, R16, 0x3, PT ;  /* 0x000000031000780c */ /* 0x000fe20003f06070 */
[----:B------:R-:W-:Y:S01]  /*2c030*/  UMOV UR4, URZ ;  /* 0x0000003f00047c82 */ /* 0x000fe20008000000 */
[----:B------:R-:W-:-:S11]  /*2c040*/  ISETP.NE.AND P2, PT, R17, RZ, PT ;  /* 0x000000ff1100720c */ /* 0x000fd60003f45270 */
[----:B-1----:R-:W-:Y:S05]  /*2c050*/  @!P0 BRA `(.L_x_220) ;  /* 0x0000058000008947 */ /* 0x002fea0003800000 */
[----:B------:R-:W-:Y:S01]  /*2c060*/  MOV R20, R15 ;  /* 0x0000000f00147202 */ /* 0x000fe20000000f00 */
[----:B------:R-:W-:-:S02]  /*2c070*/  UMOV UR4, URZ ;  /* 0x0000003f00047c82 */ /* 0x000fc40008000000 */
.L_x_221:
[----:B------:R-:W-:-:S04]  /*2c080*/  IADD3 R33, R21, UR4, RZ ;  /* 0x0000000415217c10 */ /* 0x000fc8000fffe0ff */
[----:B------:R-:W-:-:S05]  /*2c090*/  IADD3 R29, R14, R33, RZ ;  /* 0x000000210e1d7210 */ /* 0x000fca0007ffe0ff */
[----:B------:R-:W-:-:S05]  /*2c0a0*/  IMAD.WIDE.U32 R28, R29, 0x4, R10 ;  /* 0x000000041d1c7825 */ /* 0x000fca00078e000a */
[----:B-1----:R-:W2:Y:S01]  /*2c0b0*/  LDG.E R24, [R28.64] ;  /* 0x000000081c187981 */ /* 0x002ea2000c1e1900 */
[----:B------:R-:W-:-:S05]  /*2c0c0*/  IMAD.WIDE.U32 R26, R33, 0x4, R10 ;  /* 0x00000004211a7825 */ /* 0x000fca00078e000a */
[----:B------:R-:W3:Y:S01]  /*2c0d0*/  LDG.E R25, [R26.64] ;  /* 0x000000081a197981 */ /* 0x000ee2000c1e1900 */
[----:B------:R-:W-:Y:S01]  /*2c0e0*/  IADD3 R39, R33, 0x1, RZ ;  /* 0x0000000121277810 */ /* 0x000fe20007ffe0ff */
        /* <DEDUP_REMOVED lines=15> */
[----:B------:R-:W3:Y:S01]  /*2c1e0*/  LDG.E R32, [R22.64] ;  /* 0x0000000816207981 */ /* 0x000ee2000c1e1900 */
[----:B------:R-:W-:-:S05]  /*2c1f0*/  IMAD.WIDE.U32 R24, R39, 0x4, R10 ;  /* 0x0000000427187825 */ /* 0x000fca00078e000a */
[----:B------:R-:W4:Y:S01]  /*2c200*/  LDG.E R39, [R24.64] ;  /* 0x0000000818277981 */ /* 0x000f22000c1e1900 */
[----:B---3--:R-:W-:-:S13]  /*2c210*/  ISETP.NE.AND P0, PT, R32, 0x10000, PT ;  /* 0x000100002000780c */ /* 0x008fda0003f05270 */
[----:B------:R-:W-:-:S05]  /*2c220*/  @P0 SHF.L.U32 R32, R32, 0x10, RZ ;  /* 0x0000001020200819 */ /* 0x000fca00000006ff */
[----:B------:R-:W-:Y:S01]  /*2c230*/  @P0 IMAD.WIDE.U32 R30, R32, -0xffff, RZ ;  /* 0xffff0001201e0825 */ /* 0x000fe200078e00ff */
[----:B------:R-:W-:-:S04]  /*2c240*/  MOV R30, 0x1 ;  /* 0x00000001001e7802 */ /* 0x000fc80000000f00 */
[----:B------:R-:W-:-:S05]  /*2c250*/  @P0 SHF.R.U32.HI R31, RZ, 0x10, R31 ;  /* 0x00000010ff1f0819 */ /* 0x000fca000001161f */
[----:B------:R-:W-:-:S04]  /*2c260*/  @P0 IMAD R30, R31, -0x10001, R32 ;  /* 0xfffeffff1f1e0824 */ /* 0x000fc800078e0220 */
[----:B----4-:R-:W-:Y:S01]  /*2c270*/  IMAD.IADD R31, R39, 0x1, R30 ;  /* 0x00000001271f7824 */ /* 0x010fe200078e021e */
[----:B------:R-:W-:Y:S02]  /*2c280*/  IADD3 R30, -R30, 0x10001, R39 ;  /* 0x000100011e1e7810 */ /* 0x000fe40007ffe127 */
[----:B------:R-:W-:Y:S01]  /*2c290*/  IADD3 R39, R33, 0x2, RZ ;  /* 0x0000000221277810 */ /* 0x000fe20007ffe0ff */
[----:B-1----:R-:W-:-:S04]  /*2c2a0*/  IMAD.WIDE.U32 R26, R31, -0xffff, RZ ;  /* 0xffff00011f1a7825 */ /* 0x002fc800078e00ff */
[----:B--2---:R-:W-:Y:S01]  /*2c2b0*/  IMAD.WIDE.U32 R28, R30, -0xffff, RZ ;  /* 0xffff00011e1c7825 */ /* 0x004fe200078e00ff */
[----:B------:R-:W-:Y:S02]  /*2c2c0*/  SHF.R.U32.HI R26, RZ, 0x10, R27 ;  /* 0x00000010ff1a7819 */ /* 0x000fe4000001161b */
[----:B------:R-:W-:Y:S02]  /*2c2d0*/  IADD3 R27, R14, R39, RZ ;  /* 0x000000270e1b7210 */ /* 0x000fe40007ffe0ff */
[----:B------:R-:W-:Y:S01]  /*2c2e0*/  SHF.R.U32.HI R29, RZ, 0x10, R29 ;  /* 0x00000010ff1d7819 */ /* 0x000fe2000001161d */
[----:B------:R-:W-:Y:S02]  /*2c2f0*/  IMAD R35, R26, -0x10001, R31 ;  /* 0xfffeffff1a237824 */ /* 0x000fe400078e021f */
[----:B------:R-:W-:-:S03]  /*2c300*/  IMAD.WIDE.U32 R26, R27, 0x4, R10 ;  /* 0x000000041b1a7825 */ /* 0x000fc600078e000a */
[----:B------:R-:W-:Y:S01]  /*2c310*/  STG.E [R24.64], R35 ;  /* 0x0000002318007986 */ /* 0x000fe2000c101908 */
[----:B------:R-:W-:-:S05]  /*2c320*/  IMAD R37, R29, -0x10001, R30 ;  /* 0xfffeffff1d257824 */ /* 0x000fca00078e021e */
[----:B------:R1:W-:Y:S04]  /*2c330*/  STG.E [R22.64], R37 ;  /* 0x0000002516007986 */ /* 0x0003e8000c101908 */
[----:B------:R-:W2:Y:S01]  /*2c340*/  LDG.E R32, [R26.64] ;  /* 0x000000081a207981 */ /* 0x000ea2000c1e1900 */
[----:B------:R-:W-:-:S05]  /*2c350*/  IMAD.WIDE.U32 R28, R39, 0x4, R10 ;  /* 0x00000004271c7825 */ /* 0x000fca00078e000a */
[----:B------:R-:W3:Y:S01]  /*2c360*/  LDG.E R39, [R28.64] ;  /* 0x000000081c277981 */ /* 0x000ee2000c1e1900 */
[----:B-1----:R-:W-:-:S05]  /*2c370*/  IADD3 R37, R33, 0x3, RZ ;  /* 0x0000000321257810 */ /* 0x002fca0007ffe0ff */
[----:B------:R-:W-:-:S04]  /*2c380*/  IMAD.IADD R23, R14, 0x1, R37 ;  /* 0x000000010e177824 */ /* 0x000fc800078e0225 */
[----:B------:R-:W-:-:S04]  /*2c390*/  IMAD.WIDE.U32 R22, R23, 0x4, R10 ;  /* 0x0000000417167825 */ /* 0x000fc800078e000a */
        /* <DEDUP_REMOVED lines=12> */
[----:B------:R2:W-:Y:S04]  /*2c460*/  STG.E [R26.64], R35 ;  /* 0x000000231a007986 */ /* 0x0005e8000c101908 */
[----:B------:R-:W3:Y:S01]  /*2c470*/  LDG.E R32, [R22.64] ;  /* 0x0000000816207981 */ /* 0x000ee2000c1e1900 */
[----:B------:R-:W-:-:S05]  /*2c480*/  IMAD.WIDE.U32 R24, R37, 0x4, R10 ;  /* 0x0000000425187825 */ /* 0x000fca00078e000a */
[----:B------:R-:W4:Y:S01]  /*2c490*/  LDG.E R37, [R24.64] ;  /* 0x0000000818257981 */ /* 0x000f22000c1e1900 */
[----:B------:R-:W-:Y:S01]  /*2c4a0*/  IADD3 R20, R20, -0x4, RZ ;  /* 0xfffffffc14147810 */ /* 0x000fe20007ffe0ff */
[----:B------:R-:W-:Y:S01]  /*2c4b0*/  UIADD3 UR4, UR4, 0x4, URZ ;  /* 0x0000000404047890 */ /* 0x000fe2000fffe03f */
[----:B---3--:R-:W-:-:S13]  /*2c4c0*/  ISETP.NE.AND P0, PT, R32, 0x10000, PT ;  /* 0x000100002000780c */ /* 0x008fda0003f05270 */
[----:B------:R-:W-:-:S05]  /*2c4d0*/  @P0 SHF.L.U32 R32, R32, 0x10, RZ ;  /* 0x0000001020200819 */ /* 0x000fca00000006ff */
[----:B------:R-:W-:Y:S01]  /*2c4e0*/  @P0 IMAD.WIDE.U32 R30, R32, -0xffff, RZ ;  /* 0xffff0001201e0825 */ /* 0x000fe200078e00ff */
[----:B------:R-:W-:-:S04]  /*2c4f0*/  MOV R30, 0x1 ;  /* 0x00000001001e7802 */ /* 0x000fc80000000f00 */
[----:B------:R-:W-:-:S05]  /*2c500*/  @P0 SHF.R.U32.HI R31, RZ, 0x10, R31 ;  /* 0x00000010ff1f0819 */ /* 0x000fca000001161f */
[----:B------:R-:W-:Y:S01]  /*2c510*/  @P0 IMAD R30, R31, -0x10001, R32 ;  /* 0xfffeffff1f1e0824 */ /* 0x000fe200078e0220 */
[----:B------:R-:W-:-:S04]  /*2c520*/  ISETP.NE.AND P0, PT, R20, RZ, PT ;  /* 0x000000ff1400720c */ /* 0x000fc80003f05270 */
[----:B----4-:R-:W-:Y:S02]  /*2c530*/  IADD3 R31, R37, R30, RZ ;  /* 0x0000001e251f7210 */ /* 0x010fe40007ffe0ff */
[----:B------:R-:W-:-:S03]  /*2c540*/  IADD3 R30, -R30, 0x10001, R37 ;  /* 0x000100011e1e7810 */ /* 0x000fc60007ffe125 */
[----:B-1----:R-:W-:-:S04]  /*2c550*/  IMAD.WIDE.U32 R28, R31, -0xffff, RZ ;  /* 0xffff00011f1c7825 */ /* 0x002fc800078e00ff */
[----:B--2---:R-:W-:Y:S01]  /*2c560*/  IMAD.WIDE.U32 R26, R30, -0xffff, RZ ;  /* 0xffff00011e1a7825 */ /* 0x004fe200078e00ff */
[----:B------:R-:W-:-:S04]  /*2c570*/  SHF.R.U32.HI R28, RZ, 0x10, R29 ;  /* 0x00000010ff1c7819 */ /* 0x000fc8000001161d */
[----:B------:R-:W-:Y:S01]  /*2c580*/  SHF.R.U32.HI R27, RZ, 0x10, R27 ;  /* 0x00000010ff1b7819 */ /* 0x000fe2000001161b */
[----:B------:R-:W-:-:S04]  /*2c590*/  IMAD R31, R28, -0x10001, R31 ;  /* 0xfffeffff1c1f7824 */ /* 0x000fc800078e021f */
[----:B------:R-:W-:Y:S01]  /*2c5a0*/  IMAD R27, R27, -0x10001, R30 ;  /* 0xfffeffff1b1b7824 */ /* 0x000fe200078e021e */
[----:B------:R1:W-:Y:S04]  /*2c5b0*/  STG.E [R24.64], R31 ;  /* 0x0000001f18007986 */ /* 0x0003e8000c101908 */
[----:B------:R1:W-:Y:S01]  /*2c5c0*/  STG.E [R22.64], R27 ;  /* 0x0000001b16007986 */ /* 0x0003e2000c101908 */
[----:B------:R-:W-:Y:S05]  /*2c5d0*/  @P0 BRA `(.L_x_221) ;  /* 0xfffffaa000000947 */ /* 0x000fea000383ffff */
.L_x_220:
[----:B------:R-:W-:Y:S05]  /*2c5e0*/  @!P2 BRA `(.L_x_222) ;  /* 0x000004000000a947 */ /* 0x000fea0003800000 */
[----:B-1----:R-:W-:-:S04]  /*2c5f0*/  IADD3 R31, R21, UR4, RZ ;  /* 0x00000004151f7c10 */ /* 0x002fc8000fffe0ff */
        /* <DEDUP_REMOVED lines=20> */
[----:B-1----:R-:W-:-:S04]  /*2c740*/  IADD3 R25, R31, 0x1, RZ ;  /* 0x000000011f197810 */ /* 0x002fc80007ffe0ff */
[----:B------:R-:W-:-:S05]  /*2c750*/  IADD3 R23, R14, R25, RZ ;  /* 0x000000190e177210 */ /* 0x000fca0007ffe0ff */
[----:B------:R-:W-:-:S05]  /*2c760*/  IMAD.WIDE.U32 R22, R23, 0x4, R10 ;  /* 0x0000000417167825 */ /* 0x000fca00078e000a */
[----:B------:R-:W2:Y:S01]  /*2c770*/  LDG.E R28, [R22.64] ;  /* 0x00000008161c7981 */ /* 0x000ea2000c1e1900 */
[----:B------:R-:W-:-:S05]  /*2c780*/  IMAD.WIDE.U32 R24, R25, 0x4, R10 ;  /* 0x0000000419187825 */ /* 0x000fca00078e000a */
[----:B------:R-:W3:Y:S01]  /*2c790*/  LDG.E R29, [R24.64] ;  /* 0x00000008181d7981 */ /* 0x000ee2000c1e1900 */
[----:B------:R-:W-:Y:S02]  /*2c7a0*/  MOV R20, 0x1 ;  /* 0x0000000100147802 */ /* 0x000fe40000000f00 */
[----:B--2---:R-:W-:-:S13]  /*2c7b0*/  ISETP.NE.AND P0, PT, R28, 0x10000, PT ;  /* 0x000100001c00780c */ /* 0x004fda0003f05270 */
[----:B------:R-:W-:-:S05]  /*2c7c0*/  @P0 SHF.L.U32 R28, R28, 0x10, RZ ;  /* 0x000000101c1c0819 */ /* 0x000fca00000006ff */
[----:B------:R-:W-:-:S05]  /*2c7d0*/  @P0 IMAD.WIDE.U32 R26, R28, -0xffff, RZ ;  /* 0xffff00011c1a0825 */ /* 0x000fca00078e00ff */
        /* <DEDUP_REMOVED lines=33> */
.L_x_222:
[----:B------:R-:W-:-:S04]  /*2c9f0*/  LEA R21, R14, R21, 0x1 ;  /* 0x000000150e157211 */ /* 0x000fc800078e08ff */
[----:B------:R-:W-:-:S13]  /*2ca00*/  ISETP.GE.U32.AND P0, PT, R21, 0x10000, PT ;  /* 0x000100001500780c */ /* 0x000fda0003f06070 */
[----:B------:R-:W-:Y:S05]  /*2ca10*/  @!P0 BRA `(.L_x_223) ;  /* 0xfffff60000008947 */ /* 0x000fea000383ffff */
.L_x_219:
[----:B------:R-:W-:Y:S01]  /*2ca20*/  @P1 CALL.REL.NOINC `(.L_x_224) ;  /* 0x0000001000001944 */ /* 0x000fe20003c00000 */
[----:B------:R-:W-:Y:S05]  /*2ca30*/  BRA `(.L_x_225) ;  /* 0xffffe7c000007947 */ /* 0x000fea000383ffff */
.L_x_224:
[----:B-1----:R-:W-:Y:S01]  /*2ca40*/  IADD3 R28, P0, R0, 0x4, RZ ;  /* 0x00000004001c7810 */ /* 0x002fe20007f1e0ff */
[----:B------:R-:W-:-:S04]  /*2ca50*/  IMAD.MOV.U32 R12, RZ, RZ, RZ ;  /* 0x000000ffff0c7224 */ /* 0x000fc800078e00ff */
[----:B------:R-:W-:Y:S02]  /*2ca60*/  IMAD.X R15, RZ, RZ, RZ, P0 ;  /* 0x000000ffff0f7224 */ /* 0x000fe400000e06ff */
[----:B------:R-:W-:-:S03]  /*2ca70*/  IMAD.SHL.U32 R27, R28, 0x4, RZ ;  /* 0x000000041c1b7824 */ /* 0x000fc600078e00ff */
[----:B------:R-:W-:Y:S02]  /*2ca80*/  SHF.L.U64.HI R28, R28, 0x2, R15 ;  /* 0x000000021c1c7819 */ /* 0x000fe4000001020f */
[C---:B------:R-:W-:Y:S02]  /*2ca90*/  IADD3 R16, P0, R27.reuse, c[0x0][0x160], RZ ;  /* 0x000058001b107a10 */ /* 0x040fe40007f1e0ff */
[C---:B------:R-:W-:Y:S02]  /*2caa0*/  IADD3 R24, P1, R27.reuse, c[0x0][0x168], RZ ;  /* 0x00005a001b187a10 */ /* 0x040fe40007f3e0ff */
[----:B------:R-:W-:Y:S02]  /*2cab0*/  IADD3 R27, P2, R27, c[0x0][0x1a0], RZ ;  /* 0x000068001b1b7a10 */ /* 0x000fe40007f5e0ff */
[C---:B------:R-:W-:Y:S02]  /*2cac0*/  IADD3.X R17, R28.reuse, c[0x0][0x164], RZ, P0, !PT ;  /* 0x000059001c117a10 */ /* 0x040fe400007fe4ff */
[----:B------:R-:W-:-:S02]  /*2cad0*/  IADD3.X R25, R28, c[0x0][0x16c], RZ, P1, !PT ;  /* 0x00005b001c197a10 */ /* 0x000fc40000ffe4ff */
[----:B------:R-:W-:-:S02]  /*2cae0*/  IADD3.X R28, R28, c[0x0][0x1a4], RZ, P2, !PT ;  /* 0x000069001c1c7a10 */ /* 0x000fc400017fe4ff */
.L_x_226:
[----:B------:R-:W2:Y:S02]  /*2caf0*/  LDG.E R21, [R16.64+-0x10] ;  /* 0xfffff00810157981 */ /* 0x000ea4000c1e1900 */
[----:B--2---:R-:W-:-:S06]  /*2cb00*/  IMAD.WIDE.U32 R20, R21, 0x4, R10 ;  /* 0x0000000415147825 */ /* 0x004fcc00078e000a */
[----:B-1----:R1:W2:Y:S01]  /*2cb10*/  LDG.E R21, [R20.64] ;  /* 0x0000000814157981 */ /* 0x0022a2000c1e1900 */
[----:B------:R-:W-:Y:S02]  /*2cb20*/  MOV R14, 0x4 ;  /* 0x00000004000e7802 */ /* 0x000fe40000000f00 */
[----:B-1----:R-:W-:-:S03]  /*2cb30*/  MOV R20, R24 ;  /* 0x0000001800147202 */ /* 0x002fc60000000f00 */
[----:B--2---:R-:W-:Y:S01]  /*2cb40*/  IMAD.WIDE.U32 R22, R21, R14, c[0x0][0x1d0] ;  /* 0x0000740015167625 */ /* 0x004fe200078e000e */
[----:B------:R-:W-:-:S05]  /*2cb50*/  MOV R21, R25 ;  /* 0x0000001900157202 */ /* 0x000fca0000000f00 */
[----:B------:R1:W2:Y:S04]  /*2cb60*/  LDG.E R23, [R22.64] ;  /* 0x0000000816177981 */ /* 0x0002a8000c1e1900 */
[----:B------:R-:W3:Y:S01]  /*2cb70*/  LDG.E R26, [R20.64+-0x10] ;  /* 0xfffff008141a7981 */ /* 0x000ee2000c1e1900 */
[----:B------:R-:W-:Y:S02]  /*2cb80*/  MOV R15, 0x1 ;  /* 0x00000001000f7802 */ /* 0x000fe40000000f00 */
[----:B-1----:R-:W-:Y:S02]  /*2cb90*/  MOV R22, R27 ;  /* 0x0000001b00167202 */ /* 0x002fe40000000f00 */
[----:B--2---:R-:W-:-:S04]  /*2cba0*/  ISETP.NE.AND P0, PT, R23, 0x10000, PT ;  /* 0x000100001700780c */ /* 0x004fc80003f05270 */
[----:B---3--:R-:W-:-:S13]  /*2cbb0*/  ISETP.EQ.AND P0, PT, R26, 0x10000, !P0 ;  /* 0x000100001a00780c */ /* 0x008fda0004702270 */
[----:B------:R-:W-:Y:S01]  /*2cbc0*/  @!P0 IMAD R26, R26, R23, RZ ;  /* 0x000000171a1a8224 */ /* 0x000fe200078e02ff */
[----:B------:R-:W-:-:S03]  /*2cbd0*/  MOV R23, R28 ;  /* 0x0000001c00177202 */ /* 0x000fc60000000f00 */
[----:B------:R-:W-:-:S05]  /*2cbe0*/  @!P0 IMAD.WIDE.U32 R24, R26, -0xffff, RZ ;  /* 0xffff00011a188825 */ /* 0x000fca00078e00ff */
[----:B------:R-:W-:-:S05]  /*2cbf0*/  @!P0 SHF.R.U32.HI R25, RZ, 0x10, R25 ;  /* 0x00000010ff198819 */ /* 0x000fca0000011619 */
[----:B------:R-:W-:-:S05]  /*2cc00*/  @!P0 IMAD R15, R25, -0x10001, R26 ;  /* 0xfffeffff190f8824 */ /* 0x000fca00078e021a */
[----:B------:R1:W-:Y:S04]  /*2cc10*/  STG.E [R22.64+-0x10], R15 ;  /* 0xfffff00f16007986 */ /* 0x0003e8000c101908 */
[----:B------:R-:W2:Y:S04]  /*2cc20*/  LDG.E R25, [R16.64+-0xc] ;  /* 0xfffff40810197981 */ /* 0x000ea8000c1e1900 */
[----:B------:R-:W3:Y:S01]  /*2cc30*/  LDG.E R30, [R20.64+-0xc] ;  /* 0xfffff408141e7981 */ /* 0x000ee2000c1e1900 */
[----:B--2---:R-:W-:-:S06]  /*2cc40*/  IMAD.WIDE.U32 R24, R25, 0x4, R10 ;  /* 0x0000000419187825 */ /* 0x004fcc00078e000a */
[----:B------:R-:W2:Y:S02]  /*2cc50*/  LDG.E R25, [R24.64] ;  /* 0x0000000818197981 */ /* 0x000ea4000c1e1900 */
[----:B--2---:R-:W-:-:S06]  /*2cc60*/  IMAD.WIDE.U32 R26, R25, R14, c[0x0][0x1d0] ;  /* 0x00007400191a7625 */ /* 0x004fcc00078e000e */
[----:B------:R-:W2:Y:S01]  /*2cc70*/  LDG.E R27, [R26.64] ;  /* 0x000000081a1b7981 */ /* 0x000ea2000c1e1900 */
[----:B-1----:R-:W-:Y:S02]  /*2cc80*/  MOV R15, 0x1 ;  /* 0x00000001000f7802 */ /* 0x002fe40000000f00 */
[----:B--2---:R-:W-:-:S04]  /*2cc90*/  ISETP.NE.AND P0, PT, R27, 0x10000, PT ;  /* 0x000100001b00780c */ /* 0x004fc80003f05270 */
[----:B---3--:R-:W-:-:S13]  /*2cca0*/  ISETP.EQ.AND P0, PT, R30, 0x10000, !P0 ;  /* 0x000100001e00780c */ /* 0x008fda0004702270 */
[----:B------:R-:W-:-:S04]  /*2ccb0*/  @!P0 IMAD R30, R30, R27, RZ ;  /* 0x0000001b1e1e8224 */ /* 0x000fc800078e02ff */
        /* <DEDUP_REMOVED lines=10> */
[----:B-1----:R-:W-:Y:S01]  /*2cd60*/  IMAD.MOV.U32 R15, RZ, RZ, 0x1 ;  /* 0x00000001ff0f7424 */ /* 0x002fe200078e00ff */
        /* <DEDUP_REMOVED lines=21> */
[----:B------:R-:W2:Y:S04]  /*2cec0*/  LDG.E R25, [R16.64] ;  /* 0x0000000810197981 */ /* 0x000ea8000c1e1900 */
[----:B------:R-:W3:Y:S01]  /*2ced0*/  LDG.E R30, [R20.64] ;  /* 0x00000008141e7981 */ /* 0x000ee2000c1e1900 */
        /* <DEDUP_REMOVED lines=11> */
[----:B------:R1:W-:Y:S04]  /*2cf90*/  STG.E [R22.64], R15 ;  /* 0x0000000f16007986 */ /* 0x0003e8000c101908 */
[----:B------:R-:W2:Y:S04]  /*2cfa0*/  LDG.E R25, [R16.64+0x4] ;  /* 0x0000040810197981 */ /* 0x000ea8000c1e1900 */
[----:B------:R-:W3:Y:S01]  /*2cfb0*/  LDG.E R30, [R20.64+0x4] ;  /* 0x00000408141e7981 */ /* 0x000ee2000c1e1900 */
        /* <DEDUP_REMOVED lines=11> */
[----:B------:R1:W-:Y:S04]  /*2d070*/  STG.E [R22.64+0x4], R15 ;  /* 0x0000040f16007986 */ /* 0x0003e8000c101908 */
[----:B------:R-:W2:Y:S04]  /*2d080*/  LDG.E R25, [R16.64+0x8] ;  /* 0x0000080810197981 */ /* 0x000ea8000c1e1900 */
[----:B------:R-:W3:Y:S01]  /*2d090*/  LDG.E R30, [R20.64+0x8] ;  /* 0x00000808141e7981 */ /* 0x000ee2000c1e1900 */
        /* <DEDUP_REMOVED lines=18> */
[----:B------:R-:W-:Y:S02]  /*2d1c0*/  IADD3 R12, R12, 0x8, RZ ;  /* 0x000000080c0c7810 */ /* 0x000fe40007ffe0ff */
[----:B-1----:R-:W-:Y:S02]  /*2d1d0*/  MOV R15, 0x1 ;  /* 0x00000001000f7802 */ /* 0x002fe40000000f00 */
[----:B------:R-:W-:Y:S02]  /*2d1e0*/  IADD3 R16, P1, R16, 0x20, RZ ;  /* 0x0000002010107810 */ /* 0x000fe40007f3e0ff */
[----:B------:R-:W-:Y:S02]  /*2d1f0*/  IADD3 R24, P2, R20, 0x20, RZ ;  /* 0x0000002014187810 */ /* 0x000fe40007f5e0ff */
[----:B------:R-:W-:Y:S02]  /*2d200*/  IADD3.X R17, RZ, R17, RZ, P1, !PT ;  /* 0x00000011ff117210 */ /* 0x000fe40000ffe4ff */
[----:B------:R-:W-:-:S02]  /*2d210*/  IADD3.X R25, RZ, R21, RZ, P2, !PT ;  /* 0x00000015ff197210 */ /* 0x000fc400017fe4ff */
[----:B--2---:R-:W-:-:S04]  /*2d220*/  ISETP.NE.AND P0, PT, R27, 0x10000, PT ;  /* 0x000100001b00780c */ /* 0x004fc80003f05270 */
[----:B---3--:R-:W-:-:S13]  /*2d230*/  ISETP.EQ.AND P0, PT, R30, 0x10000, !P0 ;  /* 0x000100001e00780c */ /* 0x008fda0004702270 */
[----:B------:R-:W-:-:S04]  /*2d240*/  @!P0 IMAD R30, R30, R27, RZ ;  /* 0x0000001b1e1e8224 */ /* 0x000fc800078e02ff */
[----:B------:R-:W-:-:S05]  /*2d250*/  @!P0 IMAD.WIDE.U32 R28, R30, -0xffff, RZ ;  /* 0xffff00011e1c8825 */ /* 0x000fca00078e00ff */
[----:B------:R-:W-:-:S05]  /*2d260*/  @!P0 SHF.R.U32.HI R29, RZ, 0x10, R29 ;  /* 0x00000010ff1d8819 */ /* 0x000fca000001161d */
[----:B------:R-:W-:Y:S01]  /*2d270*/  @!P0 IMAD R15, R29, -0x10001, R30 ;  /* 0xfffeffff1d0f8824 */ /* 0x000fe200078e021e */
[----:B------:R-:W-:Y:S02]  /*2d280*/  ISETP.NE.AND P0, PT, R12, 0x8000, PT ;  /* 0x000080000c00780c */ /* 0x000fe40003f05270 */
[----:B------:R-:W-:Y:S02]  /*2d290*/  IADD3 R27, P3, R22, 0x20, RZ ;  /* 0x00000020161b7810 */ /* 0x000fe40007f7e0ff */
[----:B------:R1:W-:Y:S02]  /*2d2a0*/  STG.E [R22.64+0xc], R15 ;  /* 0x00000c0f16007986 */ /* 0x0003e4000c101908 */
[----:B------:R-:W-:-:S07]  /*2d2b0*/  IADD3.X R28, RZ, R23, RZ, P3, !PT ;  /* 0x00000017ff1c7210 */ /* 0x000fce0001ffe4ff */
[----:B------:R-:W-:Y:S05]  /*2d2c0*/  @P0 BRA `(.L_x_226) ;  /* 0xfffff82000000947 */ /* 0x000fea000383ffff */
[----:B------:R2:W-:Y:S01]  /*2d2d0*/  STG.E.U8 [R18.64], RZ ;  /* 0x000000ff12007986 */ /* 0x0005e2000c101108 */
[----:B-1----:R-:W-:Y:S02]  /*2d2e0*/  MOV R15, 0x1 ;  /* 0x00000001000f7802 */ /* 0x002fe40000000f00 */
[----:B------:R-:W-:-:S02]  /*2d2f0*/  MOV R17, RZ ;  /* 0x000000ff00117202 */ /* 0x000fc40000000f00 */
.L_x_227:
[C---:B0-----:R-:W-:Y:S02]  /*2d300*/  IADD3 R10, P0, R15.reuse, R18, RZ ;  /* 0x000000120f0a7210 */ /* 0x041fe40007f1e0ff */
        /* <DEDUP_REMOVED lines=177> */
[----:B------:R-:W-:Y:S01]  /*2de20*/  LEA R15, P0, R0, 0x20, 0x2 ;  /* 0x00000020000f7811 */ /* 0x000fe200078010ff */
[----:B------:R-:W-:-:S03]  /*2de30*/  IMAD.MOV.U32 R12, RZ, RZ, RZ ;  /* 0x000000ffff0c7224 */ /* 0x000fc600078e00ff */
[C---:B------:R-:W-:Y:S02]  /*2de40*/  IADD3 R23, P1, R15.reuse, c[0x0][0x160], RZ ;  /* 0x000058000f177a10 */ /* 0x040fe40007f3e0ff */
[----:B------:R-:W-:Y:S02]  /*2de50*/  LEA.HI.X R22, R0, RZ, RZ, 0x2, P0 ;  /* 0x000000ff00167211 */ /* 0x000fe400000f14ff */
[----:B------:R-:W-:Y:S02]  /*2de60*/  IADD3 R15, P2, R15, c[0x0][0x1a0], RZ ;  /* 0x000068000f0f7a10 */ /* 0x000fe40007f5e0ff */
[C---:B------:R-:W-:Y:S02]  /*2de70*/  IADD3.X R26, R22.reuse, c[0x0][0x164], RZ, P1, !PT ;  /* 0x00005900161a7a10 */ /* 0x040fe40000ffe4ff */
[----:B------:R-:W-:-:S02]  /*2de80*/  IADD3.X R22, R22, c[0x0][0x1a4], RZ, P2, !PT ;  /* 0x0000690016167a10 */ /* 0x000fc400017fe4ff */
.L_x_228:
[----:B------:R-:W-:Y:S02]  /*2de90*/  MOV R16, R23 ;  /* 0x0000001700107202 */ /* 0x000fe40000000f00 */
[----:B------:R-:W-:-:S02]  /*2dea0*/  MOV R17, R26 ;  /* 0x0000001a00117202 */ /* 0x000fc40000000f00 */
[----:B0-----:R-:W-:Y:S02]  /*2deb0*/  MOV R10, R15 ;  /* 0x0000000f000a7202 */ /* 0x001fe40000000f00 */
[----:B------:R-:W-:Y:S01]  /*2dec0*/  MOV R11, R22 ;  /* 0x00000016000b7202 */ /* 0x000fe20000000f00 */
[----:B-1----:R-:W3:Y:S04]  /*2ded0*/  LDG.E R21, [R16.64+-0x20] ;  /* 0xffffe00810157981 */ /* 0x002ee8000c1e1900 */
[----:B------:R-:W4:Y:S01]  /*2dee0*/  LDG.E R15, [R10.64+-0x20] ;  /* 0xffffe0080a0f7981 */ /* 0x000f22000c1e1900 */
[----:B---3--:R-:W-:-:S05]  /*2def0*/  IMAD.WIDE.U32 R20, R21, 0x4, R18 ;  /* 0x0000000415147825 */ /* 0x008fca00078e0012 */
[----:B----4-:R0:W-:Y:S04]  /*2df00*/  STG.E [R20.64], R15 ;  /* 0x0000000f14007986 */ /* 0x0101e8000c101908 */
[----:B------:R-:W3:Y:S04]  /*2df10*/  LDG.E R23, [R16.64+-0x1c] ;  /* 0xffffe40810177981 */ /* 0x000ee8000c1e1900 */
[----:B------:R-:W4:Y:S01]  /*2df20*/  LDG.E R27, [R10.64+-0x1c] ;  /* 0xffffe4080a1b7981 */ /* 0x000f22000c1e1900 */
[----:B---3--:R-:W-:-:S05]  /*2df30*/  IMAD.WIDE.U32 R22, R23, 0x4, R18 ;  /* 0x0000000417167825 */ /* 0x008fca00078e0012 */
[----:B----4-:R1:W-:Y:S04]  /*2df40*/  STG.E [R22.64], R27 ;  /* 0x0000001b16007986 */ /* 0x0103e8000c101908 */
[----:B------:R-:W3:Y:S04]  /*2df50*/  LDG.E R25, [R16.64+-0x18] ;  /* 0xffffe80810197981 */ /* 0x000ee8000c1e1900 */
[----:B------:R-:W4:Y:S01]  /*2df60*/  LDG.E R29, [R10.64+-0x18] ;  /* 0xffffe8080a1d7981 */ /* 0x000f22000c1e1900 */
[----:B---3--:R-:W-:-:S05]  /*2df70*/  IMAD.WIDE.U32 R24, R25, 0x4, R18 ;  /* 0x0000000419187825 */ /* 0x008fca00078e0012 */
[----:B----4-:R3:W-:Y:S04]  /*2df80*/  STG.E [R24.64], R29 ;  /* 0x0000001d18007986 */ /* 0x0107e8000c101908 */
[----:B------:R-:W0:Y:S04]  /*2df90*/  LDG.E R33, [R16.64+-0x14] ;  /* 0xffffec0810217981 */ /* 0x000e28000c1e1900 */
[----:B------:R-:W4:Y:S01]  /*2dfa0*/  LDG.E R31, [R10.64+-0x14] ;  /* 0xffffec080a1f7981 */ /* 0x000f22000c1e1900 */
[----:B0-----:R-:W-:-:S05]  /*2dfb0*/  IMAD.WIDE.U32 R20, R33, 0x4, R18 ;  /* 0x0000000421147825 */ /* 0x001fca00078e0012 */
[----:B----4-:R0:W-:Y:S04]  /*2dfc0*/  STG.E [R20.64], R31 ;  /* 0x0000001f14007986 */ /* 0x0101e8000c101908 */
[----:B------:R-:W1:Y:S04]  /*2dfd0*/  LDG.E R33, [R16.64+-0x10] ;  /* 0xfffff00810217981 */ /* 0x000e68000c1e1900 */
[----:B------:R-:W4:Y:S01]  /*2dfe0*/  LDG.E R15, [R10.64+-0x10] ;  /* 0xfffff0080a0f7981 */ /* 0x000f22000c1e1900 */
[----:B-1----:R-:W-:-:S05]  /*2dff0*/  IMAD.WIDE.U32 R22, R33, 0x4, R18 ;  /* 0x0000000421167825 */ /* 0x002fca00078e0012 */
        /* <DEDUP_REMOVED lines=13> */
[----:B------:R-:W3:Y:S04]  /*2e0d0*/  LDG.E R33, [R16.64] ;  /* 0x0000000810217981 */ /* 0x000ee8000c1e1900 */
[----:B------:R-:W4:Y:S01]  /*2e0e0*/  LDG.E R15, [R10.64] ;  /* 0x000000080a0f7981 */ /* 0x000f22000c1e1900 */
[----:B---3--:R-:W-:-:S05]  /*2e0f0*/  IMAD.WIDE.U32 R24, R33, 0x4, R18 ;  /* 0x0000000421187825 */ /* 0x008fca00078e0012 */
[----:B----4-:R3:W-:Y:S04]  /*2e100*/  STG.E [R24.64], R15 ;  /* 0x0000000f18007986 */ /* 0x0107e8000c101908 */
[----:B------:R-:W0:Y:S04]  /*2e110*/  LDG.E R33, [R16.64+0x4] ;  /* 0x0000040810217981 */ /* 0x000e28000c1e1900 */
[----:B------:R-:W4:Y:S01]  /*2e120*/  LDG.E R27, [R10.64+0x4] ;  /* 0x000004080a1b7981 */ /* 0x000f22000c1e1900 */
[----:B0-----:R-:W-:-:S05]  /*2e130*/  IMAD.WIDE.U32 R20, R33, 0x4, R18 ;  /* 0x0000000421147825 */ /* 0x001fca00078e0012 */
[----:B----4-:R0:W-:Y:S04]  /*2e140*/  STG.E [R20.64], R27 ;  /* 0x0000001b14007986 */ /* 0x0101e8000c101908 */
[----:B------:R-:W1:Y:S04]  /*2e150*/  LDG.E R33, [R16.64+0x8] ;  /* 0x0000080810217981 */ /* 0x000e68000c1e1900 */
[----:B------:R-:W4:Y:S01]  /*2e160*/  LDG.E R29, [R10.64+0x8] ;  /* 0x000008080a1d7981 */ /* 0x000f22000c1e1900 */
[----:B-1----:R-:W-:-:S05]  /*2e170*/  IMAD.WIDE.U32 R22, R33, 0x4, R18 ;  /* 0x0000000421167825 */ /* 0x002fca00078e0012 */
[----:B----4-:R1:W-:Y:S04]  /*2e180*/  STG.E [R22.64], R29 ;  /* 0x0000001d16007986 */ /* 0x0103e8000c101908 */
[----:B------:R-:W3:Y:S04]  /*2e190*/  LDG.E R33, [R16.64+0xc] ;  /* 0x00000c0810217981 */ /* 0x000ee8000c1e1900 */
[----:B------:R-:W4:Y:S01]  /*2e1a0*/  LDG.E R31, [R10.64+0xc] ;  /* 0x00000c080a1f7981 */ /* 0x000f22000c1e1900 */
[----:B---3--:R-:W-:-:S05]  /*2e1b0*/  IMAD.WIDE.U32 R24, R33, 0x4, R18 ;  /* 0x0000000421187825 */ /* 0x008fca00078e0012 */
[----:B----4-:R3:W-:Y:S04]  /*2e1c0*/  STG.E [R24.64], R31 ;  /* 0x0000001f18007986 */ /* 0x0107e8000c101908 */
[----:B------:R-:W0:Y:S04]  /*2e1d0*/  LDG.E R33, [R16.64+0x10] ;  /* 0x0000100810217981 */ /* 0x000e28000c1e1900 */
[----:B------:R-:W4:Y:S01]  /*2e1e0*/  LDG.E R15, [R10.64+0x10] ;  /* 0x000010080a0f7981 */ /* 0x000f22000c1e1900 */
[----:B0-----:R-:W-:-:S05]  /*2e1f0*/  IMAD.WIDE.U32 R20, R33, 0x4, R18 ;  /* 0x0000000421147825 */ /* 0x001fca00078e0012 */
[----:B----4-:R-:W-:Y:S04]  /*2e200*/  STG.E [R20.64], R15 ;  /* 0x0000000f14007986 */ /* 0x010fe8000c101908 */
[----:B------:R-:W1:Y:S04]  /*2e210*/  LDG.E R33, [R16.64+0x14] ;  /* 0x0000140810217981 */ /* 0x000e68000c1e1900 */
[----:B------:R-:W4:Y:S01]  /*2e220*/  LDG.E R27, [R10.64+0x14] ;  /* 0x000014080a1b7981 */ /* 0x000f22000c1e1900 */
[----:B-1----:R-:W-:-:S05]  /*2e230*/  IMAD.WIDE.U32 R22, R33, 0x4, R18 ;  /* 0x0000000421167825 */ /* 0x002fca00078e0012 */
[----:B----4-:R0:W-:Y:S04]  /*2e240*/  STG.E [R22.64], R27 ;  /* 0x0000001b16007986 */ /* 0x0101e8000c101908 */
[----:B------:R-:W3:Y:S04]  /*2e250*/  LDG.E R33, [R16.64+0x18] ;  /* 0x0000180810217981 */ /* 0x000ee8000c1e1900 */
[----:B------:R-:W4:Y:S01]  /*2e260*/  LDG.E R29, [R10.64+0x18] ;  /* 0x000018080a1d7981 */ /* 0x000f22000c1e1900 */
[----:B------:R-:W-:Y:S01]  /*2e270*/  IADD3 R12, R12, 0x10, RZ ;  /* 0x000000100c0c7810 */ /* 0x000fe20007ffe0ff */
[----:B---3--:R-:W-:-:S05]  /*2e280*/  IMAD.WIDE.U32 R24, R33, 0x4, R18 ;  /* 0x0000000421187825 */ /* 0x008fca00078e0012 */
[----:B----4-:R1:W-:Y:S04]  /*2e290*/  STG.E [R24.64], R29 ;  /* 0x0000001d18007986 */ /* 0x0103e8000c101908 */
[----:B------:R-:W3:Y:S04]  /*2e2a0*/  LDG.E R33, [R16.64+0x1c] ;  /* 0x00001c0810217981 */ /* 0x000ee8000c1e1900 */
[----:B------:R-:W4:Y:S01]  /*2e2b0*/  LDG.E R31, [R10.64+0x1c] ;  /* 0x00001c080a1f7981 */ /* 0x000f22000c1e1900 */
[----:B------:R-:W-:Y:S02]  /*2e2c0*/  ISETP.NE.AND P0, PT, R12, 0x8000, PT ;  /* 0x000080000c00780c */ /* 0x000fe40003f05270 */
[----:B0-----:R-:W-:-:S02]  /*2e2d0*/  IADD3 R23, P1, R16, 0x40, RZ ;  /* 0x0000004010177810 */ /* 0x001fc40007f3e0ff */
[----:B------:R-:W-:Y:S02]  /*2e2e0*/  IADD3 R15, P2, R10, 0x40, RZ ;  /* 0x000000400a0f7810 */ /* 0x000fe40007f5e0ff */
[----:B------:R-:W-:Y:S02]  /*2e2f0*/  IADD3.X R26, RZ, R17, RZ, P1, !PT ;  /* 0x00000011ff1a7210 */ /* 0x000fe40000ffe4ff */
[----:B------:R-:W-:Y:S01]  /*2e300*/  IADD3.X R22, RZ, R11, RZ, P2, !PT ;  /* 0x0000000bff167210 */ /* 0x000fe200017fe4ff */
[----:B---3--:R-:W-:-:S05]  /*2e310*/  IMAD.WIDE.U32 R20, R33, 0x4, R18 ;  /* 0x0000000421147825 */ /* 0x008fca00078e0012 */
[----:B----4-:R1:W-:Y:S01]  /*2e320*/  STG.E [R20.64], R31 ;  /* 0x0000001f14007986 */ /* 0x0103e2000c101908 */
[----:B------:R-:W-:Y:S05]  /*2e330*/  @P0 BRA `(.L_x_228) ;  /* 0xfffffb5000000947 */ /* 0x000fea000383ffff */
[----:B------:R-:W-:-:S05]  /*2e340*/  MOV R15, RZ ;  /* 0x000000ff000f7202 */ /* 0x000fca0000000f00 */
.L_x_229:
[----:B------:R-:W-:-:S04]  /*2e350*/  IMAD.WIDE.U32 R22, R15, R14, c[0x0][0x1c0] ;  /* 0x000070000f167625 */ /* 0x000fc800078e000e */
[----:B------:R-:W-:Y:S01]  /*2e360*/  IMAD.WIDE.U32 R16, R15, 0x4, R18 ;  /* 0x000000040f107825 */ /* 0x000fe200078e0012 */
[----:B-1----:R-:W3:Y:S04]  /*2e370*/  LDG.E R25, [R22.64+0x3fffc] ;  /* 0x03fffc0816197981 */ /* 0x002ee8000c1e1900 */
[----:B------:R-:W4:Y:S04]  /*2e380*/  LDG.E R31, [R16.64] ;  /* 0x00000008101f7981 */ /* 0x000f28000c1e1900 */
[----:B------:R-:W0:Y:S02]  /*2e390*/  S2R R10, SR_TID.X ;  /* 0x00000000000a7919 */ /* 0x000e240000002100 */
[----:B0-----:R-:W-:-:S05]  /*2e3a0*/  IMAD R10, R13, c[0x0][0x0], R10 ;  /* 0x000000000d0a7a24 */ /* 0x001fca00078e020a */
[----:B------:R-:W-:-:S04]  /*2e3b0*/  SHF.L.U32 R10, R10, 0x10, RZ ;  /* 0x000000100a0a7819 */ /* 0x000fc800000006ff */
[----:B------:R-:W-:Y:S02]  /*2e3c0*/  SHF.L.U32 R11, R10, 0x2, RZ ;  /* 0x000000020a0b7819 */ /* 0x000fe400000006ff */
[----:B------:R-:W-:Y:S02]  /*2e3d0*/  SHF.R.U32.HI R12, RZ, 0x1e, R10 ;  /* 0x0000001eff0c7819 */ /* 0x000fe4000001160a */
[----:B------:R-:W-:-:S04]  /*2e3e0*/  IADD3 R20, P0, R11, c[0x0][0x180], RZ ;  /* 0x000060000b147a10 */ /* 0x000fc80007f1e0ff */
[----:B------:R-:W-:-:S05]  /*2e3f0*/  IADD3.X R21, R12, c[0x0][0x184], RZ, P0, !PT ;  /* 0x000061000c157a10 */ /* 0x000fca00007fe4ff */
[----:B---3--:R-:W-:-:S05]  /*2e400*/  IMAD.WIDE.U32 R24, R25, 0x4, R20 ;  /* 0x0000000419187825 */ /* 0x008fca00078e0014 */
[----:B----4-:R0:W-:Y:S04]  /*2e410*/  STG.E [R24.64], R31 ;  /* 0x0000001f18007986 */ /* 0x0101e8000c101908 */
[----:B------:R-:W3:Y:S04]  /*2e420*/  LDG.E R27, [R22.64+0x40000] ;  /* 0x04000008161b7981 */ /* 0x000ee8000c1e1900 */
[----:B------:R-:W4:Y:S01]  /*2e430*/  LDG.E R33, [R16.64+0x4] ;  /* 0x0000040810217981 */ /* 0x000f22000c1e1900 */
[----:B---3--:R-:W-:-:S05]  /*2e440*/  IMAD.WIDE.U32 R26, R27, 0x4, R20 ;  /* 0x000000041b1a7825 */ /* 0x008fca00078e0014 */
        /* <DEDUP_REMOVED lines=54> */
[----:B------:R-:W0:Y:S04]  /*2e7b0*/  LDG.E R39, [R22.64+0x40038] ;  /* 0x0400380816277981 */ /* 0x000e28000c1e1900 */
[----:B------:R-:W3:Y:S01]  /*2e7c0*/  LDG.E R37, [R16.64+0x3c] ;  /* 0x00003c0810257981 */ /* 0x000ee2000c1e1900 */
[----:B------:R-:W-:Y:S01]  /*2e7d0*/  ISETP.NE.AND P0, PT, R15, 0x10000, PT ;  /* 0x000100000f00780c */ /* 0x000fe20003f05270 */
[----:B0-----:R-:W-:-:S05]  /*2e7e0*/  IMAD.WIDE.U32 R24, R39, 0x4, R20 ;  /* 0x0000000427187825 */ /* 0x001fca00078e0014 */
[----:B---3--:R1:W-:Y:S07]  /*2e7f0*/  STG.E [R24.64], R37 ;  /* 0x0000002518007986 */ /* 0x0083ee000c101908 */
[----:B------:R-:W-:Y:S05]  /*2e800*/  @P0 BRA `(.L_x_229) ;  /* 0xfffffb4000000947 */ /* 0x000fea000383ffff */
[----:B------:R-:W-:-:S02]  /*2e810*/  MOV R13, RZ ;  /* 0x000000ff000d7202 */ /* 0x000fc40000000f00 */
.L_x_241:
[----:B------:R-:W-:Y:S02]  /*2e820*/  IMAD.MOV.U32 R14, RZ, RZ, 0x1 ;  /* 0x00000001ff0e7424 */ /* 0x000fe400078e00ff */
[----:B0-----:R-:W-:-:S03]  /*2e830*/  IMAD.MOV.U32 R23, RZ, RZ, 0x4 ;  /* 0x00000004ff177424 */ /* 0x001fc600078e00ff */
[----:B------:R-:W-:-:S04]  /*2e840*/  SHF.L.U32 R14, R14, R13, RZ ;  /* 0x0000000d0e0e7219 */ /* 0x000fc800000006ff */
[----:B------:R-:W-:-:S05]  /*2e850*/  IADD3 R22, R14, 0xffff, RZ ;  /* 0x0000ffff0e167810 */ /* 0x000fca0007ffe0ff */
[----:B------:R-:W-:-:S05]  /*2e860*/  IMAD.WIDE.U32 R22, R22, R23, c[0x0][0x1c8] ;  /* 0x0000720016167625 */ /* 0x000fca00078e0017 */
[----:B------:R-:W3:Y:S01]  /*2e870*/  LDG.E R15, [R22.64] ;  /* 0x00000008160f7981 */ /* 0x000ee2000c1e1900 */
[----:B------:R-:W-:Y:S02]  /*2e880*/  IADD3 R13, R13, 0x1, RZ ;  /* 0x000000010d0d7810 */ /* 0x000fe40007ffe0ff */
[----:B------:R-:W-:Y:S02]  /*2e890*/  IMNMX.U32 R30, R14, 0x1, !PT ;  /* 0x000000010e1e7817 */ /* 0x000fe40007800000 */
[----:B------:R-:W-:Y:S02]  /*2e8a0*/  ISETP.GE.U32.AND P1, PT, R13, 0x10, PT ;  /* 0x000000100d00780c */ /* 0x000fe40003f26070 */
[C---:B------:R-:W-:Y:S02]  /*2e8b0*/  IADD3 R16, R30.reuse, -0x1, RZ ;  /* 0xffffffff1e107810 */ /* 0x040fe40007ffe0ff */
[----:B------:R-:W-:Y:S02]  /*2e8c0*/  LOP3.LUT R17, R30, 0x3, RZ, 0xc0, !PT ;  /* 0x000000031e117812 */ /* 0x000fe400078ec0ff */
[----:B---3--:R-:W-:-:S13]  /*2e8d0*/  ISETP.NE.AND P0, PT, R15, 0x10000, PT ;  /* 0x000100000f00780c */ /* 0x008fda0003f05270 */
[----:B------:R-:W-:Y:S05]  /*2e8e0*/  @!P0 BRA `(.L_x_230) ;  /* 0x00000d4000008947 */ /* 0x000fea0003800000 */
[----:B------:R-:W-:Y:S01]  /*2e8f0*/  IMAD.IADD R30, R17, 0x1, -R30 ;  /* 0x00000001111e7824 */ /* 0x000fe200078e0a1e */
[----:B------:R-:W-:Y:S02]  /*2e900*/  IADD3 R31, R14, 0x3, RZ ;  /* 0x000000030e1f7810 */ /* 0x000fe40007ffe0ff */
[----:B-1----:R-:W-:-:S02]  /*2e910*/  MOV R33, RZ ;  /* 0x000000ff00217202 */ /* 0x002fc40000000f00 */
.L_x_234:
[----:B------:R-:W-:Y:S01]  /*2e920*/  ISETP.GE.U32.AND P0, PT, R16, 0x3, PT ;  /* 0x000000031000780c */ /* 0x000fe20003f06070 */
[----:B------:R-:W-:Y:S01]  /*2e930*/  UMOV UR4, URZ ;  /* 0x0000003f00047c82 */ /* 0x000fe20008000000 */
[----:B------:R-:W-:Y:S01]  /*2e940*/  ISETP.NE.AND P2, PT, R17, RZ, PT ;  /* 0x000000ff1100720c */ /* 0x000fe20003f45270 */
[----:B------:R-:W-:-:S10]  /*2e950*/  IMAD.MOV.U32 R36, RZ, RZ, 0x1 ;  /* 0x00000001ff247424 */ /* 0x000fd400078e00ff */
[----:B0-----:R-:W-:Y:S05]  /*2e960*/  @!P0 BRA `(.L_x_231) ;  /* 0x0000076000008947 */ /* 0x001fea0003800000 */
[----:B------:R-:W-:Y:S01]  /*2e970*/  IADD3 R37, R33, 0x1, RZ ;  /* 0x0000000121257810 */ /* 0x000fe20007ffe0ff */
[----:B------:R-:W-:Y:S01]  /*2e980*/  IMAD.IADD R35, R31, 0x1, R33 ;  /* 0x000000011f237824 */ /* 0x000fe200078e0221 */
[----:B------:R-:W-:Y:S01]  /*2e990*/  IADD3 R39, R33, 0x3, RZ ;  /* 0x0000000321277810 */ /* 0x000fe20007ffe0ff */
[----:B------:R-:W-:Y:S01]  /*2e9a0*/  UMOV UR4, URZ ;  /* 0x0000003f00047c82 */ /* 0x000fe20008000000 */
[C---:B------:R-:W-:Y:S01]  /*2e9b0*/  IADD3 R34, R14.reuse, R33, RZ ;  /* 0x000000210e227210 */ /* 0x040fe20007ffe0ff */
[----:B------:R-:W-:-:S03]  /*2e9c0*/  IMAD.IADD R32, R14, 0x1, R37 ;  /* 0x000000010e207824 */ /* 0x000fc600078e0225 */
.L_x_232:
[----:B------:R-:W-:-:S05]  /*2e9d0*/  IADD3 R25, R34, UR4, RZ ;  /* 0x0000000422197c10 */ /* 0x000fca000fffe0ff */
[----:B------:R-:W-:-:S05]  /*2e9e0*/  IMAD.WIDE.U32 R24, R25, 0x4, R20 ;  /* 0x0000000419187825 */ /* 0x000fca00078e0014 */
[----:B------:R-:W3:Y:S01]  /*2e9f0*/  LDG.E R23, [R24.64] ;  /* 0x0000000818177981 */ /* 0x000ee2000c1e1900 */
[----:B------:R-:W-:-:S05]  /*2ea00*/  IADD3 R27, R33, UR4, RZ ;  /* 0x00000004211b7c10 */ /* 0x000fca000fffe0ff */
[----:B------:R-:W-:-:S05]  /*2ea10*/  IMAD.WIDE.U32 R26, R27, 0x4, R20 ;  /* 0x000000041b1a7825 */ /* 0x000fca00078e0014 */
[----:B------:R-:W4:Y:S01]  /*2ea20*/  LDG.E R29, [R26.64] ;  /* 0x000000081a1d7981 */ /* 0x000f22000c1e1900 */
[----:B---3--:R-:W-:-:S04]  /*2ea30*/  ISETP.NE.AND P0, PT, R23, 0x10000, PT ;  /* 0x000100001700780c */ /* 0x008fc80003f05270 */
[----:B------:R-:W-:-:S13]  /*2ea40*/  ISETP.EQ.AND P0, PT, R36, 0x10000, !P0 ;  /* 0x000100002400780c */ /* 0x000fda0004702270 */
[----:B------:R-:W-:-:S04]  /*2ea50*/  @!P0 IMAD R28, R23, R36, RZ ;  /* 0x00000024171c8224 */ /* 0x000fc800078e02ff */
[----:B------:R-:W-:Y:S01]  /*2ea60*/  @!P0 IMAD.WIDE.U32 R22, R28, -0xffff, RZ ;  /* 0xffff00011c168825 */ /* 0x000fe200078e00ff */
[----:B------:R-:W-:-:S04]  /*2ea70*/  MOV R22, 0x1 ;  /* 0x0000000100167802 */ /* 0x000fc80000000f00 */
[----:B------:R-:W-:-:S05]  /*2ea80*/  @!P0 SHF.R.U32.HI R23, RZ, 0x10, R23 ;  /* 0x00000010ff178819 */ /* 0x000fca0000011617 */
[----:B------:R-:W-:-:S05]  /*2ea90*/  @!P0 IMAD R22, R23, -0x10001, R28 ;  /* 0xfffeffff17168824 */ /* 0x000fca00078e021c */
[----:B----4-:R-:W-:Y:S02]  /*2eaa0*/  IADD3 R28, R29, R22, RZ ;  /* 0x000000161d1c7210 */ /* 0x010fe40007ffe0ff */
[----:B------:R-:W-:-:S03]  /*2eab0*/  IADD3 R29, -R22, 0x10001, R29 ;  /* 0x00010001161d7810 */ /* 0x000fc60007ffe11d */
[----:B------:R-:W-:-:S05]  /*2eac0*/  IMAD.WIDE.U32 R22, R28, -0xffff, RZ ;  /* 0xffff00011c167825 */ /* 0x000fca00078e00ff */
[----:B------:R-:W-:Y:S01]  /*2ead0*/  SHF.R.U32.HI R43, RZ, 0x10, R23 ;  /* 0x00000010ff2b7819 */ /* 0x000fe20000011617 */
[----:B------:R-:W-:-:S04]  /*2eae0*/  IMAD.WIDE.U32 R22, R29, -0xffff, RZ ;  /* 0xffff00011d167825 */ /* 0x000fc800078e00ff */
[----:B------:R-:W-:Y:S01]  /*2eaf0*/  IMAD R43, R43, -0x10001, R28 ;  /* 0xfffeffff2b2b7824 */ /* 0x000fe200078e021c */
[----:B------:R-:W-:Y:S02]  /*2eb00*/  SHF.R.U32.HI R22, RZ, 0x10, R23 ;  /* 0x00000010ff167819 */ /* 0x000fe40000011617 */
[----:B------:R-:W-:Y:S02]  /*2eb10*/  IADD3 R23, R32, UR4, RZ ;  /* 0x0000000420177c10 */ /* 0x000fe4000fffe0ff */
[----:B------:R0:W-:Y:S01]  /*2eb20*/  STG.E [R26.64], R43 ;  /* 0x0000002b1a007986 */ /* 0x0001e2000c101908 */
[----:B------:R-:W-:Y:S02]  /*2eb30*/  IMAD R45, R22, -0x10001, R29 ;  /* 0xfffeffff162d7824 */ /* 0x000fe400078e021d */
        /* <DEDUP_REMOVED lines=12> */
[----:B0-----:R-:W-:-:S04]  /*2ec00*/  @!P0 IMAD R26, R36, R42, RZ ;  /* 0x0000002a241a8224 */ /* 0x001fc800078e02ff */
[----:B-1----:R-:W-:-:S05]  /*2ec10*/  @!P0 IMAD.WIDE.U32 R24, R26, -0xffff, RZ ;  /* 0xffff00011a188825 */ /* 0x002fca00078e00ff */
[----:B------:R-:W-:Y:S02]  /*2ec20*/  @!P0 SHF.R.U32.HI R27, RZ, 0x10, R25 ;  /* 0x00000010ff1b8819 */ /* 0x000fe40000011619 */
[----:B------:R-:W-:-:S03]  /*2ec30*/  MOV R25, 0x1 ;  /* 0x0000000100197802 */ /* 0x000fc60000000f00 */
        /* <DEDUP_REMOVED lines=8> */
[----:B------:R-:W-:Y:S02]  /*2ecc0*/  IADD3 R25, R35, -0x1, RZ ;  /* 0xffffffff23197810 */ /* 0x000fe40007ffe0ff */
[----:B------:R0:W-:Y:S01]  /*2ecd0*/  STG.E [R28.64], R43 ;  /* 0x0000002b1c007986 */ /* 0x0001e2000c101908 */
[----:B------:R-:W-:Y:S02]  /*2ece0*/  IMAD R45, R45, -0x10001, R38 ;  /* 0xfffeffff2d2d7824 */ /* 0x000fe400078e0226 */
        /* <DEDUP_REMOVED lines=26> */
[----:B------:R-:W-:-:S03]  /*2ee90*/  IMAD.WIDE.U32 R22, R35, 0x4, R20 ;  /* 0x0000000423167825 */ /* 0x000fc600078e0014 */
        /* <DEDUP_REMOVED lines=13> */
[----:B0-----:R-:W-:Y:S02]  /*2ef70*/  @!P0 IMAD R26, R36, R42, RZ ;  /* 0x0000002a241a8224 */ /* 0x001fe400078e02ff */
[----:B------:R-:W-:Y:S02]  /*2ef80*/  IMAD R36, R15, R36, RZ ;  /* 0x000000240f247224 */ /* 0x000fe400078e02ff */
        /* <DEDUP_REMOVED lines=13> */
[----:B------:R-:W-:Y:S01]  /*2f060*/  IMAD.WIDE.U32 R24, R36, -0xffff, RZ ;  /* 0xffff000124187825 */ /* 0x000fe200078e00ff */
[----:B------:R-:W-:Y:S02]  /*2f070*/  IADD3 R24, R30, UR4, RZ ;  /* 0x000000041e187c10 */ /* 0x000fe4000fffe0ff */
[----:B------:R0:W-:Y:S02]  /*2f080*/  STG.E [R22.64], R41 ;  /* 0x0000002916007986 */ /* 0x0001e4000c101908 */
[----:B------:R-:W-:Y:S02]  /*2f090*/  ISETP.NE.AND P0, PT, R24, RZ, PT ;  /* 0x000000ff1800720c */ /* 0x000fe40003f05270 */
[----:B------:R-:W-:-:S05]  /*2f0a0*/  SHF.R.U32.HI R25, RZ, 0x10, R25 ;  /* 0x00000010ff197819 */ /* 0x000fca0000011619 */
[----:B------:R-:W-:-:S06]  /*2f0b0*/  IMAD R36, R25, -0x10001, R36 ;  /* 0xfffeffff19247824 */ /* 0x000fcc00078e0224 */
[----:B0-----:R-:W-:Y:S05]  /*2f0c0*/  @P0 BRA `(.L_x_232) ;  /* 0xfffff90000000947 */ /* 0x001fea000383ffff */
.L_x_231:
[----:B------:R-:W-:Y:S05]  /*2f0d0*/  @!P2 BRA `(.L_x_233) ;  /* 0x000005100000a947 */ /* 0x000fea0003800000 */
[----:B------:R-:W-:-:S04]  /*2f0e0*/  IADD3 R35, R33, UR4, RZ ;  /* 0x0000000421237c10 */ /* 0x000fc8000fffe0ff */
[----:B------:R-:W-:-:S05]  /*2f0f0*/  IADD3 R23, R14, R35, RZ ;  /* 0x000000230e177210 */ /* 0x000fca0007ffe0ff */
[----:B------:R-:W-:-:S05]  /*2f100*/  IMAD.WIDE.U32 R22, R23, 0x4, R20 ;  /* 0x0000000417167825 */ /* 0x000fca00078e0014 */
[----:B------:R-:W3:Y:S01]  /*2f110*/  LDG.E R27, [R22.64] ;  /* 0x00000008161b7981 */ /* 0x000ee2000c1e1900 */
        /* <DEDUP_REMOVED lines=8> */
[----:B------:R-:W-:Y:S01]  /*2f1a0*/  @!P0 IMAD R26, R27, -0x10001, R28 ;  /* 0xfffeffff1b1a8824 */ /* 0x000fe200078e021c */
[----:B------:R-:W-:-:S04]  /*2f1b0*/  ISETP.NE.AND P0, PT, R17, 0x1, PT ;  /* 0x000000011100780c */ /* 0x000fc80003f05270 */
[----:B----4-:R-:W-:Y:S02]  /*2f1c0*/  IADD3 R32, R29, R26, RZ ;  /* 0x0000001a1d207210 */ /* 0x010fe40007ffe0ff */
        /* <DEDUP_REMOVED lines=17> */
[----:B------:R-:W3:Y:S01]  /*2f2e0*/  LDG.E R27, [R22.64] ;  /* 0x00000008161b7981 */ /* 0x000ee2000c1e1900 */
[----:B------:R-:W-:-:S05]  /*2f2f0*/  IMAD.WIDE.U32 R24, R25, 0x4, R20 ;  /* 0x0000000419187825 */ /* 0x000fca00078e0014 */
[----:B------:R-:W4:Y:S01]  /*2f300*/  LDG.E R29, [R24.64] ;  /* 0x00000008181d7981 */ /* 0x000f22000c1e1900 */
[----:B---3--:R-:W-:-:S04]  /*2f310*/  ISETP.NE.AND P0, PT, R27, 0x10000, PT ;  /* 0x000100001b00780c */ /* 0x008fc80003f05270 */
        /* <DEDUP_REMOVED lines=8> */
[----:B----4-:R-:W-:Y:S02]  /*2f3a0*/  IADD3 R36, -R26, 0x10001, R29 ;  /* 0x000100011a247810 */ /* 0x010fe40007ffe11d */
[----:B------:R-:W-:-:S03]  /*2f3b0*/  IADD3 R34, R29, R26, RZ ;  /* 0x0000001a1d227210 */ /* 0x000fc60007ffe0ff */
[----:B------:R-:W-:-:S04]  /*2f3c0*/  IMAD.WIDE.U32 R26, R36, -0xffff, RZ ;  /* 0xffff0001241a7825 */ /* 0x000fc800078e00ff */
[----:B------:R-:W-:Y:S01]  /*2f3d0*/  IMAD.WIDE.U32 R28, R34, -0xffff, RZ ;  /* 0xffff0001221c7825 */ /* 0x000fe200078e00ff */
[----:B------:R-:W-:-:S04]  /*2f3e0*/  SHF.R.U32.HI R27, RZ, 0x10, R27 ;  /* 0x00000010ff1b7819 */ /* 0x000fc8000001161b */
[----:B------:R-:W-:Y:S01]  /*2f3f0*/  SHF.R.U32.HI R29, RZ, 0x10, R29 ;  /* 0x00000010ff1d7819 */ /* 0x000fe2000001161d */
[----:B------:R-:W-:Y:S02]  /*2f400*/  IMAD R37, R27, -0x10001, R36 ;  /* 0xfffeffff1b257824 */ /* 0x000fe400078e0224 */
[----:B------:R-:W-:-:S04]  /*2f410*/  IMAD.WIDE.U32 R26, R32, -0xffff, RZ ;  /* 0xffff0001201a7825 */ /* 0x000fc800078e00ff */
[----:B------:R-:W-:Y:S01]  /*2f420*/  IMAD R29, R29, -0x10001, R34 ;  /* 0xfffeffff1d1d7824 */ /* 0x000fe200078e0222 */
[----:B------:R-:W-:-:S04]  /*2f430*/  SHF.R.U32.HI R27, RZ, 0x10, R27 ;  /* 0x00000010ff1b7819 */ /* 0x000fc8000001161b */
[----:B------:R0:W-:Y:S01]  /*2f440*/  STG.E [R24.64], R29 ;  /* 0x0000001d18007986 */ /* 0x0001e2000c101908 */
[----:B------:R-:W-:-:S03]  /*2f450*/  IMAD R27, R27, -0x10001, R32 ;  /* 0xfffeffff1b1b7824 */ /* 0x000fc600078e0220 */
[----:B------:R0:W-:Y:S01]  /*2f460*/  STG.E [R22.64], R37 ;  /* 0x0000002516007986 */ /* 0x0001e2000c101908 */
        /* <DEDUP_REMOVED lines=24> */
.L_x_233:
[----:B------:R-:W-:-:S04]  /*2f5f0*/  LEA R33, R14, R33, 0x1 ;  /* 0x000000210e217211 */ /* 0x000fc800078e08ff */
[----:B------:R-:W-:-:S13]  /*2f600*/  ISETP.GE.U32.AND P0, PT, R33, 0x10000, PT ;  /* 0x000100002100780c */ /* 0x000fda0003f06070 */
[----:B------:R-:W-:Y:S05]  /*2f610*/  @!P0 BRA `(.L_x_234) ;  /* 0xfffff30000008947 */ /* 0x000fea000383ffff */
[----:B------:R-:W-:Y:S05]  /*2f620*/  BRA `(.L_x_235) ;  /* 0x00000a2000007947 */ /* 0x000fea0003800000 */
.L_x_230:
[----:B------:R-:W-:Y:S02]  /*2f630*/  IADD3 R15, R30, -R17, RZ ;  /* 0x800000111e0f7210 */ /* 0x000fe40007ffe0ff */
[----:B-1----:R-:W-:-:S02]  /*2f640*/  MOV R33, RZ ;  /* 0x000000ff00217202 */ /* 0x002fc40000000f00 */
.L_x_239:
[----:B------:R-:W-:Y:S01]  /*2f650*/  ISETP.GE.U32.AND P0, PT, R16, 0x3, PT ;  /* 0x000000031000780c */ /* 0x000fe20003f06070 */
[----:B------:R-:W-:Y:S01]  /*2f660*/  UMOV UR4, URZ ;  /* 0x0000003f00047c82 */ /* 0x000fe20008000000 */
[----:B------:R-:W-:-:S11]  /*2f670*/  ISETP.NE.AND P2, PT, R17, RZ, PT ;  /* 0x000000ff1100720c */ /* 0x000fd60003f45270 */
[----:B0-----:R-:W-:Y:S05]  /*2f680*/  @!P0 BRA `(.L_x_236) ;  /* 0x0000058000008947 */ /* 0x001fea0003800000 */
[----:B------:R-:W-:Y:S01]  /*2f690*/  MOV R32, R15 ;  /* 0x0000000f00207202 */ /* 0x000fe20000000f00 */
[----:B------:R-:W-:-:S02]  /*2f6a0*/  UMOV UR4, URZ ;  /* 0x0000003f00047c82 */ /* 0x000fc40008000000 */
.L_x_237:
[----:B------:R-:W-:-:S04]  /*2f6b0*/  IADD3 R35, R33, UR4, RZ ;  /* 0x0000000421237c10 */ /* 0x000fc8000fffe0ff */
[----:B0-----:R-:W-:-:S05]  /*2f6c0*/  IADD3 R27, R14, R35, RZ ;  /* 0x000000230e1b7210 */ /* 0x001fca0007ffe0ff */
[----:B------:R-:W-:-:S05]  /*2f6d0*/  IMAD.WIDE.U32 R26, R27, 0x4, R20 ;  /* 0x000000041b1a7825 */ /* 0x000fca00078e0014 */
[----:B------:R-:W3:Y:S01]  /*2f6e0*/  LDG.E R24, [R26.64] ;  /* 0x000000081a187981 */ /* 0x000ee2000c1e1900 */
[----:B------:R-:W-:-:S05]  /*2f6f0*/  IMAD.WIDE.U32 R28, R35, 0x4, R20 ;  /* 0x00000004231c7825 */ /* 0x000fca00078e0014 */
[----:B------:R-:W4:Y:S01]  /*2f700*/  LDG.E R25, [R28.64] ;  /* 0x000000081c197981 */ /* 0x000f22000c1e1900 */
[----:B------:R-:W-:Y:S01]  /*2f710*/  IADD3 R41, R35, 0x1, RZ ;  /* 0x0000000123297810 */ /* 0x000fe20007ffe0ff */
[----:B---3--:R-:W-:-:S05]  /*2f720*/  IMAD.WIDE.U32 R22, R24, -0xffff, RZ ;  /* 0xffff000118167825 */ /* 0x008fca00078e00ff */
[----:B------:R-:W-:-:S05]  /*2f730*/  SHF.R.U32.HI R23, RZ, 0x10, R23 ;  /* 0x00000010ff177819 */ /* 0x000fca0000011617 */
[----:B------:R-:W-:-:S05]  /*2f740*/  IMAD R24, R23, -0x10001, R24 ;  /* 0xfffeffff17187824 */ /* 0x000fca00078e0218 */
[C---:B----4-:R-:W-:Y:S02]  /*2f750*/  IADD3 R30, R24.reuse, R25, RZ ;  /* 0x00000019181e7210 */ /* 0x050fe40007ffe0ff */
        /* <DEDUP_REMOVED lines=8> */
[----:B------:R-:W-:Y:S01]  /*2f7e0*/  STG.E [R28.64], R37 ;  /* 0x000000251c007986 */ /* 0x000fe2000c101908 */
        /* <DEDUP_REMOVED lines=14> */
[----:B0-----:R-:W-:-:S04]  /*2f8d0*/  IMAD.WIDE.U32 R26, R31, -0xffff, RZ ;  /* 0xffff00011f1a7825 */ /* 0x001fc800078e00ff */
[----:B------:R-:W-:Y:S01]  /*2f8e0*/  IMAD.WIDE.U32 R28, R30, -0xffff, RZ ;  /* 0xffff00011e1c7825 */ /* 0x000fe200078e00ff */
        /* <DEDUP_REMOVED lines=8> */
[----:B------:R-:W3:Y:S01]  /*2f970*/  LDG.E R34, [R26.64] ;  /* 0x000000081a227981 */ /* 0x000ee2000c1e1900 */
[----:B------:R-:W-:-:S05]  /*2f980*/  IMAD.WIDE.U32 R28, R41, 0x4, R20 ;  /* 0x00000004291c7825 */ /* 0x000fca00078e0014 */
[----:B------:R-:W4:Y:S01]  /*2f990*/  LDG.E R41, [R28.64] ;  /* 0x000000081c297981 */ /* 0x000f22000c1e1900 */
[----:B0-----:R-:W-:-:S05]  /*2f9a0*/  IADD3 R39, R35, 0x3, RZ ;  /* 0x0000000323277810 */ /* 0x001fca0007ffe0ff */
[----:B------:R-:W-:-:S04]  /*2f9b0*/  IMAD.IADD R23, R14, 0x1, R39 ;  /* 0x000000010e177824 */ /* 0x000fc800078e0227 */
[----:B------:R-:W-:-:S04]  /*2f9c0*/  IMAD.WIDE.U32 R22, R23, 0x4, R20 ;  /* 0x0000000417167825 */ /* 0x000fc800078e0014 */
        /* <DEDUP_REMOVED lines=36> */
.L_x_236:
[----:B------:R-:W-:Y:S05]  /*2fc10*/  @!P2 BRA `(.L_x_238) ;  /* 0x000004000000a947 */ /* 0x000fea0003800000 */
[----:B0-----:R-:W-:-:S04]  /*2fc20*/  IADD3 R31, R33, UR4, RZ ;  /* 0x00000004211f7c10 */ /* 0x001fc8000fffe0ff */
[----:B------:R-:W-:-:S05]  /*2fc30*/  IADD3 R27, R14, R31, RZ ;  /* 0x0000001f0e1b7210 */ /* 0x000fca0007ffe0ff */
[----:B------:R-:W-:-:S05]  /*2fc40*/  IMAD.WIDE.U32 R26, R27, 0x4, R20 ;  /* 0x000000041b1a7825 */ /* 0x000fca00078e0014 */
[----:B------:R-:W3:Y:S01]  /*2fc50*/  LDG.E R24, [R26.64] ;  /* 0x000000081a187981 */ /* 0x000ee2000c1e1900 */
[----:B------:R-:W-:-:S05]  /*2fc60*/  IMAD.WIDE.U32 R28, R31, 0x4, R20 ;  /* 0x000000041f1c7825 */ /* 0x000fca00078e0014 */
[----:B------:R-:W4:Y:S01]  /*2fc70*/  LDG.E R25, [R28.64] ;  /* 0x000000081c197981 */ /* 0x000f22000c1e1900 */
[----:B------:R-:W-:Y:S01]  /*2fc80*/  ISETP.NE.AND P0, PT, R17, 0x1, PT ;  /* 0x000000011100780c */ /* 0x000fe20003f05270 */
        /* <DEDUP_REMOVED lines=25> */
[----:B------:R-:W-:Y:S01]  /*2fe20*/  @P0 IMAD R26, R27, -0x10001, R28 ;  /* 0xfffeffff1b1a0824 */ /* 0x000fe200078e021c */
[----:B------:R-:W-:-:S04]  /*2fe30*/  ISETP.NE.AND P0, PT, R17, 0x2, PT ;  /* 0x000000021100780c */ /* 0x000fc80003f05270 */
        /* <DEDUP_REMOVED lines=30> */
.L_x_238:
[----:B------:R-:W-:-:S04]  /*30020*/  LEA R33, R14, R33, 0x1 ;  /* 0x000000210e217211 */ /* 0x000fc800078e08ff */
[----:B------:R-:W-:-:S13]  /*30030*/  ISETP.GE.U32.AND P0, PT, R33, 0x10000, PT ;  /* 0x000100002100780c */ /* 0x000fda0003f06070 */
[----:B------:R-:W-:Y:S05]  /*30040*/  @!P0 BRA `(.L_x_239) ;  /* 0xfffff60000008947 */ /* 0x000fea000383ffff */
.L_x_235:
[----:B------:R-:W-:Y:S01]  /*30050*/  @P1 CALL.REL.NOINC `(.L_x_240) ;  /* 0x0000001000001944 */ /* 0x000fe20003c00000 */
[----:B------:R-:W-:Y:S05]  /*30060*/  BRA `(.L_x_241) ;  /* 0xffffe7b000007947 */ /* 0x000fea000383ffff */
.L_x_240:
[----:B------:R-:W-:Y:S01]  /*30070*/  IADD3 R14, P0, R0, 0x4, RZ ;  /* 0x00000004000e7810 */ /* 0x000fe20007f1e0ff */
[C---:B------:R-:W-:Y:S01]  /*30080*/  IMAD.SHL.U32 R13, R8.reuse, 0x4, RZ ;  /* 0x00000004080d7824 */ /* 0x040fe200078e00ff */
[----:B------:R-:W-:-:S03]  /*30090*/  SHF.L.U64.HI R9, R8, 0x2, R9 ;  /* 0x0000000208097819 */ /* 0x000fc60000010209 */
[----:B------:R-:W-:Y:S01]  /*300a0*/  IMAD.X R15, RZ, RZ, RZ, P0 ;  /* 0x000000ffff0f7224 */ /* 0x000fe200000e06ff */
[----:B------:R-:W-:Y:S01]  /*300b0*/  IADD3 R8, P0, R13, c[0x0][0x180], RZ ;  /* 0x000060000d087a10 */ /* 0x000fe20007f1e0ff */
[----:B0-----:R-:W-:-:S03]  /*300c0*/  IMAD.SHL.U32 R26, R14, 0x4, RZ ;  /* 0x000000040e1a7824 */ /* 0x001fc600078e00ff */
[----:B------:R-:W-:Y:S01]  /*300d0*/  SHF.L.U64.HI R29, R14, 0x2, R15 ;  /* 0x000000020e1d7819 */ /* 0x000fe2000001020f */
[----:B------:R-:W-:Y:S01]  /*300e0*/  IMAD.MOV.U32 R14, RZ, RZ, RZ ;  /* 0x000000ffff0e7224 */ /* 0x000fe200078e00ff */
[----:B------:R-:W-:Y:S01]  /*300f0*/  IADD3.X R15, R9, c[0x0][0x184], RZ, P0, !PT ;  /* 0x00006100090f7a10 */ /* 0x000fe200007fe4ff */
[----:B------:R-:W-:Y:S01]  /*30100*/  IMAD.MOV.U32 R16, RZ, RZ, R8 ;  /* 0x000000ffff107224 */ /* 0x000fe200078e0008 */
[----:B------:R-:W-:-:S03]  /*30110*/  IADD3 R26, P1, R26, c[0x0][0x1b0], RZ ;  /* 0x00006c001a1a7a10 */ /* 0x000fc60007f3e0ff */
[----:B------:R-:W-:Y:S01]  /*30120*/  IMAD.MOV.U32 R17, RZ, RZ, R15 ;  /* 0x000000ffff117224 */ /* 0x000fe200078e000f */
[----:B------:R-:W-:-:S04]  /*30130*/  IADD3.X R29, R29, c[0x0][0x1b4], RZ, P1, !PT ;  /* 0x00006d001d1d7a10 */ /* 0x000fc80000ffe4ff */
.L_x_242:
[----:B0-----:R-:W3:Y:S02]  /*30140*/  LDG.E R22, [R16.64+-0xc] ;  /* 0xfffff40810167981 */ /* 0x001ee4000c1e1900 */
[----:B---3--:R-:W-:-:S05]  /*30150*/  IADD3 R24, -R22, 0x10001, RZ ;  /* 0x0001000116187810 */ /* 0x008fca0007ffe1ff */
[----:B------:R-:W-:-:S04]  /*30160*/  IMAD.WIDE.U32 R22, R24, -0xffff, RZ ;  /* 0xffff000118167825 */ /* 0x000fc800078e00ff */
[----:B------:R-:W-:Y:S01]  /*30170*/  IMAD.MOV.U32 R22, RZ, RZ, R26 ;  /* 0x000000ffff167224 */ /* 0x000fe200078e001a */
[----:B------:R-:W-:-:S05]  /*30180*/  SHF.R.U32.HI R23, RZ, 0x10, R23 ;  /* 0x00000010ff177819 */ /* 0x000fca0000011617 */
[----:B------:R-:W-:Y:S02]  /*30190*/  IMAD R27, R23, -0x10001, R24 ;  /* 0xfffeffff171b7824 */ /* 0x000fe400078e0218 */
[----:B------:R-:W-:-:S05]  /*301a0*/  IMAD.MOV.U32 R23, RZ, RZ, R29 ;  /* 0x000000ffff177224 */ /* 0x000fca00078e001d */
[----:B------:R0:W-:Y:S04]  /*301b0*/  STG.E [R22.64+-0x10], R27 ;  /* 0xfffff01b16007986 */ /* 0x0001e8000c101908 */
[----:B------:R-:W3:Y:S02]  /*301c0*/  LDG.E R24, [R16.64+-0x8] ;  /* 0xfffff80810187981 */ /* 0x000ee4000c1e1900 */
[----:B---3--:R-:W-:-:S05]  /*301d0*/  IADD3 R26, -R24, 0x10001, RZ ;  /* 0x00010001181a7810 */ /* 0x008fca0007ffe1ff */
[----:B------:R-:W-:-:S05]  /*301e0*/  IMAD.WIDE.U32 R24, R26, -0xffff, RZ ;  /* 0xffff00011a187825 */ /* 0x000fca00078e00ff */
[----:B------:R-:W-:-:S05]  /*301f0*/  SHF.R.U32.HI R25, RZ, 0x10, R25 ;  /* 0x00000010ff197819 */ /* 0x000fca0000011619 */
[----:B------:R-:W-:-:S05]  /*30200*/  IMAD R29, R25, -0x10001, R26 ;  /* 0xfffeffff191d7824 */ /* 0x000fca00078e021a */
[----:B------:R1:W-:Y:S04]  /*30210*/  STG.E [R22.64+-0xc], R29 ;  /* 0xfffff41d16007986 */ /* 0x0003e8000c101908 */
[----:B------:R-:W3:Y:S02]  /*30220*/  LDG.E R24, [R16.64+-0x4] ;  /* 0xfffffc0810187981 */ /* 0x000ee4000c1e1900 */
[----:B---3--:R-:W-:-:S05]  /*30230*/  IADD3 R26, -R24, 0x10001, RZ ;  /* 0x00010001181a7810 */ /* 0x008fca0007ffe1ff */
[----:B------:R-:W-:-:S05]  /*30240*/  IMAD.WIDE.U32 R24, R26, -0xffff, RZ ;  /* 0xffff00011a187825 */ /* 0x000fca00078e00ff */
[----:B------:R-:W-:-:S05]  /*30250*/  SHF.R.U32.HI R25, RZ, 0x10, R25 ;  /* 0x00000010ff197819 */ /* 0x000fca0000011619 */
[----:B0-----:R-:W-:-:S05]  /*30260*/  IMAD R27, R25, -0x10001, R26 ;  /* 0xfffeffff191b7824 */ /* 0x001fca00078e021a */
[----:B------:R0:W-:Y:S04]  /*30270*/  STG.E [R22.64+-0x8], R27 ;  /* 0xfffff81b16007986 */ /* 0x0001e8000c101908 */
[----:B------:R-:W3:Y:S02]  /*30280*/  LDG.E R24, [R16.64] ;  /* 0x0000000810187981 */ /* 0x000ee4000c1e1900 */
[----:B---3--:R-:W-:-:S05]  /*30290*/  IADD3 R26, -R24, 0x10001, RZ ;  /* 0x00010001181a7810 */ /* 0x008fca0007ffe1ff */
[----:B------:R-:W-:-:S05]  /*302a0*/  IMAD.WIDE.U32 R24, R26, -0xffff, RZ ;  /* 0xffff00011a187825 */ /* 0x000fca00078e00ff */
[----:B------:R-:W-:-:S05]  /*302b0*/  SHF.R.U32.HI R25, RZ, 0x10, R25 ;  /* 0x00000010ff197819 */ /* 0x000fca0000011619 */
[----:B-1----:R-:W-:-:S05]  /*302c0*/  IMAD R29, R25, -0x10001, R26 ;  /* 0xfffeffff191d7824 */ /* 0x002fca00078e021a */
[----:B------:R1:W-:Y:S04]  /*302d0*/  STG.E [R22.64+-0x4], R29 ;  /* 0xfffffc1d16007986 */ /* 0x0003e8000c101908 */
[----:B------:R-:W3:Y:S02]  /*302e0*/  LDG.E R24, [R16.64+0x4] ;  /* 0x0000040810187981 */ /* 0x000ee4000c1e1900 */
[----:B---3--:R-:W-:-:S05]  /*302f0*/  IADD3 R26, -R24, 0x10001, RZ ;  /* 0x00010001181a7810 */ /* 0x008fca0007ffe1ff */
[----:B------:R-:W-:-:S05]  /*30300*/  IMAD.WIDE.U32 R24, R26, -0xffff, RZ ;  /* 0xffff00011a187825 */ /* 0x000fca00078e00ff */
[----:B------:R-:W-:-:S05]  /*30310*/  SHF.R.U32.HI R25, RZ, 0x10, R25 ;  /* 0x00000010ff197819 */ /* 0x000fca0000011619 */
[----:B0-----:R-:W-:-:S05]  /*30320*/  IMAD R27, R25, -0x10001, R26 ;  /* 0xfffeffff191b7824 */ /* 0x001fca00078e021a */
[----:B------:R0:W-:Y:S04]  /*30330*/  STG.E [R22.64], R27 ;  /* 0x0000001b16007986 */ /* 0x0001e8000c101908 */
[----:B------:R-:W3:Y:S02]  /*30340*/  LDG.E R24, [R16.64+0x8] ;  /* 0x0000080810187981 */ /* 0x000ee4000c1e1900 */
[----:B---3--:R-:W-:-:S05]  /*30350*/  IADD3 R26, -R24, 0x10001, RZ ;  /* 0x00010001181a7810 */ /* 0x008fca0007ffe1ff */
[----:B------:R-:W-:-:S05]  /*30360*/  IMAD.WIDE.U32 R24, R26, -0xffff, RZ ;  /* 0xffff00011a187825 */ /* 0x000fca00078e00ff */
[----:B------:R-:W-:-:S05]  /*30370*/  SHF.R.U32.HI R25, RZ, 0x10, R25 ;  /* 0x00000010ff197819 */ /* 0x000fca0000011619 */
[----:B-1----:R-:W-:-:S05]  /*30380*/  IMAD R29, R25, -0x10001, R26 ;  /* 0xfffeffff191d7824 */ /* 0x002fca00078e021a */
[----:B------:R1:W-:Y:S04]  /*30390*/  STG.E [R22.64+0x4], R29 ;  /* 0x0000041d16007986 */ /* 0x0003e8000c101908 */
[----:B------:R-:W3:Y:S02]  /*303a0*/  LDG.E R24, [R16.64+0xc] ;  /* 0x00000c0810187981 */ /* 0x000ee4000c1e1900 */
[----:B---3--:R-:W-:-:S05]  /*303b0*/  IADD3 R26, -R24, 0x10001, RZ ;  /* 0x00010001181a7810 */ /* 0x008fca0007ffe1ff */
[----:B------:R-:W-:-:S05]  /*303c0*/  IMAD.WIDE.U32 R24, R26, -0xffff, RZ ;  /* 0xffff00011a187825 */ /* 0x000fca00078e00ff */
[----:B------:R-:W-:-:S05]  /*303d0*/  SHF.R.U32.HI R25, RZ, 0x10, R25 ;  /* 0x00000010ff197819 */ /* 0x000fca0000011619 */
[----:B0-----:R-:W-:-:S05]  /*303e0*/  IMAD R27, R25, -0x10001, R26 ;  /* 0xfffeffff191b7824 */ /* 0x001fca00078e021a */
[----:B------:R0:W-:Y:S04]  /*303f0*/  STG.E [R22.64+0x8], R27 ;  /* 0x0000081b16007986 */ /* 0x0001e8000c101908 */
[----:B------:R3:W4:Y:S01]  /*30400*/  LDG.E R24, [R16.64+0x10] ;  /* 0x0000100810187981 */ /* 0x000722000c1e1900 */
[----:B------:R-:W-:-:S04]  /*30410*/  IADD3 R14, R14, 0x8, RZ ;  /* 0x000000080e0e7810 */ /* 0x000fc80007ffe0ff */
[----:B------:R-:W-:Y:S02]  /*30420*/  ISETP.NE.AND P0, PT, R14, 0x8000, PT ;  /* 0x000080000e00780c */ /* 0x000fe40003f05270 */
[----:B---3--:R-:W-:-:S05]  /*30430*/  IADD3 R16, P1, R16, 0x20, RZ ;  /* 0x0000002010107810 */ /* 0x008fca0007f3e0ff */
[----:B------:R-:W-:Y:S01]  /*30440*/  IMAD.X R17, RZ, RZ, R17, P1 ;  /* 0x000000ffff117224 */ /* 0x000fe200008e0611 */
[----:B----4-:R-:W-:-:S05]  /*30450*/  IADD3 R26, -R24, 0x10001, RZ ;  /* 0x00010001181a7810 */ /* 0x010fca0007ffe1ff */
[----:B------:R-:W-:-:S05]  /*30460*/  IMAD.WIDE.U32 R24, R26, -0xffff, RZ ;  /* 0xffff00011a187825 */ /* 0x000fca00078e00ff */
[----:B------:R-:W-:-:S05]  /*30470*/  SHF.R.U32.HI R25, RZ, 0x10, R25 ;  /* 0x00000010ff197819 */ /* 0x000fca0000011619 */
[----:B------:R-:W-:Y:S01]  /*30480*/  IMAD R25, R25, -0x10001, R26 ;  /* 0xfffeffff19197824 */ /* 0x000fe200078e021a */
[----:B------:R-:W-:-:S04]  /*30490*/  IADD3 R26, P2, R22, 0x20, RZ ;  /* 0x00000020161a7810 */ /* 0x000fc80007f5e0ff */
[----:B------:R0:W-:Y:S01]  /*304a0*/  STG.E [R22.64+0xc], R25 ;  /* 0x00000c1916007986 */ /* 0x0001e2000c101908 */
[----:B-1----:R-:W-:Y:S01]  /*304b0*/  IMAD.X R29, RZ, RZ, R23, P2 ;  /* 0x000000ffff1d7224 */ /* 0x002fe200010e0617 */
[----:B------:R-:W-:Y:S05]  /*304c0*/  @P0 BRA `(.L_x_242) ;  /* 0xfffffc7000000947 */ /* 0x000fea000383ffff */
[----:B------:R-:W-:Y:S01]  /*304d0*/  IADD3 R16, P0, R11, c[0x0][0x178], RZ ;  /* 0x00005e000b107a10 */ /* 0x000fe20007f1e0ff */
[----:B------:R-:W-:-:S03]  /*304e0*/  IMAD.MOV.U32 R11, RZ, RZ, RZ ;  /* 0x000000ffff0b7224 */ /* 0x000fc600078e00ff */
[----:B------:R-:W-:Y:S01]  /*304f0*/  IADD3.X R17, R12, c[0x0][0x17c], RZ, P0, !PT ;  /* 0x00005f000c117a10 */ /* 0x000fe200007fe4ff */
[----:B------:R-:W-:-:S04]  /*30500*/  IMAD.MOV.U32 R12, RZ, RZ, 0x1 ;  /* 0x00000001ff0c7424 */ /* 0x000fc800078e00ff */
[----:B------:R1:W-:Y:S04]  /*30510*/  STG.E.U8 [R16.64], RZ ;  /* 0x000000ff10007986 */ /* 0x0003e8000c101108 */
.L_x_243:
        /* <DEDUP_REMOVED lines=178> */
[----:B------:R3:W-:Y:S01]  /*31040*/  STG.E.U8 [R20.64], RZ ;  /* 0x000000ff14007986 */ /* 0x0007e2000c101108 */
[----:B------:R-:W-:-:S02]  /*31050*/  MOV R3, 0x1 ;  /* 0x0000000100037802 */ /* 0x000fc40000000f00 */
[----:B------:R-:W-:-:S02]  /*31060*/  MOV R6, RZ ;  /* 0x000000ff00067202 */ /* 0x000fc40000000f00 */
.L_x_244:
        /* <DEDUP_REMOVED lines=179> */
.L_x_245:
[----:B------:R-:W-:Y:S02]  /*31ba0*/  MOV R7, 0x4 ;  /* 0x0000000400077802 */ /* 0x000fe40000000f00 */
[----:B0-----:R-:W-:-:S03]  /*31bb0*/  MOV R22, 0x4 ;  /* 0x0000000400167802 */ /* 0x001fc60000000f00 */
[----:B------:R-:W-:-:S04]  /*31bc0*/  IMAD.WIDE.U32 R6, R10, R7, c[0x0][0x188] ;  /* 0x000062000a067625 */ /* 0x000fc800078e0007 */
[----:B------:R-:W-:-:S04]  /*31bd0*/  IMAD.WIDE.U32 R22, R3, R22, c[0x0][0x1c0] ;  /* 0x0000700003167625 */ /* 0x000fc800078e0016 */
[----:B------:R-:W-:Y:S01]  /*31be0*/  IMAD.WIDE.U32 R6, R3, 0x4, R6 ;  /* 0x0000000403067825 */ /* 0x000fe200078e0006 */
[----:B----4-:R-:W4:Y:S04]  /*31bf0*/  LDG.E R25, [R22.64+0x3fffc] ;  /* 0x03fffc0816197981 */ /* 0x010f28000c1e1900 */
[----:B------:R-:W5:Y:S01]  /*31c00*/  LDG.E R11, [R6.64] ;  /* 0x00000008060b7981 */ /* 0x000f62000c1e1900 */
[----:B----4-:R-:W-:-:S05]  /*31c10*/  IMAD.WIDE.U32 R24, R25, 0x4, R16 ;  /* 0x0000000419187825 */ /* 0x010fca00078e0010 */
[----:B-----5:R0:W-:Y:S04]  /*31c20*/  STG.E [R24.64], R11 ;  /* 0x0000000b18007986 */ /* 0x0201e8000c101908 */
[----:B------:R-:W4:Y:S04]  /*31c30*/  LDG.E R27, [R22.64+0x40000] ;  /* 0x04000008161b7981 */ /* 0x000f28000c1e1900 */
[----:B------:R-:W5:Y:S01]  /*31c40*/  LDG.E R31, [R6.64+0x4] ;  /* 0x00000408061f7981 */ /* 0x000f62000c1e1900 */
[----:B----4-:R-:W-:-:S05]  /*31c50*/  IMAD.WIDE.U32 R26, R27, 0x4, R16 ;  /* 0x000000041b1a7825 */ /* 0x010fca00078e0010 */
[----:B-----5:R4:W-:Y:S04]  /*31c60*/  STG.E [R26.64], R31 ;  /* 0x0000001f1a007986 */ /* 0x0209e8000c101908 */
[----:B------:R-:W5:Y:S04]  /*31c70*/  LDG.E R29, [R22.64+0x40004] ;  /* 0x04000408161d7981 */ /* 0x000f68000c1e1900 */
[----:B--2---:R-:W2:Y:S01]  /*31c80*/  LDG.E R33, [R6.64+0x8] ;  /* 0x0000080806217981 */ /* 0x004ea2000c1e1900 */
[----:B-----5:R-:W-:-:S05]  /*31c90*/  IMAD.WIDE.U32 R28, R29, 0x4, R16 ;  /* 0x000000041d1c7825 */ /* 0x020fca00078e0010 */
[----:B--2---:R2:W-:Y:S04]  /*31ca0*/  STG.E [R28.64], R33 ;  /* 0x000000211c007986 */ /* 0x0045e8000c101908 */
[----:B------:R-:W0:Y:S04]  /*31cb0*/  LDG.E R37, [R22.64+0x40008] ;  /* 0x0400080816257981 */ /* 0x000e28000c1e1900 */
[----:B------:R-:W5:Y:S01]  /*31cc0*/  LDG.E R35, [R6.64+0xc] ;  /* 0x00000c0806237981 */ /* 0x000f62000c1e1900 */
[----:B0-----:R-:W-:-:S05]  /*31cd0*/  IMAD.WIDE.U32 R24, R37, 0x4, R16 ;  /* 0x0000000425187825 */ /* 0x001fca00078e0010 */
[----:B-----5:R0:W-:Y:S04]  /*31ce0*/  STG.E [R24.64], R35 ;  /* 0x0000002318007986 */ /* 0x0201e8000c101908 */
[----:B------:R-:W4:Y:S04]  /*31cf0*/  LDG.E R37, [R22.64+0x4000c] ;  /* 0x04000c0816257981 */ /* 0x000f28000c1e1900 */
[----:B------:R-:W5:Y:S01]  /*31d00*/  LDG.E R11, [R6.64+0x10] ;  /* 0x00001008060b7981 */ /* 0x000f62000c1e1900 */
[----:B----4-:R-:W-:-:S05]  /*31d10*/  IMAD.WIDE.U32 R26, R37, 0x4, R16 ;  /* 0x00000004251a7825 */ /* 0x010fca00078e0010 */
[----:B-----5:R4:W-:Y:S04]  /*31d20*/  STG.E [R26.64], R11 ;  /* 0x0000000b1a007986 */ /* 0x0209e8000c101908 */
[----:B------:R-:W2:Y:S04]  /*31d30*/  LDG.E R37, [R22.64+0x40010] ;  /* 0x0400100816257981 */ /* 0x000ea8000c1e1900 */
[----:B------:R-:W5:Y:S01]  /*31d40*/  LDG.E R31, [R6.64+0x14] ;  /* 0x00001408061f7981 */ /* 0x000f62000c1e1900 */
[----:B--2---:R-:W-:-:S05]  /*31d50*/  IMAD.WIDE.U32 R28, R37, 0x4, R16 ;  /* 0x00000004251c7825 */ /* 0x004fca00078e0010 */
[----:B-----5:R2:W-:Y:S04]  /*31d60*/  STG.E [R28.64], R31 ;  /* 0x0000001f1c007986 */ /* 0x0205e8000c101908 */
        /* <DEDUP_REMOVED lines=34> */
[----:B------:R-:W-:Y:S01]  /*31f90*/  IADD3 R3, R3, 0x10, RZ ;  /* 0x0000001003037810 */ /* 0x000fe20007ffe0ff */
[----:B--2---:R-:W-:-:S05]  /*31fa0*/  IMAD.WIDE.U32 R28, R37, 0x4, R16 ;  /* 0x00000004251c7825 */ /* 0x004fca00078e0010 */
[----:B-----5:R4:W-:Y:S04]  /*31fb0*/  STG.E [R28.64], R33 ;  /* 0x000000211c007986 */ /* 0x0209e8000c101908 */
[----:B------:R-:W0:Y:S04]  /*31fc0*/  LDG.E R37, [R22.64+0x40038] ;  /* 0x0400380816257981 */ /* 0x000e28000c1e1900 */
[----:B------:R-:W2:Y:S01]  /*31fd0*/  LDG.E R35, [R6.64+0x3c] ;  /* 0x00003c0806237981 */ /* 0x000ea2000c1e1900 */
[----:B------:R-:W-:Y:S01]  /*31fe0*/  ISETP.NE.AND P0, PT, R3, 0x8000, PT ;  /* 0x000080000300780c */ /* 0x000fe20003f05270 */
[----:B0-----:R-:W-:-:S05]  /*31ff0*/  IMAD.WIDE.U32 R24, R37, 0x4, R16 ;  /* 0x0000000425187825 */ /* 0x001fca00078e0010 */
[----:B--2---:R4:W-:Y:S07]  /*32000*/  STG.E [R24.64], R35 ;  /* 0x0000002318007986 */ /* 0x0049ee000c101908 */
[----:B------:R-:W-:Y:S05]  /*32010*/  @P0 BRA `(.L_x_245) ;  /* 0xfffffb8000000947 */ /* 0x000fea000383ffff */
[----:B------:R-:W-:-:S02]  /*32020*/  MOV R3, RZ ;  /* 0x000000ff00037202 */ /* 0x000fc40000000f00 */
.L_x_257:
[----:B------:R-:W-:Y:S02]  /*32030*/  IMAD.MOV.U32 R4, RZ, RZ, 0x1 ;  /* 0x00000001ff047424 */ /* 0x000fe400078e00ff */
[----:B0-----:R-:W-:-:S03]  /*32040*/  IMAD.MOV.U32 R23, RZ, RZ, 0x4 ;  /* 0x00000004ff177424 */ /* 0x001fc600078e00ff */
[----:B------:R-:W-:-:S05]  /*32050*/  SHF.L.U32 R4, R4, R3, RZ ;  /* 0x0000000304047219 */ /* 0x000fca00000006ff */
[----:B------:R-:W-:-:S05]  /*32060*/  IMAD.WIDE.U32 R22, R4, R23, c[0x0][0x1c8] ;  /* 0x0000720004167625 */ /* 0x000fca00078e0017 */
[----:B------:R-:W2:Y:S01]  /*32070*/  LDG.E R6, [R22.64] ;  /* 0x0000000816067981 */ /* 0x000ea2000c1e1900 */
[----:B------:R-:W-:Y:S02]  /*32080*/  IADD3 R3, R3, 0x1, RZ ;  /* 0x0000000103037810 */ /* 0x000fe40007ffe0ff */
[----:B------:R-:W-:Y:S02]  /*32090*/  IMNMX.U32 R11, R4, 0x1, !PT ;  /* 0x00000001040b7817 */ /* 0x000fe40007800000 */
[----:B------:R-:W-:Y:S02]  /*320a0*/  ISETP.GE.U32.AND P1, PT, R3, 0x10, PT ;  /* 0x000000100300780c */ /* 0x000fe40003f26070 */
[C---:B------:R-:W-:Y:S02]  /*320b0*/  IADD3 R7, R11.reuse, -0x1, RZ ;  /* 0xffffffff0b077810 */ /* 0x040fe40007ffe0ff */
[----:B------:R-:W-:Y:S02]  /*320c0*/  LOP3.LUT R10, R11, 0x3, RZ, 0xc0, !PT ;  /* 0x000000030b0a7812 */ /* 0x000fe400078ec0ff */
[----:B--2---:R-:W-:-:S13]  /*320d0*/  ISETP.NE.AND P0, PT, R6, 0x10000, PT ;  /* 0x000100000600780c */ /* 0x004fda0003f05270 */
[----:B----4-:R-:W-:Y:S05]  /*320e0*/  @!P0 BRA `(.L_x_246) ;  /* 0x00000d4000008947 */ /* 0x010fea0003800000 */
[----:B------:R-:W-:Y:S01]  /*320f0*/  IMAD.IADD R11, R10, 0x1, -R11 ;  /* 0x000000010a0b7824 */ /* 0x000fe200078e0a0b */
[----:B------:R-:W-:Y:S02]  /*32100*/  IADD3 R12, R4, 0x3, RZ ;  /* 0x00000003040c7810 */ /* 0x000fe40007ffe0ff */
[----:B------:R-:W-:-:S02]  /*32110*/  MOV R23, RZ ;  /* 0x000000ff00177202 */ /* 0x000fc40000000f00 */
.L_x_250:
[----:B------:R-:W-:Y:S01]  /*32120*/  ISETP.GE.U32.AND P0, PT, R7, 0x3, PT ;  /* 0x000000030700780c */ /* 0x000fe20003f06070 */
[----:B------:R-:W-:Y:S01]  /*32130*/  UMOV UR4, URZ ;  /* 0x0000003f00047c82 */ /* 0x000fe20008000000 */
[----:B------:R-:W-:Y:S01]  /*32140*/  ISETP.NE.AND P2, PT, R10, RZ, PT ;  /* 0x000000ff0a00720c */ /* 0x000fe20003f45270 */
[----:B------:R-:W-:-:S10]  /*32150*/  IMAD.MOV.U32 R39, RZ, RZ, 0x1 ;  /* 0x00000001ff277424 */ /* 0x000fd400078e00ff */
[----:B0---4-:R-:W-:Y:S05]  /*32160*/  @!P0 BRA `(.L_x_247) ;  /* 0x0000076000008947 */ /* 0x011fea0003800000 */
[C---:B----4-:R-:W-:Y:S01]  /*32170*/  IADD3 R35, R23.reuse, 0x1, RZ ;  /* 0x0000000117237810 */ /* 0x050fe20007ffe0ff */
[----:B------:R-:W-:Y:S01]  /*32180*/  IMAD.IADD R33, R12, 0x1, R23 ;  /* 0x000000010c217824 */ /* 0x000fe200078e0217 */
[----:B------:R-:W-:Y:S01]  /*32190*/  IADD3 R37, R23, 0x3, RZ ;  /* 0x0000000317257810 */ /* 0x000fe20007ffe0ff */
[----:B------:R-:W-:Y:S01]  /*321a0*/  UMOV UR4, URZ ;  /* 0x0000003f00047c82 */ /* 0x000fe20008000000 */
[C---:B------:R-:W-:Y:S01]  /*321b0*/  IADD3 R22, R4.reuse, R23, RZ ;  /* 0x0000001704167210 */ /* 0x040fe20007ffe0ff */
[----:B------:R-:W-:-:S03]  /*321c0*/  IMAD.IADD R14, R4, 0x1, R35 ;  /* 0x00000001040e7824 */ /* 0x000fc600078e0223 */
.L_x_248:
[----:B------:R-:W-:-:S05]  /*321d0*/  IADD3 R25, R22, UR4, RZ ;  /* 0x0000000416197c10 */ /* 0x000fca000fffe0ff */
[----:B------:R-:W-:-:S05]  /*321e0*/  IMAD.WIDE.U32 R24, R25, 0x4, R16 ;  /* 0x0000000419187825 */ /* 0x000fca00078e0010 */
[----:B0-----:R-:W2:Y:S01]  /*321f0*/  LDG.E R30, [R24.64] ;  /* 0x00000008181e7981 */ /* 0x001ea2000c1e1900 */
[----:B------:R-:W-:-:S05]  /*32200*/  IADD3 R27, R23, UR4, RZ ;  /* 0x00000004171b7c10 */ /* 0x000fca000fffe0ff */
[----:B------:R-:W-:-:S05]  /*32210*/  IMAD.WIDE.U32 R26, R27, 0x4, R16 ;  /* 0x000000041b1a7825 */ /* 0x000fca00078e0010 */
[----:B------:R-:W4:Y:S01]  /*32220*/  LDG.E R31, [R26.64] ;  /* 0x000000081a1f7981 */ /* 0x000f22000c1e1900 */
[----:B--2---:R-:W-:-:S04]  /*32230*/  ISETP.NE.AND P0, PT, R30, 0x10000, PT ;  /* 0x000100001e00780c */ /* 0x004fc80003f05270 */
        /* <DEDUP_REMOVED lines=18> */
[----:B------:R-:W4:Y:S01]  /*32360*/  LDG.E R34, [R28.64] ;  /* 0x000000081c227981 */ /* 0x000f22000c1e1900 */
[----:B------:R-:W-:-:S05]  /*32370*/  IADD3 R31, R35, UR4, RZ ;  /* 0x00000004231f7c10 */ /* 0x000fca000fffe0ff */
[----:B------:R-:W-:-:S05]  /*32380*/  IMAD.WIDE.U32 R30, R31, 0x4, R16 ;  /* 0x000000041f1e7825 */ /* 0x000fca00078e0010 */
[----:B------:R-:W5:Y:S01]  /*32390*/  LDG.E R45, [R30.64] ;  /* 0x000000081e2d7981 */ /* 0x000f62000c1e1900 */
[----:B------:R-:W-:-:S04]  /*323a0*/  IMAD R32, R6, R39, RZ ;  /* 0x0000002706207224 */ /* 0x000fc800078e02ff */
[----:B------:R-:W-:-:S05]  /*323b0*/  IMAD.WIDE.U32 R38, R32, -0xffff, RZ ;  /* 0xffff000120267825 */ /* 0x000fca00078e00ff */
[----:B------:R-:W-:-:S05]  /*323c0*/  SHF.R.U32.HI R39, RZ, 0x10, R39 ;  /* 0x00000010ff277819 */ /* 0x000fca0000011627 */
[----:B------:R-:W-:Y:S01]  /*323d0*/  IMAD R39, R39, -0x10001, R32 ;  /* 0xfffeffff27277824 */ /* 0x000fe200078e0220 */
[----:B----4-:R-:W-:-:S04]  /*323e0*/  ISETP.NE.AND P0, PT, R34, 0x10000, PT ;  /* 0x000100002200780c */ /* 0x010fc80003f05270 */
[----:B------:R-:W-:-:S13]  /*323f0*/  ISETP.EQ.AND P0, PT, R39, 0x10000, !P0 ;  /* 0x000100002700780c */ /* 0x000fda0004702270 */
[----:B0-----:R-:W-:-:S04]  /*32400*/  @!P0 IMAD R26, R39, R34, RZ ;  /* 0x00000022271a8224 */ /* 0x001fc800078e02ff */
[----:B--2---:R-:W-:Y:S01]  /*32410*/  @!P0 IMAD.WIDE.U32 R24, R26, -0xffff, RZ ;  /* 0xffff00011a188825 */ /* 0x004fe200078e00ff */
[----:B------:R-:W-:-:S04]  /*32420*/  MOV R24, 0x1 ;  /* 0x0000000100187802 */ /* 0x000fc80000000f00 */
[----:B------:R-:W-:-:S05]  /*32430*/  @!P0 SHF.R.U32.HI R25, RZ, 0x10, R25 ;  /* 0x00000010ff198819 */ /* 0x000fca0000011619 */
[----:B------:R-:W-:-:S05]  /*32440*/  @!P0 IMAD R24, R25, -0x10001, R26 ;  /* 0xfffeffff19188824 */ /* 0x000fca00078e021a */
[----:B-----5:R-:W-:Y:S02]  /*32450*/  IADD3 R32, R45, R24, RZ ;  /* 0x000000182d207210 */ /* 0x020fe40007ffe0ff */
        /* <DEDUP_REMOVED lines=11> */
[----:B------:R-:W4:Y:S01]  /*32510*/  LDG.E R34, [R24.64] ;  /* 0x0000000818227981 */ /* 0x000f22000c1e1900 */
[----:B------:R-:W-:-:S05]  /*32520*/  IADD3 R27, R37, -0x1, RZ ;  /* 0xffffffff251b7810 */ /* 0x000fca0007ffe0ff */
        /* <DEDUP_REMOVED lines=24> */
[----:B------:R-:W4:Y:S01]  /*326b0*/  LDG.E R34, [R28.64] ;  /* 0x000000081c227981 */ /* 0x000f22000c1e1900 */
[----:B------:R-:W-:-:S05]  /*326c0*/  IMAD.WIDE.U32 R30, R37, 0x4, R16 ;  /* 0x00000004251e7825 */ /* 0x000fca00078e0010 */
[----:B------:R-:W5:Y:S01]  /*326d0*/  LDG.E R45, [R30.64] ;  /* 0x000000081e2d7981 */ /* 0x000f62000c1e1900 */
[----:B------:R-:W-:Y:S01]  /*326e0*/  IMAD R32, R6, R39, RZ ;  /* 0x0000002706207224 */ /* 0x000fe200078e02ff */
[----:B------:R-:W-:Y:S01]  /*326f0*/  UIADD3 UR4, UR4, 0x4, URZ ;  /* 0x0000000404047890 */ /* 0x000fe2000fffe03f */
[----:B------:R-:W-:Y:S02]  /*32700*/  IADD3 R33, R33, 0x4, RZ ;  /* 0x0000000421217810 */ /* 0x000fe40007ffe0ff */
[----:B------:R-:W-:Y:S01]  /*32710*/  IMAD.WIDE.U32 R38, R32, -0xffff, RZ ;  /* 0xffff000120267825 */ /* 0x000fe200078e00ff */
[----:B------:R-:W-:-:S04]  /*32720*/  IADD3 R37, R37, 0x4, RZ ;  /* 0x0000000425257810 */ /* 0x000fc80007ffe0ff */
[----:B------:R-:W-:-:S05]  /*32730*/  SHF.R.U32.HI R39, RZ, 0x10, R39 ;  /* 0x00000010ff277819 */ /* 0x000fca0000011627 */
[----:B------:R-:W-:Y:S01]  /*32740*/  IMAD R39, R39, -0x10001, R32 ;  /* 0xfffeffff27277824 */ /* 0x000fe200078e0220 */
[----:B----4-:R-:W-:-:S04]  /*32750*/  ISETP.NE.AND P0, PT, R34, 0x10000, PT ;  /* 0x000100002200780c */ /* 0x010fc80003f05270 */
[----:B------:R-:W-:-:S13]  /*32760*/  ISETP.EQ.AND P0, PT, R39, 0x10000, !P0 ;  /* 0x000100002700780c */ /* 0x000fda0004702270 */
[----:B0-----:R-:W-:Y:S02]  /*32770*/  @!P0 IMAD R26, R39, R34, RZ ;  /* 0x00000022271a8224 */ /* 0x001fe400078e02ff */
[----:B------:R-:W-:Y:S02]  /*32780*/  IMAD R39, R6, R39, RZ ;  /* 0x0000002706277224 */ /* 0x000fe400078e02ff */
        /* <DEDUP_REMOVED lines=20> */
.L_x_247:
[----:B------:R-:W-:Y:S05]  /*328d0*/  @!P2 BRA `(.L_x_249) ;  /* 0x000005100000a947 */ /* 0x000fea0003800000 */
[----:B----4-:R-:W-:-:S04]  /*328e0*/  IADD3 R33, R23, UR4, RZ ;  /* 0x0000000417217c10 */ /* 0x010fc8000fffe0ff */
[----:B0-----:R-:W-:-:S05]  /*328f0*/  IADD3 R27, R4, R33, RZ ;  /* 0x00000021041b7210 */ /* 0x001fca0007ffe0ff */
[----:B------:R-:W-:-:S05]  /*32900*/  IMAD.WIDE.U32 R26, R27, 0x4, R16 ;  /* 0x000000041b1a7825 */ /* 0x000fca00078e0010 */
[----:B------:R-:W2:Y:S01]  /*32910*/  LDG.E R22, [R26.64] ;  /* 0x000000081a167981 */ /* 0x000ea2000c1e1900 */
[----:B------:R-:W-:-:S05]  /*32920*/  IMAD.WIDE.U32 R24, R33, 0x4, R16 ;  /* 0x0000000421187825 */ /* 0x000fca00078e0010 */
[----:B------:R-:W4:Y:S01]  /*32930*/  LDG.E R31, [R24.64] ;  /* 0x00000008181f7981 */ /* 0x000f22000c1e1900 */
[----:B------:R-:W-:Y:S01]  /*32940*/  MOV R14, 0x1 ;  /* 0x00000001000e7802 */ /* 0x000fe20000000f00 */
[----:B------:R-:W-:Y:S01]  /*32950*/  IMAD R35, R6, R39, RZ ;  /* 0x0000002706237224 */ /* 0x000fe200078e02ff */
[----:B--2---:R-:W-:-:S04]  /*32960*/  ISETP.NE.AND P0, PT, R22, 0x10000, PT ;  /* 0x000100001600780c */ /* 0x004fc80003f05270 */
[----:B------:R-:W-:-:S13]  /*32970*/  ISETP.EQ.AND P0, PT, R39, 0x10000, !P0 ;  /* 0x000100002700780c */ /* 0x000fda0004702270 */
[----:B------:R-:W-:-:S04]  /*32980*/  @!P0 IMAD R22, R22, R39, RZ ;  /* 0x0000002716168224 */ /* 0x000fc800078e02ff */
[----:B------:R-:W-:-:S05]  /*32990*/  @!P0 IMAD.WIDE.U32 R28, R22, -0xffff, RZ ;  /* 0xffff0001161c8825 */ /* 0x000fca00078e00ff */
        /* <DEDUP_REMOVED lines=22> */
[----:B------:R-:W4:Y:S01]  /*32b00*/  LDG.E R31, [R24.64] ;  /* 0x00000008181f7981 */ /* 0x000f22000c1e1900 */
        /* <DEDUP_REMOVED lines=32> */
[----:B------:R-:W-:-:S04]  /*32d10*/  @!P0 IMAD R22, R28, R29, RZ ;  /* 0x0000001d1c168224 */ /* 0x000fc800078e02ff */
[----:B------:R-:W-:-:S05]  /*32d20*/  @!P0 IMAD.WIDE.U32 R28, R22, -0xffff, RZ ;  /* 0xffff0001161c8825 */ /* 0x000fca00078e00ff */
        /* <DEDUP_REMOVED lines=12> */
.L_x_249:
[----:B------:R-:W-:-:S04]  /*32df0*/  LEA R23, R4, R23, 0x1 ;  /* 0x0000001704177211 */ /* 0x000fc800078e08ff */
[----:B------:R-:W-:-:S13]  /*32e00*/  ISETP.GE.U32.AND P0, PT, R23, 0x10000, PT ;  /* 0x000100001700780c */ /* 0x000fda0003f06070 */
[----:B------:R-:W-:Y:S05]  /*32e10*/  @!P0 BRA `(.L_x_250) ;  /* 0xfffff30000008947 */ /* 0x000fea000383ffff */
[----:B------:R-:W-:Y:S05]  /*32e20*/  BRA `(.L_x_251) ;  /* 0x00000a2000007947 */ /* 0x000fea0003800000 */
.L_x_246:
[----:B------:R-:W-:Y:S02]  /*32e30*/  IADD3 R6, R11, -R10, RZ ;  /* 0x8000000a0b067210 */ /* 0x000fe40007ffe0ff */
[----:B------:R-:W-:-:S02]  /*32e40*/  MOV R11, RZ ;  /* 0x000000ff000b7202 */ /* 0x000fc40000000f00 */
.L_x_255:
[----:B------:R-:W-:Y:S01]  /*32e50*/  ISETP.GE.U32.AND P0, PT, R7, 0x3, PT ;  /* 0x000000030700780c */ /* 0x000fe20003f06070 */
[----:B------:R-:W-:Y:S01]  /*32e60*/  UMOV UR4, URZ ;  /* 0x0000003f00047c82 */ /* 0x000fe20008000000 */
[----:B------:R-:W-:-:S11]  /*32e70*/  ISETP.NE.AND P2, PT, R10, RZ, PT ;  /* 0x000000ff0a00720c */ /* 0x000fd60003f45270 */
[----:B0---4-:R-:W-:Y:S05]  /*32e80*/  @!P0 BRA `(.L_x_252) ;  /* 0x0000058000008947 */ /* 0x011fea0003800000 */
[----:B------:R-:W-:Y:S01]  /*32e90*/  MOV R12, R6 ;  /* 0x00000006000c7202 */ /* 0x000fe20000000f00 */
[----:B------:R-:W-:-:S02]  /*32ea0*/  UMOV UR4, URZ ;  /* 0x0000003f00047c82 */ /* 0x000fc40008000000 */
.L_x_253:
[----:B----4-:R-:W-:-:S04]  /*32eb0*/  IADD3 R31, R11, UR4, RZ ;  /* 0x000000040b1f7c10 */ /* 0x010fc8000fffe0ff */
[----:B0-----:R-:W-:-:S05]  /*32ec0*/  IADD3 R27, R4, R31, RZ ;  /* 0x0000001f041b7210 */ /* 0x001fca0007ffe0ff */
[----:B------:R-:W-:-:S05]  /*32ed0*/  IMAD.WIDE.U32 R26, R27, 0x4, R16 ;  /* 0x000000041b1a7825 */ /* 0x000fca00078e0010 */
[----:B------:R-:W2:Y:S01]  /*32ee0*/  LDG.E R14, [R26.64] ;  /* 0x000000081a0e7981 */ /* 0x000ea2000c1e1900 */
[----:B------:R-:W-:-:S05]  /*32ef0*/  IMAD.WIDE.U32 R24, R31, 0x4, R16 ;  /* 0x000000041f187825 */ /* 0x000fca00078e0010 */
[----:B------:R-:W4:Y:S01]  /*32f00*/  LDG.E R29, [R24.64] ;  /* 0x00000008181d7981 */ /* 0x000f22000c1e1900 */
[----:B------:R-:W-:Y:S01]  /*32f10*/  IADD3 R33, R31, 0x1, RZ ;  /* 0x000000011f217810 */ /* 0x000fe20007ffe0ff */
[----:B--2---:R-:W-:-:S05]  /*32f20*/  IMAD.WIDE.U32 R22, R14, -0xffff, RZ ;  /* 0xffff00010e167825 */ /* 0x004fca00078e00ff */
[----:B------:R-:W-:-:S05]  /*32f30*/  SHF.R.U32.HI R23, RZ, 0x10, R23 ;  /* 0x00000010ff177819 */ /* 0x000fca0000011617 */
[----:B------:R-:W-:-:S05]  /*32f40*/  IMAD R14, R23, -0x10001, R14 ;  /* 0xfffeffff170e7824 */ /* 0x000fca00078e020e */
[C---:B----4-:R-:W-:Y:S02]  /*32f50*/  IADD3 R30, R14.reuse, R29, RZ ;  /* 0x0000001d0e1e7210 */ /* 0x050fe40007ffe0ff */
[----:B------:R-:W-:-:S03]  /*32f60*/  IADD3 R14, -R14, 0x10001, R29 ;  /* 0x000100010e0e7810 */ /* 0x000fc60007ffe11d */
[----:B------:R-:W-:-:S04]  /*32f70*/  IMAD.WIDE.U32 R22, R30, -0xffff, RZ ;  /* 0xffff00011e167825 */ /* 0x000fc800078e00ff */
[----:B------:R-:W-:Y:S01]  /*32f80*/  IMAD.WIDE.U32 R28, R14, -0xffff, RZ ;  /* 0xffff00010e1c7825 */ /* 0x000fe200078e00ff */
[----:B------:R-:W-:Y:S02]  /*32f90*/  SHF.R.U32.HI R35, RZ, 0x10, R23 ;  /* 0x00000010ff237819 */ /* 0x000fe40000011617 */
[----:B------:R-:W-:Y:S02]  /*32fa0*/  IADD3 R23, R4, R33, RZ ;  /* 0x0000002104177210 */ /* 0x000fe40007ffe0ff */
        /* <DEDUP_REMOVED lines=9> */
[----:B------:R-:W-:Y:S02]  /*33040*/  MOV R14, 0x1 ;  /* 0x00000001000e7802 */ /* 0x000fe40000000f00 */
[----:B----4-:R-:W-:-:S13]  /*33050*/  ISETP.NE.AND P0, PT, R30, 0x10000, PT ;  /* 0x000100001e00780c */ /* 0x010fda0003f05270 */
[----:B------:R-:W-:-:S05]  /*33060*/  @P0 SHF.L.U32 R30, R30, 0x10, RZ ;  /* 0x000000101e1e0819 */ /* 0x000fca00000006ff */
[----:B------:R-:W-:-:S05]  /*33070*/  @P0 IMAD.WIDE.U32 R32, R30, -0xffff, RZ ;  /* 0xffff00011e200825 */ /* 0x000fca00078e00ff */
[----:B------:R-:W-:-:S05]  /*33080*/  @P0 SHF.R.U32.HI R33, RZ, 0x10, R33 ;  /* 0x00000010ff210819 */ /* 0x000fca0000011621 */
[----:B------:R-:W-:Y:S01]  /*33090*/  @P0 IMAD R14, R33, -0x10001, R30 ;  /* 0xfffeffff210e0824 */ /* 0x000fe200078e021e */
[----:B------:R-:W-:-:S03]  /*330a0*/  IADD3 R33, R31, 0x2, RZ ;  /* 0x000000021f217810 */ /* 0x000fc60007ffe0ff */
[----:B-----5:R-:W-:Y:S01]  /*330b0*/  IMAD.IADD R30, R39, 0x1, R14 ;  /* 0x00000001271e7824 */ /* 0x020fe200078e020e */
[----:B------:R-:W-:-:S03]  /*330c0*/  IADD3 R14, -R14, 0x10001, R39 ;  /* 0x000100010e0e7810 */ /* 0x000fc60007ffe127 */
[----:B0-----:R-:W-:-:S04]  /*330d0*/  IMAD.WIDE.U32 R24, R30, -0xffff, RZ ;  /* 0xffff00011e187825 */ /* 0x001fc800078e00ff */
        /* <DEDUP_REMOVED lines=11> */
[----:B------:R-:W4:Y:S01]  /*33190*/  LDG.E R39, [R26.64] ;  /* 0x000000081a277981 */ /* 0x000f22000c1e1900 */
[----:B------:R-:W-:-:S05]  /*331a0*/  IADD3 R31, R31, 0x3, RZ ;  /* 0x000000031f1f7810 */ /* 0x000fca0007ffe0ff */
[----:B0-----:R-:W-:-:S04]  /*331b0*/  IMAD.IADD R23, R4, 0x1, R31 ;  /* 0x0000000104177824 */ /* 0x001fc800078e021f */
[----:B------:R-:W-:-:S04]  /*331c0*/  IMAD.WIDE.U32 R22, R23, 0x4, R16 ;  /* 0x0000000417167825 */ /* 0x000fc800078e0010 */
[----:B--2---:R-:W-:-:S05]  /*331d0*/  IMAD.WIDE.U32 R32, R14, -0xffff, RZ ;  /* 0xffff00010e207825 */ /* 0x004fca00078e00ff */
        /* <DEDUP_REMOVED lines=10> */
[----:B------:R-:W-:Y:S04]  /*33280*/  STG.E [R26.64], R33 ;  /* 0x000000211a007986 */ /* 0x000fe8000c101908 */
[----:B------:R0:W-:Y:S04]  /*33290*/  STG.E [R24.64], R35 ;  /* 0x0000002318007986 */ /* 0x0001e8000c101908 */
[----:B------:R-:W2:Y:S01]  /*332a0*/  LDG.E R32, [R22.64] ;  /* 0x0000000816207981 */ /* 0x000ea2000c1e1900 */
[----:B------:R-:W-:-:S05]  /*332b0*/  IMAD.WIDE.U32 R28, R31, 0x4, R16 ;  /* 0x000000041f1c7825 */ /* 0x000fca00078e0010 */
[----:B------:R-:W4:Y:S01]  /*332c0*/  LDG.E R37, [R28.64] ;  /* 0x000000081c257981 */ /* 0x000f22000c1e1900 */
[----:B------:R-:W-:Y:S01]  /*332d0*/  MOV R14, 0x1 ;  /* 0x00000001000e7802 */ /* 0x000fe20000000f00 */
[----:B------:R-:W-:Y:S01]  /*332e0*/  UIADD3 UR4, UR4, 0x4, URZ ;  /* 0x0000000404047890 */ /* 0x000fe2000fffe03f */
[----:B------:R-:W-:Y:S02]  /*332f0*/  IADD3 R12, R12, -0x4, RZ ;  /* 0xfffffffc0c0c7810 */ /* 0x000fe40007ffe0ff */
[----:B--2---:R-:W-:-:S13]  /*33300*/  ISETP.NE.AND P0, PT, R32, 0x10000, PT ;  /* 0x000100002000780c */ /* 0x004fda0003f05270 */
[----:B------:R-:W-:-:S05]  /*33310*/  @P0 SHF.L.U32 R32, R32, 0x10, RZ ;  /* 0x0000001020200819 */ /* 0x000fca00000006ff */
[----:B------:R-:W-:-:S05]  /*33320*/  @P0 IMAD.WIDE.U32 R30, R32, -0xffff, RZ ;  /* 0xffff0001201e0825 */ /* 0x000fca00078e00ff */
[----:B------:R-:W-:-:S05]  /*33330*/  @P0 SHF.R.U32.HI R31, RZ, 0x10, R31 ;  /* 0x00000010ff1f0819 */ /* 0x000fca000001161f */
[----:B------:R-:W-:Y:S01]  /*33340*/  @P0 IMAD R14, R31, -0x10001, R32 ;  /* 0xfffeffff1f0e0824 */ /* 0x000fe200078e0220 */
[----:B------:R-:W-:-:S04]  /*33350*/  ISETP.NE.AND P0, PT, R12, RZ, PT ;  /* 0x000000ff0c00720c */ /* 0x000fc80003f05270 */
[----:B----4-:R-:W-:Y:S02]  /*33360*/  IADD3 R30, R37, R14, RZ ;  /* 0x0000000e251e7210 */ /* 0x010fe40007ffe0ff */
[----:B------:R-:W-:-:S03]  /*33370*/  IADD3 R14, -R14, 0x10001, R37 ;  /* 0x000100010e0e7810 */ /* 0x000fc60007ffe125 */
[----:B0-----:R-:W-:-:S04]  /*33380*/  IMAD.WIDE.U32 R24, R30, -0xffff, RZ ;  /* 0xffff00011e187825 */ /* 0x001fc800078e00ff */
[----:B------:R-:W-:Y:S01]  /*33390*/  IMAD.WIDE.U32 R26, R14, -0xffff, RZ ;  /* 0xffff00010e1a7825 */ /* 0x000fe200078e00ff */
[----:B------:R-:W-:-:S04]  /*333a0*/  SHF.R.U32.HI R25, RZ, 0x10, R25 ;  /* 0x00000010ff197819 */ /* 0x000fc80000011619 */
[----:B------:R-:W-:Y:S01]  /*333b0*/  SHF.R.U32.HI R27, RZ, 0x10, R27 ;  /* 0x00000010ff1b7819 */ /* 0x000fe2000001161b */
[----:B------:R-:W-:-:S04]  /*333c0*/  IMAD R25, R25, -0x10001, R30 ;  /* 0xfffeffff19197824 */ /* 0x000fc800078e021e */
[----:B------:R-:W-:Y:S01]  /*333d0*/  IMAD R27, R27, -0x10001, R14 ;  /* 0xfffeffff1b1b7824 */ /* 0x000fe200078e020e */
[----:B------:R0:W-:Y:S04]  /*333e0*/  STG.E [R28.64], R25 ;  /* 0x000000191c007986 */ /* 0x0001e8000c101908 */
[----:B------:R0:W-:Y:S01]  /*333f0*/  STG.E [R22.64], R27 ;  /* 0x0000001b16007986 */ /* 0x0001e2000c101908 */
[----:B------:R-:W-:Y:S05]  /*33400*/  @P0 BRA `(.L_x_253) ;  /* 0xfffffaa000000947 */ /* 0x000fea000383ffff */
.L_x_252:
[----:B------:R-:W-:Y:S05]  /*33410*/  @!P2 BRA `(.L_x_254) ;  /* 0x000004000000a947 */ /* 0x000fea0003800000 */
[----:B0---4-:R-:W-:-:S04]  /*33420*/  IADD3 R27, R11, UR4, RZ ;  /* 0x000000040b1b7c10 */ /* 0x011fc8000fffe0ff */
[----:B------:R-:W-:-:S05]  /*33430*/  IADD3 R23, R4, R27, RZ ;  /* 0x0000001b04177210 */ /* 0x000fca0007ffe0ff */
[----:B------:R-:W-:-:S05]  /*33440*/  IMAD.WIDE.U32 R22, R23, 0x4, R16 ;  /* 0x0000000417167825 */ /* 0x000fca00078e0010 */
[----:B------:R-:W2:Y:S01]  /*33450*/  LDG.E R12, [R22.64] ;  /* 0x00000008160c7981 */ /* 0x000ea2000c1e1900 */
[----:B------:R-:W-:-:S05]  /*33460*/  IMAD.WIDE.U32 R24, R27, 0x4, R16 ;  /* 0x000000041b187825 */ /* 0x000fca00078e0010 */
[----:B------:R-:W4:Y:S01]  /*33470*/  LDG.E R31, [R24.64] ;  /* 0x00000008181f7981 */ /* 0x000f22000c1e1900 */
[----:B------:R-:W-:Y:S01]  /*33480*/  ISETP.NE.AND P0, PT, R10, 0x1, PT ;  /* 0x000000010a00780c */ /* 0x000fe20003f05270 */
        /* <DEDUP_REMOVED lines=21> */
[----:B--2---:R-:W-:-:S13]  /*335e0*/  ISETP.NE.AND P0, PT, R14, 0x10000, PT ;  /* 0x000100000e00780c */ /* 0x004fda0003f05270 */
[----:B------:R-:W-:-:S05]  /*335f0*/  @P0 SHF.L.U32 R14, R14, 0x10, RZ ;  /* 0x000000100e0e0819 */ /* 0x000fca00000006ff */
[----:B------:R-:W-:-:S05]  /*33600*/  @P0 IMAD.WIDE.U32 R28, R14, -0xffff, RZ ;  /* 0xffff00010e1c0825 */ /* 0x000fca00078e00ff */
        /* <DEDUP_REMOVED lines=33> */
.L_x_254:
[----:B------:R-:W-:-:S04]  /*33820*/  LEA R11, R4, R11, 0x1 ;  /* 0x0000000b040b7211 */ /* 0x000fc800078e08ff */
[----:B------:R-:W-:-:S13]  /*33830*/  ISETP.GE.U32.AND P0, PT, R11, 0x10000, PT ;  /* 0x000100000b00780c */ /* 0x000fda0003f06070 */
[----:B------:R-:W-:Y:S05]  /*33840*/  @!P0 BRA `(.L_x_255) ;  /* 0xfffff60000008947 */ /* 0x000fea000383ffff */
.L_x_251:
[----:B------:R-:W-:Y:S01]  /*33850*/  @P1 CALL.REL.NOINC `(.L_x_256) ;  /* 0x0000001000001944 */ /* 0x000fe20003c00000 */
[----:B------:R-:W-:Y:S05]  /*33860*/  BRA `(.L_x_257) ;  /* 0xffffe7c000007947 */ /* 0x000fea000383ffff */
.L_x_256:
[----:B------:R-:W-:-:S02]  /*33870*/  MOV R3, RZ ;  /* 0x000000ff00037202 */ /* 0x000fc40000000f00 */
.L_x_258:
[----:B------:R-:W-:Y:S02]  /*33880*/  MOV R10, 0x4 ;  /* 0x00000004000a7802 */ /* 0x000fe40000000f00 */
[----:B------:R-:W-:-:S03]  /*33890*/  IADD3 R4, P0, R0, R3, RZ ;  /* 0x0000000300047210 */ /* 0x000fc60007f1e0ff */
[----:B------:R-:W-:Y:S01]  /*338a0*/  IMAD.WIDE.U32 R10, R3, R10, c[0x0][0x1c0] ;  /* 0x00007000030a7625 */ /* 0x000fe200078e000a */
[----:B------:R-:W-:Y:S02]  /*338b0*/  IADD3.X R7, RZ, RZ, RZ, P0, !PT ;  /* 0x000000ffff077210 */ /* 0x000fe400007fe4ff */
[C---:B------:R-:W-:Y:S02]  /*338c0*/  LEA R6, P0, R4.reuse, c[0x0][0x1b0], 0x2 ;  /* 0x00006c0004067a11 */ /* 0x040fe400078010ff */
[----:B0-2---:R-:W2:Y:S02]  /*338d0*/  LDG.E R23, [R10.64+0x3fffc] ;  /* 0x03fffc080a177981 */ /* 0x005ea4000c1e1900 */
[----:B------:R-:W-:-:S05]  /*338e0*/  LEA.HI.X R7, R4, c[0x0][0x1b4], R7, 0x2, P0 ;  /* 0x00006d0004077a11 */ /* 0x000fca00000f1407 */
[----:B----4-:R-:W4:Y:S01]  /*338f0*/  LDG.E R29, [R6.64] ;  /* 0x00000008061d7981 */ /* 0x010f22000c1e1900 */
[----:B--2---:R-:W-:-:S05]  /*33900*/  IMAD.WIDE.U32 R22, R23, 0x4, R20 ;  /* 0x0000000417167825 */ /* 0x004fca00078e0014 */
[----:B----4-:R0:W-:Y:S04]  /*33910*/  STG.E [R22.64], R29 ;  /* 0x0000001d16007986 */ /* 0x0101e8000c101908 */
[----:B------:R-:W2:Y:S04]  /*33920*/  LDG.E R25, [R10.64+0x40000] ;  /* 0x040000080a197981 */ /* 0x000ea8000c1e1900 */
[----:B------:R-:W4:Y:S01]  /*33930*/  LDG.E R31, [R6.64+0x4] ;  /* 0x00000408061f7981 */ /* 0x000f22000c1e1900 */
[----:B--2---:R-:W-:-:S05]  /*33940*/  IMAD.WIDE.U32 R24, R25, 0x4, R20 ;  /* 0x0000000419187825 */ /* 0x004fca00078e0014 */
[----:B----4-:R2:W-:Y:S04]  /*33950*/  STG.E [R24.64], R31 ;  /* 0x0000001f18007986 */ /* 0x0105e8000c101908 */
[----:B------:R-:W4:Y:S04]  /*33960*/  LDG.E R27, [R10.64+0x40004] ;  /* 0x040004080a1b7981 */ /* 0x000f28000c1e1900 */
[----:B------:R-:W5:Y:S01]  /*33970*/  LDG.E R33, [R6.64+0x8] ;  /* 0x0000080806217981 */ /* 0x000f62000c1e1900 */
[----:B----4-:R-:W-:-:S05]  /*33980*/  IMAD.WIDE.U32 R26, R27, 0x4, R20 ;  /* 0x000000041b1a7825 */ /* 0x010fca00078e0014 */
[----:B-----5:R4:W-:Y:S04]  /*33990*/  STG.E [R26.64], R33 ;  /* 0x000000211a007986 */ /* 0x0209e8000c101908 */
[----:B------:R-:W0:Y:S04]  /*339a0*/  LDG.E R37, [R10.64+0x40008] ;  /* 0x040008080a257981 */ /* 0x000e28000c1e1900 */
[----:B------:R-:W5:Y:S01]  /*339b0*/  LDG.E R35, [R6.64+0xc] ;  /* 0x00000c0806237981 */ /* 0x000f62000c1e1900 */
[----:B0-----:R-:W-:-:S05]  /*339c0*/  IMAD.WIDE.U32 R22, R37, 0x4, R20 ;  /* 0x0000000425167825 */ /* 0x001fca00078e0014 */
[----:B-----5:R0:W-:Y:S04]  /*339d0*/  STG.E [R22.64], R35 ;  /* 0x0000002316007986 */ /* 0x0201e8000c101908 */
[----:B------:R-:W2:Y:S04]  /*339e0*/  LDG.E R37, [R10.64+0x4000c] ;  /* 0x04000c080a257981 */ /* 0x000ea8000c1e1900 */
[----:B------:R-:W5:Y:S01]  /*339f0*/  LDG.E R29, [R6.64+0x10] ;  /* 0x00001008061d7981 */ /* 0x000f62000c1e1900 */
[----:B--2---:R-:W-:-:S05]  /*33a00*/  IMAD.WIDE.U32 R24, R37, 0x4, R20 ;  /* 0x0000000425187825 */ /* 0x004fca00078e0014 */
[----:B-----5:R2:W-:Y:S04]  /*33a10*/  STG.E [R24.64], R29 ;  /* 0x0000001d18007986 */ /* 0x0205e8000c101908 */
        /* <DEDUP_REMOVED lines=38> */
[----:B------:R-:W-:Y:S01]  /*33c80*/  IADD3 R3, R3, 0x10, RZ ;  /* 0x0000001003037810 */ /* 0x000fe20007ffe0ff */
[----:B----4-:R-:W-:-:S05]  /*33c90*/  IMAD.WIDE.U32 R26, R37, 0x4, R20 ;  /* 0x00000004251a7825 */ /* 0x010fca00078e0014 */
[----:B-----5:R2:W-:Y:S04]  /*33ca0*/  STG.E [R26.64], R33 ;  /* 0x000000211a007986 */ /* 0x0205e8000c101908 */
[----:B------:R-:W0:Y:S04]  /*33cb0*/  LDG.E R37, [R10.64+0x40038] ;  /* 0x040038080a257981 */ /* 0x000e28000c1e1900 */
[----:B------:R-:W4:Y:S01]  /*33cc0*/  LDG.E R35, [R6.64+0x3c] ;  /* 0x00003c0806237981 */ /* 0x000f22000c1e1900 */
[----:B------:R-:W-:Y:S01]  /*33cd0*/  ISETP.NE.AND P0, PT, R3, 0x8000, PT ;  /* 0x000080000300780c */ /* 0x000fe20003f05270 */
[----:B0-----:R-:W-:-:S05]  /*33ce0*/  IMAD.WIDE.U32 R22, R37, 0x4, R20 ;  /* 0x0000000425167825 */ /* 0x001fca00078e0014 */
[----:B----4-:R2:W-:Y:S07]  /*33cf0*/  STG.E [R22.64], R35 ;  /* 0x0000002316007986 */ /* 0x0105ee000c101908 */
[----:B------:R-:W-:Y:S05]  /*33d00*/  @P0 BRA `(.L_x_258) ;  /* 0xfffffb7000000947 */ /* 0x000fea000383ffff */
[----:B------:R-:W-:-:S02]  /*33d10*/  MOV R0, RZ ;  /* 0x000000ff00007202 */ /* 0x000fc40000000f00 */
.L_x_270:
[----:B------:R-:W-:Y:S02]  /*33d20*/  IMAD.MOV.U32 R3, RZ, RZ, 0x1 ;  /* 0x00000001ff037424 */ /* 0x000fe400078e00ff */
[----:B0-----:R-:W-:-:S03]  /*33d30*/  IMAD.MOV.U32 R10, RZ, RZ, 0x4 ;  /* 0x00000004ff0a7424 */ /* 0x001fc600078e00ff */
[----:B------:R-:W-:-:S05]  /*33d40*/  SHF.L.U32 R3, R3, R0, RZ ;  /* 0x0000000003037219 */ /* 0x000fca00000006ff */
[----:B------:R-:W-:-:S05]  /*33d50*/  IMAD.WIDE.U32 R10, R3, R10, c[0x0][0x1c8] ;  /* 0x00007200030a7625 */ /* 0x000fca00078e000a */
[----:B------:R-:W4:Y:S01]  /*33d60*/  LDG.E R4, [R10.64] ;  /* 0x000000080a047981 */ /* 0x000f22000c1e1900 */
[----:B------:R-:W-:Y:S02]  /*33d70*/  IADD3 R0, R0, 0x1, RZ ;  /* 0x0000000100007810 */ /* 0x000fe40007ffe0ff */
[----:B------:R-:W-:Y:S02]  /*33d80*/  IMNMX.U32 R12, R3, 0x1, !PT ;  /* 0x00000001030c7817 */ /* 0x000fe40007800000 */
[----:B------:R-:W-:Y:S02]  /*33d90*/  ISETP.GE.U32.AND P1, PT, R0, 0x10, PT ;  /* 0x000000100000780c */ /* 0x000fe40003f26070 */
[C---:B------:R-:W-:Y:S02]  /*33da0*/  IADD3 R6, R12.reuse, -0x1, RZ ;  /* 0xffffffff0c067810 */ /* 0x040fe40007ffe0ff */
[----:B------:R-:W-:Y:S02]  /*33db0*/  LOP3.LUT R7, R12, 0x3, RZ, 0xc0, !PT ;  /* 0x000000030c077812 */ /* 0x000fe400078ec0ff */
[----:B----4-:R-:W-:-:S13]  /*33dc0*/  ISETP.NE.AND P0, PT, R4, 0x10000, PT ;  /* 0x000100000400780c */ /* 0x010fda0003f05270 */
[----:B--2---:R-:W-:Y:S05]  /*33dd0*/  @!P0 BRA `(.L_x_259) ;  /* 0x00000d4000008947 */ /* 0x004fea0003800000 */
[----:B------:R-:W-:Y:S01]  /*33de0*/  IMAD.IADD R10, R7, 0x1, -R12 ;  /* 0x00000001070a7824 */ /* 0x000fe200078e0a0c */
[----:B------:R-:W-:Y:S02]  /*33df0*/  IADD3 R11, R3, 0x3, RZ ;  /* 0x00000003030b7810 */ /* 0x000fe40007ffe0ff */
[----:B------:R-:W-:-:S02]  /*33e00*/  MOV R12, RZ ;  /* 0x000000ff000c7202 */ /* 0x000fc40000000f00 */
.L_x_263:
[----:B------:R-:W-:Y:S01]  /*33e10*/  ISETP.GE.U32.AND P0, PT, R6, 0x3, PT ;  /* 0x000000030600780c */ /* 0x000fe20003f06070 */
[----:B------:R-:W-:Y:S01]  /*33e20*/  UMOV UR4, URZ ;  /* 0x0000003f00047c82 */ /* 0x000fe20008000000 */
[----:B------:R-:W-:Y:S01]  /*33e30*/  ISETP.NE.AND P2, PT, R7, RZ, PT ;  /* 0x000000ff0700720c */ /* 0x000fe20003f45270 */
[----:B--2---:R-:W-:-:S10]  /*33e40*/  IMAD.MOV.U32 R35, RZ, RZ, 0x1 ;  /* 0x00000001ff237424 */ /* 0x004fd400078e00ff */
[----:B------:R-:W-:Y:S05]  /*33e50*/  @!P0 BRA `(.L_x_260) ;  /* 0x0000076000008947 */ /* 0x000fea0003800000 */
[C---:B------:R-:W-:Y:S01]  /*33e60*/  IADD3 R14, R12.reuse, 0x1, RZ ;  /* 0x000000010c0e7810 */ /* 0x040fe20007ffe0ff */
[----:B------:R-:W-:Y:S01]  /*33e70*/  IMAD.IADD R23, R11, 0x1, R12 ;  /* 0x000000010b177824 */ /* 0x000fe200078e020c */
[----:B------:R-:W-:Y:S01]  /*33e80*/  IADD3 R33, R12, 0x3, RZ ;  /* 0x000000030c217810 */ /* 0x000fe20007ffe0ff */
[----:B------:R-:W-:Y:S01]  /*33e90*/  UMOV UR4, URZ ;  /* 0x0000003f00047c82 */ /* 0x000fe20008000000 */
[C---:B------:R-:W-:Y:S01]  /*33ea0*/  IADD3 R32, R3.reuse, R12, RZ ;  /* 0x0000000c03207210 */ /* 0x040fe20007ffe0ff */
[----:B------:R-:W-:-:S03]  /*33eb0*/  IMAD.IADD R22, R3, 0x1, R14 ;  /* 0x0000000103167824 */ /* 0x000fc600078e020e */
.L_x_261:
        /* <DEDUP_REMOVED lines=112> */
.L_x_260:
[----:B------:R-:W-:Y:S05]  /*345c0*/  @!P2 BRA `(.L_x_262) ;  /* 0x000005100000a947 */ /* 0x000fea0003800000 */
[----:B------:R-:W-:-:S04]  /*345d0*/  IADD3 R14, R12, UR4, RZ ;  /* 0x000000040c0e7c10 */ /* 0x000fc8000fffe0ff */
[----:B------:R-:W-:-:S05]  /*345e0*/  IADD3 R23, R3, R14, RZ ;  /* 0x0000000e03177210 */ /* 0x000fca0007ffe0ff */
[----:B------:R-:W-:-:S05]  /*345f0*/  IMAD.WIDE.U32 R22, R23, 0x4, R20 ;  /* 0x0000000417167825 */ /* 0x000fca00078e0014 */
[----:B0-----:R-:W2:Y:S01]  /*34600*/  LDG.E R28, [R22.64] ;  /* 0x00000008161c7981 */ /* 0x001ea2000c1e1900 */
[----:B------:R-:W-:-:S05]  /*34610*/  IMAD.WIDE.U32 R24, R14, 0x4, R20 ;  /* 0x000000040e187825 */ /* 0x000fca00078e0014 */
[----:B------:R-:W4:Y:S01]  /*34620*/  LDG.E R31, [R24.64] ;  /* 0x00000008181f7981 */ /* 0x000f22000c1e1900 */
        /* <DEDUP_REMOVED lines=46> */
[----:B------:R-:W-:-:S03]  /*34910*/  IMAD R28, R4, R35, RZ ;  /* 0x00000023041c7224 */ /* 0x000fc600078e02ff */
[----:B------:R0:W-:Y:S01]  /*34920*/  STG.E [R24.64], R31 ;  /* 0x0000001f18007986 */ /* 0x0001e2000c101908 */
[----:B------:R-:W-:-:S05]  /*34930*/  IMAD.WIDE.U32 R26, R28, -0xffff, RZ ;  /* 0xffff00011c1a7825 */ /* 0x000fca00078e00ff */
        /* <DEDUP_REMOVED lines=26> */
.L_x_262:
[----:B0-----:R-:W-:-:S04]  /*34ae0*/  LEA R12, R3, R12, 0x1 ;  /* 0x0000000c030c7211 */ /* 0x001fc800078e08ff */
[----:B------:R-:W-:-:S13]  /*34af0*/  ISETP.GE.U32.AND P0, PT, R12, 0x10000, PT ;  /* 0x000100000c00780c */ /* 0x000fda0003f06070 */
[----:B------:R-:W-:Y:S05]  /*34b00*/  @!P0 BRA `(.L_x_263) ;  /* 0xfffff30000008947 */ /* 0x000fea000383ffff */
[----:B------:R-:W-:Y:S05]  /*34b10*/  BRA `(.L_x_264) ;  /* 0x00000a2000007947 */ /* 0x000fea0003800000 */
.L_x_259:
[----:B------:R-:W-:Y:S02]  /*34b20*/  IADD3 R4, R12, -R7, RZ ;  /* 0x800000070c047210 */ /* 0x000fe40007ffe0ff */
[----:B------:R-:W-:-:S02]  /*34b30*/  MOV R12, RZ ;  /* 0x000000ff000c7202 */ /* 0x000fc40000000f00 */
.L_x_268:
[----:B------:R-:W-:Y:S01]  /*34b40*/  ISETP.GE.U32.AND P0, PT, R6, 0x3, PT ;  /* 0x000000030600780c */ /* 0x000fe20003f06070 */
[----:B------:R-:W-:Y:S01]  /*34b50*/  UMOV UR4, URZ ;  /* 0x0000003f00047c82 */ /* 0x000fe20008000000 */
[----:B------:R-:W-:-:S11]  /*34b60*/  ISETP.NE.AND P2, PT, R7, RZ, PT ;  /* 0x000000ff0700720c */ /* 0x000fd60003f45270 */
[----:B0-2---:R-:W-:Y:S05]  /*34b70*/  @!P0 BRA `(.L_x_265) ;  /* 0x0000058000008947 */ /* 0x005fea0003800000 */
[----:B------:R-:W-:Y:S01]  /*34b80*/  MOV R14, R4 ;  /* 0x00000004000e7202 */ /* 0x000fe20000000f00 */
[----:B------:R-:W-:-:S02]  /*34b90*/  UMOV UR4, URZ ;  /* 0x0000003f00047c82 */ /* 0x000fc40008000000 */
.L_x_266:
[----:B0-2---:R-:W-:-:S04]  /*34ba0*/  IADD3 R24, R12, UR4, RZ ;  /* 0x000000040c187c10 */ /* 0x005fc8000fffe0ff */
        /* <DEDUP_REMOVED lines=21> */
[----:B------:R-:W4:Y:S01]  /*34d00*/  LDG.E R32, [R10.64] ;  /* 0x000000080a207981 */ /* 0x000f22000c1e1900 */
[----:B------:R-:W-:-:S05]  /*34d10*/  IMAD.WIDE.U32 R26, R26, 0x4, R20 ;  /* 0x000000041a1a7825 */ /* 0x000fca00078e0014 */
[----:B------:R-:W0:Y:S01]  /*34d20*/  LDG.E R35, [R26.64] ;  /* 0x000000081a237981 */ /* 0x000e22000c1e1900 */
[----:B----4-:R-:W-:-:S13]  /*34d30*/  ISETP.NE.AND P0, PT, R32, 0x10000, PT ;  /* 0x000100002000780c */ /* 0x010fda0003f05270 */
[----:B------:R-:W-:-:S05]  /*34d40*/  @P0 SHF.L.U32 R32, R32, 0x10, RZ ;  /* 0x0000001020200819 */ /* 0x000fca00000006ff */
[----:B------:R-:W-:Y:S01]  /*34d50*/  @P0 IMAD.WIDE.U32 R30, R32, -0xffff, RZ ;  /* 0xffff0001201e0825 */ /* 0x000fe200078e00ff */
[----:B------:R-:W-:-:S04]  /*34d60*/  MOV R30, 0x1 ;  /* 0x00000001001e7802 */ /* 0x000fc80000000f00 */
[----:B------:R-:W-:-:S05]  /*34d70*/  @P0 SHF.R.U32.HI R31, RZ, 0x10, R31 ;  /* 0x00000010ff1f0819 */ /* 0x000fca000001161f */
[----:B------:R-:W-:-:S04]  /*34d80*/  @P0 IMAD R30, R31, -0x10001, R32 ;  /* 0xfffeffff1f1e0824 */ /* 0x000fc800078e0220 */
[----:B0-----:R-:W-:Y:S01]  /*34d90*/  IMAD.IADD R25, R35, 0x1, R30 ;  /* 0x0000000123197824 */ /* 0x001fe200078e021e */
[----:B------:R-:W-:-:S03]  /*34da0*/  IADD3 R30, -R30, 0x10001, R35 ;  /* 0x000100011e1e7810 */ /* 0x000fc60007ffe123 */
[----:B--2---:R-:W-:-:S04]  /*34db0*/  IMAD.WIDE.U32 R22, R25, -0xffff, RZ ;  /* 0xffff000119167825 */ /* 0x004fc800078e00ff */
        /* <DEDUP_REMOVED lines=8> */
[----:B------:R-:W-:Y:S04]  /*34e40*/  STG.E [R26.64], R25 ;  /* 0x000000191a007986 */ /* 0x000fe8000c101908 */
[----:B------:R0:W-:Y:S04]  /*34e50*/  STG.E [R10.64], R33 ;  /* 0x000000210a007986 */ /* 0x0001e8000c101908 */
[----:B------:R-:W2:Y:S01]  /*34e60*/  LDG.E R32, [R22.64] ;  /* 0x0000000816207981 */ /* 0x000ea2000c1e1900 */
[----:B------:R-:W-:-:S05]  /*34e70*/  IMAD.WIDE.U32 R28, R28, 0x4, R20 ;  /* 0x000000041c1c7825 */ /* 0x000fca00078e0014 */
[----:B------:R-:W4:Y:S01]  /*34e80*/  LDG.E R35, [R28.64] ;  /* 0x000000081c237981 */ /* 0x000f22000c1e1900 */
[----:B------:R-:W-:-:S05]  /*34e90*/  IADD3 R24, R24, 0x3, RZ ;  /* 0x0000000318187810 */ /* 0x000fca0007ffe0ff */
[----:B0-----:R-:W-:-:S04]  /*34ea0*/  IMAD.IADD R11, R3, 0x1, R24 ;  /* 0x00000001030b7824 */ /* 0x001fc800078e0218 */
[----:B------:R-:W-:-:S04]  /*34eb0*/  IMAD.WIDE.U32 R10, R11, 0x4, R20 ;  /* 0x000000040b0a7825 */ /* 0x000fc800078e0014 */
        /* <DEDUP_REMOVED lines=14> */
[----:B------:R-:W4:Y:S04]  /*34fa0*/  LDG.E R30, [R10.64] ;  /* 0x000000080a1e7981 */ /* 0x000f28000c1e1900 */
[----:B------:R-:W0:Y:S01]  /*34fb0*/  LDG.E R35, [R24.64] ;  /* 0x0000000818237981 */ /* 0x000e22000c1e1900 */
[----:B------:R-:W-:Y:S01]  /*34fc0*/  IADD3 R14, R14, -0x4, RZ ;  /* 0xfffffffc0e0e7810 */ /* 0x000fe20007ffe0ff */
[----:B------:R-:W-:Y:S01]  /*34fd0*/  UIADD3 UR4, UR4, 0x4, URZ ;  /* 0x0000000404047890 */ /* 0x000fe2000fffe03f */
[----:B----4-:R-:W-:-:S13]  /*34fe0*/  ISETP.NE.AND P0, PT, R30, 0x10000, PT ;  /* 0x000100001e00780c */ /* 0x010fda0003f05270 */
[----:B------:R-:W-:-:S05]  /*34ff0*/  @P0 SHF.L.U32 R30, R30, 0x10, RZ ;  /* 0x000000101e1e0819 */ /* 0x000fca00000006ff */
[----:B------:R-:W-:Y:S01]  /*35000*/  @P0 IMAD.WIDE.U32 R26, R30, -0xffff, RZ ;  /* 0xffff00011e1a0825 */ /* 0x000fe200078e00ff */
[----:B------:R-:W-:-:S04]  /*35010*/  MOV R26, 0x1 ;  /* 0x00000001001a7802 */ /* 0x000fc80000000f00 */
[----:B------:R-:W-:-:S05]  /*35020*/  @P0 SHF.R.U32.HI R27, RZ, 0x10, R27 ;  /* 0x00000010ff1b0819 */ /* 0x000fca000001161b */
[----:B------:R-:W-:Y:S01]  /*35030*/  @P0 IMAD R26, R27, -0x10001, R30 ;  /* 0xfffeffff1b1a0824 */ /* 0x000fe200078e021e */
[----:B------:R-:W-:-:S04]  /*35040*/  ISETP.NE.AND P0, PT, R14, RZ, PT ;  /* 0x000000ff0e00720c */ /* 0x000fc80003f05270 */
[----:B0-----:R-:W-:Y:S02]  /*35050*/  IADD3 R28, R35, R26, RZ ;  /* 0x0000001a231c7210 */ /* 0x001fe40007ffe0ff */
[----:B------:R-:W-:-:S03]  /*35060*/  IADD3 R29, -R26, 0x10001, R35 ;  /* 0x000100011a1d7810 */ /* 0x000fc60007ffe123 */
[----:B------:R-:W-:-:S04]  /*35070*/  IMAD.WIDE.U32 R26, R28, -0xffff, RZ ;  /* 0xffff00011c1a7825 */ /* 0x000fc800078e00ff */
        /* <DEDUP_REMOVED lines=8> */
.L_x_265:
[----:B------:R-:W-:Y:S05]  /*35100*/  @!P2 BRA `(.L_x_267) ;  /* 0x000004000000a947 */ /* 0x000fea0003800000 */
[----:B------:R-:W-:-:S04]  /*35110*/  IADD3 R14, R12, UR4, RZ ;  /* 0x000000040c0e7c10 */ /* 0x000fc8000fffe0ff */
[----:B0-2---:R-:W-:-:S05]  /*35120*/  IADD3 R23, R3, R14, RZ ;  /* 0x0000000e03177210 */ /* 0x005fca0007ffe0ff */
        /* <DEDUP_REMOVED lines=25> */
[----:B--2---:R-:W-:-:S13]  /*352c0*/  ISETP.NE.AND P0, PT, R26, 0x10000, PT ;  /* 0x000100001a00780c */ /* 0x004fda0003f05270 */
        /* <DEDUP_REMOVED lines=36> */
.L_x_267:
[----:B------:R-:W-:-:S04]  /*35510*/  LEA R12, R3, R12, 0x1 ;  /* 0x0000000c030c7211 */ /* 0x000fc800078e08ff */
[----:B------:R-:W-:-:S13]  /*35520*/  ISETP.GE.U32.AND P0, PT, R12, 0x10000, PT ;  /* 0x000100000c00780c */ /* 0x000fda0003f06070 */
[----:B------:R-:W-:Y:S05]  /*35530*/  @!P0 BRA `(.L_x_268) ;  /* 0xfffff60000008947 */ /* 0x000fea000383ffff */
.L_x_264:
[----:B------:R-:W-:Y:S01]  /*35540*/  @P1 CALL.REL.NOINC `(.L_x_269) ;  /* 0x0000001000001944 */ /* 0x000fe20003c00000 */
[----:B------:R-:W-:Y:S05]  /*35550*/  BRA `(.L_x_270) ;  /* 0xffffe7c000007947 */ /* 0x000fea000383ffff */
.L_x_269:
[----:B------:R-:W-:Y:S01]  /*35560*/  IADD3 R4, P0, R13, c[0x0][0x178], RZ ;  /* 0x00005e000d047a10 */ /* 0x000fe20007f1e0ff */
[----:B------:R-:W-:-:S03]  /*35570*/  IMAD.MOV.U32 R0, RZ, RZ, RZ ;  /* 0x000000ffff007224 */ /* 0x000fc600078e00ff */
[----:B0-----:R-:W-:-:S03]  /*35580*/  IADD3.X R11, R9, c[0x0][0x17c], RZ, P0, !PT ;  /* 0x00005f00090b7a10 */ /* 0x001fc600007fe4ff */
.L_x_271:
[----:B------:R-:W-:Y:S01]  /*35590*/  IMAD.MOV.U32 R14, RZ, RZ, R8 ;  /* 0x000000ffff0e7224 */ /* 0x000fe200078e0008 */
[----:B0-----:R-:W-:Y:S01]  /*355a0*/  MOV R7, R11 ;  /* 0x0000000b00077202 */ /* 0x001fe20000000f00 */
[----:B------:R-:W-:-:S03]  /*355b0*/  IMAD.MOV.U32 R6, RZ, RZ, R4 ;  /* 0x000000ffff067224 */ /* 0x000fc600078e0004 */
[----:B------:R-:W4:Y:S04]  /*355c0*/  LDG.E R8, [R14.64+-0x10] ;  /* 0xfffff0080e087981 */ /* 0x000f28000c1e1900 */
[----:B------:R-:W5:Y:S01]  /*355d0*/  LDG.E R3, [R6.64+-0x10] ;  /* 0xfffff00806037981 */ /* 0x000f62000c1e1900 */
[----:B---3--:R-:W-:-:S03]  /*355e0*/  IMAD.MOV.U32 R21, RZ, RZ, 0x1 ;  /* 0x00000001ff157424 */ /* 0x008fc600078e00ff */
[----:B------:R-:W3:Y:S01]  /*355f0*/  LDG.E R4, [R6.64+-0xc] ;  /* 0xfffff40806047981 */ /* 0x000ee2000c1e1900 */
[----:B----4-:R-:W-:-:S04]  /*35600*/  ISETP.NE.AND P0, PT, R8, 0x10000, PT ;  /* 0x000100000800780c */ /* 0x010fc80003f05270 */
[----:B-----5:R-:W-:-:S13]  /*35610*/  ISETP.EQ.AND P0, PT, R3, 0x10000, !P0 ;  /* 0x000100000300780c */ /* 0x020fda0004702270 */
[----:B------:R-:W-:-:S04]  /*35620*/  @!P0 IMAD R3, R3, R8, RZ ;  /* 0x0000000803038224 */ /* 0x000fc800078e02ff */
[----:B------:R-:W-:-:S05]  /*35630*/  @!P0 IMAD.WIDE.U32 R10, R3, -0xffff, RZ ;  /* 0xffff0001030a8825 */ /* 0x000fca00078e00ff */
[----:B------:R-:W-:-:S05]  /*35640*/  @!P0 SHF.R.U32.HI R10, RZ, 0x10, R11 ;  /* 0x00000010ff0a8819 */ /* 0x000fca000001160b */
[----:B------:R-:W-:-:S05]  /*35650*/  @!P0 IMAD R21, R10, -0x10001, R3 ;  /* 0xfffeffff0a158824 */ /* 0x000fca00078e0203 */
[----:B------:R0:W-:Y:S04]  /*35660*/  STG.E [R6.64+-0x10], R21 ;  /* 0xfffff01506007986 */ /* 0x0001e8000c101908 */
[----:B------:R-:W4:Y:S02]  /*35670*/  LDG.E R3, [R14.64+-0xc] ;  /* 0xfffff4080e037981 */ /* 0x000f24000c1e1900 */
[----:B----4-:R-:W-:-:S04]  /*35680*/  ISETP.NE.AND P0, PT, R3, 0x10000, PT ;  /* 0x000100000300780c */ /* 0x010fc80003f05270 */
[----:B---3--:R-:W-:-:S13]  /*35690*/  ISETP.EQ.AND P0, PT, R4, 0x10000, !P0 ;  /* 0x000100000400780c */ /* 0x008fda0004702270 */
[----:B------:R-:W-:-:S04]  /*356a0*/  @!P0 IMAD R4, R4, R3, RZ ;  /* 0x0000000304048224 */ /* 0x000fc800078e02ff */
[----:B------:R-:W-:Y:S01]  /*356b0*/  @!P0 IMAD.WIDE.U32 R10, R4, -0xffff, RZ ;  /* 0xffff0001040a8825 */ /* 0x000fe200078e00ff */
[----:B------:R-:W-:-:S04]  /*356c0*/  MOV R3, 0x1 ;  /* 0x0000000100037802 */ /* 0x000fc80000000f00 */
[----:B------:R-:W-:-:S05]  /*356d0*/  @!P0 SHF.R.U32.HI R11, RZ, 0x10, R11 ;  /* 0x00000010ff0b8819 */ /* 0x000fca000001160b */
[----:B------:R-:W-:Y:S02]  /*356e0*/  @!P0 IMAD R3, R11, -0x10001, R4 ;  /* 0xfffeffff0b038824 */ /* 0x000fe400078e0204 */
[----:B------:R-:W3:Y:S04]  /*356f0*/  LDG.E R4, [R6.64+-0x8] ;  /* 0xfffff80806047981 */ /* 0x000ee8000c1e1900 */
[----:B------:R4:W-:Y:S04]  /*35700*/  STG.E [R6.64+-0xc], R3 ;  /* 0xfffff40306007986 */ /* 0x0009e8000c101908 */
[----:B------:R-:W5:Y:S01]  /*35710*/  LDG.E R11, [R14.64+-0x8] ;  /* 0xfffff8080e0b7981 */ /* 0x000f62000c1e1900 */
[----:B0-----:R-:W-:Y:S01]  /*35720*/  IMAD.MOV.U32 R21, RZ, RZ, 0x1 ;  /* 0x00000001ff157424 */ /* 0x001fe200078e00ff */
[----:B-----5:R-:W-:-:S04]  /*35730*/  ISETP.NE.AND P0, PT, R11, 0x10000, PT ;  /* 0x000100000b00780c */ /* 0x020fc80003f05270 */
[----:B---3--:R-:W-:-:S13]  /*35740*/  ISETP.EQ.AND P0, PT, R4, 0x10000, !P0 ;  /* 0x000100000400780c */ /* 0x008fda0004702270 */
[----:B------:R-:W-:-:S04]  /*35750*/  @!P0 IMAD R4, R4, R11, RZ ;  /* 0x0000000b04048224 */ /* 0x000fc800078e02ff */
[----:B------:R-:W-:-:S05]  /*35760*/  @!P0 IMAD.WIDE.U32 R10, R4, -0xffff, RZ ;  /* 0xffff0001040a8825 */ /* 0x000fca00078e00ff */
[----:B------:R-:W-:-:S05]  /*35770*/  @!P0 SHF.R.U32.HI R11, RZ, 0x10, R11 ;  /* 0x00000010ff0b8819 */ /* 0x000fca000001160b */
[----:B------:R-:W-:Y:S02]  /*35780*/  @!P0 IMAD R21, R11, -0x10001, R4 ;  /* 0xfffeffff0b158824 */ /* 0x000fe400078e0204 */
[----:B------:R-:W3:Y:S04]  /*35790*/  LDG.E R4, [R6.64+-0x4] ;  /* 0xfffffc0806047981 */ /* 0x000ee8000c1e1900 */
[----:B------:R0:W-:Y:S04]  /*357a0*/  STG.E [R6.64+-0x8], R21 ;  /* 0xfffff81506007986 */ /* 0x0001e8000c101908 */
[----:B----4-:R-:W4:Y:S02]  /*357b0*/  LDG.E R3, [R14.64+-0x4] ;  /* 0xfffffc080e037981 */ /* 0x010f24000c1e1900 */
[----:B----4-:R-:W-:-:S04]  /*357c0*/  ISETP.NE.AND P0, PT, R3, 0x10000, PT ;  /* 0x000100000300780c */ /* 0x010fc80003f05270 */
[----:B---3--:R-:W-:-:S13]  /*357d0*/  ISETP.EQ.AND P0, PT, R4, 0x10000, !P0 ;  /* 0x000100000400780c */ /* 0x008fda0004702270 */
[----:B------:R-:W-:-:S04]  /*357e0*/  @!P0 IMAD R4, R4, R3, RZ ;  /* 0x0000000304048224 */ /* 0x000fc800078e02ff */
[----:B------:R-:W-:Y:S01]  /*357f0*/  @!P0 IMAD.WIDE.U32 R10, R4, -0xffff, RZ ;  /* 0xffff0001040a8825 */ /* 0x000fe200078e00ff */
[----:B------:R-:W-:-:S04]  /*35800*/  MOV R3, 0x1 ;  /* 0x0000000100037802 */ /* 0x000fc80000000f00 */
[----:B------:R-:W-:-:S05]  /*35810*/  @!P0 SHF.R.U32.HI R11, RZ, 0x10, R11 ;  /* 0x00000010ff0b8819 */ /* 0x000fca000001160b */
[----:B------:R-:W-:Y:S02]  /*35820*/  @!P0 IMAD R3, R11, -0x10001, R4 ;  /* 0xfffeffff0b038824 */ /* 0x000fe400078e0204 */
[----:B------:R-:W3:Y:S04]  /*35830*/  LDG.E R4, [R6.64] ;  /* 0x0000000806047981 */ /* 0x000ee8000c1e1900 */
[----:B------:R4:W-:Y:S04]  /*35840*/  STG.E [R6.64+-0x4], R3 ;  /* 0xfffffc0306007986 */ /* 0x0009e8000c101908 */
[----:B------:R-:W5:Y:S01]  /*35850*/  LDG.E R11, [R14.64] ;  /* 0x000000080e0b7981 */ /* 0x000f62000c1e1900 */
[----:B0-----:R-:W-:Y:S01]  /*35860*/  IMAD.MOV.U32 R21, RZ, RZ, 0x1 ;  /* 0x00000001ff157424 */ /* 0x001fe200078e00ff */
[----:B-----5:R-:W-:-:S04]  /*35870*/  ISETP.NE.AND P0, PT, R11, 0x10000, PT ;  /* 0x000100000b00780c */ /* 0x020fc80003f05270 */
[----:B---3--:R-:W-:-:S13]  /*35880*/  ISETP.EQ.AND P0, PT, R4, 0x10000, !P0 ;  /* 0x000100000400780c */ /* 0x008fda0004702270 */
[----:B------:R-:W-:-:S04]  /*35890*/  @!P0 IMAD R4, R4, R11, RZ ;  /* 0x0000000b04048224 */ /* 0x000fc800078e02ff */
[----:B------:R-:W-:-:S05]  /*358a0*/  @!P0 IMAD.WIDE.U32 R10, R4, -0xffff, RZ ;  /* 0xffff0001040a8825 */ /* 0x000fca00078e00ff */
[----:B------:R-:W-:-:S05]  /*358b0*/  @!P0 SHF.R.U32.HI R11, RZ, 0x10, R11 ;  /* 0x00000010ff0b8819 */ /* 0x000fca000001160b */
[----:B------:R-:W-:Y:S02]  /*358c0*/  @!P0 IMAD R21, R11, -0x10001, R4 ;  /* 0xfffeffff0b158824 */ /* 0x000fe400078e0204 */
[----:B------:R-:W3:Y:S04]  /*358d0*/  LDG.E R4, [R6.64+0x4] ;  /* 0x0000040806047981 */ /* 0x000ee8000c1e1900 */
[----:B------:R0:W-:Y:S04]  /*358e0*/  STG.E [R6.64], R21 ;  /* 0x0000001506007986 */ /* 0x0001e8000c101908 */
[----:B----4-:R-:W4:Y:S02]  /*358f0*/  LDG.E R3, [R14.64+0x4] ;  /* 0x000004080e037981 */ /* 0x010f24000c1e1900 */
[----:B----4-:R-:W-:-:S04]  /*35900*/  ISETP.NE.AND P0, PT, R3, 0x10000, PT ;  /* 0x000100000300780c */ /* 0x010fc80003f05270 */
[----:B---3--:R-:W-:-:S13]  /*35910*/  ISETP.EQ.AND P0, PT, R4, 0x10000, !P0 ;  /* 0x000100000400780c */ /* 0x008fda0004702270 */
[----:B------:R-:W-:-:S04]  /*35920*/  @!P0 IMAD R4, R4, R3, RZ ;  /* 0x0000000304048224 */ /* 0x000fc800078e02ff */
[----:B------:R-:W-:Y:S01]  /*35930*/  @!P0 IMAD.WIDE.U32 R10, R4, -0xffff, RZ ;  /* 0xffff0001040a8825 */ /* 0x000fe200078e00ff */
[----:B------:R-:W-:-:S04]  /*35940*/  MOV R3, 0x1 ;  /* 0x0000000100037802 */ /* 0x000fc80000000f00 */
[----:B------:R-:W-:-:S05]  /*35950*/  @!P0 SHF.R.U32.HI R11, RZ, 0x10, R11 ;  /* 0x00000010ff0b8819 */ /* 0x000fca000001160b */
[----:B------:R-:W-:Y:S02]  /*35960*/  @!P0 IMAD R3, R11, -0x10001, R4 ;  /* 0xfffeffff0b038824 */ /* 0x000fe400078e0204 */
[----:B------:R-:W3:Y:S04]  /*35970*/  LDG.E R4, [R6.64+0x8] ;  /* 0x0000080806047981 */ /* 0x000ee8000c1e1900 */
[----:B------:R4:W-:Y:S04]  /*35980*/  STG.E [R6.64+0x4], R3 ;  /* 0x0000040306007986 */ /* 0x0009e8000c101908 */
[----:B------:R-:W5:Y:S01]  /*35990*/  LDG.E R11, [R14.64+0x8] ;  /* 0x000008080e0b7981 */ /* 0x000f62000c1e1900 */
        /* <DEDUP_REMOVED lines=8> */
[----:B------:R0:W-:Y:S04]  /*35a20*/  STG.E [R6.64+0x8], R21 ;  /* 0x0000081506007986 */ /* 0x0001e8000c101908 */
[----:B----4-:R4:W5:Y:S01]  /*35a30*/  LDG.E R3, [R14.64+0xc] ;  /* 0x00000c080e037981 */ /* 0x010962000c1e1900 */
[----:B------:R-:W-:-:S04]  /*35a40*/  IADD3 R0, R0, 0x8, RZ ;  /* 0x0000000800007810 */ /* 0x000fc80007ffe0ff */
[----:B------:R-:W-:Y:S02]  /*35a50*/  ISETP.NE.AND P2, PT, R0, 0x10000, PT ;  /* 0x000100000000780c */ /* 0x000fe40003f45270 */
[----:B------:R-:W-:-:S04]  /*35a60*/  IADD3 R8, P1, R14, 0x20, RZ ;  /* 0x000000200e087810 */ /* 0x000fc80007f3e0ff */
[----:B----4-:R-:W-:Y:S02]  /*35a70*/  IADD3.X R15, RZ, R15, RZ, P1, !PT ;  /* 0x0000000fff0f7210 */ /* 0x010fe40000ffe4ff */
[----:B-----5:R-:W-:-:S04]  /*35a80*/  ISETP.NE.AND P0, PT, R3, 0x10000, PT ;  /* 0x000100000300780c */ /* 0x020fc80003f05270 */
[----:B---3--:R-:W-:-:S13]  /*35a90*/  ISETP.EQ.AND P0, PT, R4, 0x10000, !P0 ;  /* 0x000100000400780c */ /* 0x008fda0004702270 */
[----:B------:R-:W-:-:S04]  /*35aa0*/  @!P0 IMAD R4, R4, R3, RZ ;  /* 0x0000000304048224 */ /* 0x000fc800078e02ff */
[----:B------:R-:W-:Y:S01]  /*35ab0*/  @!P0 IMAD.WIDE.U32 R10, R4, -0xffff, RZ ;  /* 0xffff0001040a8825 */ /* 0x000fe200078e00ff */
[----:B------:R-:W-:-:S04]  /*35ac0*/  MOV R3, 0x1 ;  /* 0x0000000100037802 */ /* 0x000fc80000000f00 */
[----:B------:R-:W-:-:S05]  /*35ad0*/  @!P0 SHF.R.U32.HI R11, RZ, 0x10, R11 ;  /* 0x00000010ff0b8819 */ /* 0x000fca000001160b */
[----:B------:R-:W-:Y:S01]  /*35ae0*/  @!P0 IMAD R3, R11, -0x10001, R4 ;  /* 0xfffeffff0b038824 */ /* 0x000fe200078e0204 */
[----:B------:R-:W-:-:S04]  /*35af0*/  IADD3 R4, P0, R6, 0x20, RZ ;  /* 0x0000002006047810 */ /* 0x000fc80007f1e0ff */
[----:B------:R0:W-:Y:S01]  /*35b00*/  STG.E [R6.64+0xc], R3 ;  /* 0x00000c0306007986 */ /* 0x0001e2000c101908 */
[----:B------:R-:W-:Y:S01]  /*35b10*/  IMAD.X R11, RZ, RZ, R7, P0 ;  /* 0x000000ffff0b7224 */ /* 0x000fe200000e0607 */
[----:B------:R-:W-:Y:S05]  /*35b20*/  @P2 BRA `(.L_x_271) ;  /* 0xfffffa6000002947 */ /* 0x000fea000383ffff */
[----:B0-----:R-:W-:-:S04]  /*35b30*/  MOV R3, RZ ;  /* 0x000000ff00037202 */ /* 0x001fc80000000f00 */
.L_x_272:
[----:B------:R-:W-:Y:S01]  /*35b40*/  MOV R10, 0x4 ;  /* 0x00000004000a7802 */ /* 0x000fe20000000f00 */
[----:B------:R-:W-:-:S04]  /*35b50*/  IMAD.WIDE.U32 R6, R3, 0x4, R16 ;  /* 0x0000000403067825 */ /* 0x000fc800078e0010 */
[----:B------:R-:W-:Y:S01]  /*35b60*/  IMAD.WIDE.U32 R10, R3, R10, c[0x0][0x1c0] ;  /* 0x00007000030a7625 */ /* 0x000fe200078e000a */
[----:B--2---:R-:W2:Y:S04]  /*35b70*/  LDG.E R25, [R6.64] ;  /* 0x0000000806197981 */ /* 0x004ea8000c1e1900 */
[----:B------:R-:W3:Y:S02]  /*35b80*/  LDG.E R15, [R10.64+0x3fffc] ;  /* 0x03fffc080a0f7981 */ /* 0x000ee4000c1e1900 */
[----:B---3--:R-:W-:-:S05]  /*35b90*/  IMAD.WIDE.U32 R14, R15, 0x4, R18 ;  /* 0x000000040f0e7825 */ /* 0x008fca00078e0012 */
[----:B--2---:R0:W-:Y:S04]  /*35ba0*/  STG.E [R14.64], R25 ;  /* 0x000000190e007986 */ /* 0x0041e8000c101908 */
        /* <DEDUP_REMOVED lines=64> */
.L_x_284:
        /* <DEDUP_REMOVED lines=12> */
[----:B-12---:R-:W-:Y:S05]  /*36070*/  @!P0 BRA `(.L_x_273) ;  /* 0x00000d4000008947 */ /* 0x006fea0003800000 */
[----:B------:R-:W-:Y:S01]  /*36080*/  IMAD.IADD R8, R7, 0x1, -R8 ;  /* 0x0000000107087824 */ /* 0x000fe200078e0a08 */
[----:B------:R-:W-:Y:S02]  /*36090*/  IADD3 R10, R3, 0x3, RZ ;  /* 0x00000003030a7810 */ /* 0x000fe40007ffe0ff */
[----:B------:R-:W-:-:S02]  /*360a0*/  MOV R12, RZ ;  /* 0x000000ff000c7202 */ /* 0x000fc40000000f00 */
.L_x_277:
[----:B------:R-:W-:Y:S01]  /*360b0*/  ISETP.GE.U32.AND P0, PT, R6, 0x3, PT ;  /* 0x000000030600780c */ /* 0x000fe20003f06070 */
[----:B------:R-:W-:Y:S01]  /*360c0*/  UMOV UR4, URZ ;  /* 0x0000003f00047c82 */ /* 0x000fe20008000000 */
[----:B------:R-:W-:Y:S01]  /*360d0*/  ISETP.NE.AND P2, PT, R7, RZ, PT ;  /* 0x000000ff0700720c */ /* 0x000fe20003f45270 */
[----:B--2---:R-:W-:-:S10]  /*360e0*/  IMAD.MOV.U32 R29, RZ, RZ, 0x1 ;  /* 0x00000001ff1d7424 */ /* 0x004fd400078e00ff */
[----:B01----:R-:W-:Y:S05]  /*360f0*/  @!P0 BRA `(.L_x_274) ;  /* 0x0000076000008947 */ /* 0x003fea0003800000 */
[----:B------:R-:W-:Y:S01]  /*36100*/  IADD3 R14, R12, 0x1, RZ ;  /* 0x000000010c0e7810 */ /* 0x000fe20007ffe0ff */
[----:B------:R-:W-:Y:S01]  /*36110*/  IMAD.IADD R11, R10, 0x1, R12 ;  /* 0x000000010a0b7824 */ /* 0x000fe200078e020c */
[----:B-1----:R-:W-:Y:S01]  /*36120*/  IADD3 R16, R12, 0x3, RZ ;  /* 0x000000030c107810 */ /* 0x002fe20007ffe0ff */
[----:B------:R-:W-:Y:S01]  /*36130*/  UMOV UR4, URZ ;  /* 0x0000003f00047c82 */ /* 0x000fe20008000000 */
[C---:B------:R-:W-:Y:S01]  /*36140*/  IADD3 R17, R3.reuse, R12, RZ ;  /* 0x0000000c03117210 */ /* 0x040fe20007ffe0ff */
[----:B------:R-:W-:-:S03]  /*36150*/  IMAD.IADD R15, R3, 0x1, R14 ;  /* 0x00000001030f7824 */ /* 0x000fc600078e020e */
.L_x_275:
[----:B0-----:R-:W-:-:S05]  /*36160*/  IADD3 R27, R17, UR4, RZ ;  /* 0x00000004111b7c10 */ /* 0x001fca000fffe0ff */
[----:B------:R-:W-:-:S05]  /*36170*/  IMAD.WIDE.U32 R26, R27, 0x4, R18 ;  /* 0x000000041b1a7825 */ /* 0x000fca00078e0012 */
[----:B------:R-:W2:Y:S01]  /*36180*/  LDG.E R22, [R26.64] ;  /* 0x000000081a167981 */ /* 0x000ea2000c1e1900 */
        /* <DEDUP_REMOVED lines=19> */
[----:B------:R-:W-:Y:S01]  /*362c0*/  STG.E [R24.64], R31 ;  /* 0x0000001f18007986 */ /* 0x000fe2000c101908 */
[----:B------:R-:W-:-:S03]  /*362d0*/  IMAD.WIDE.U32 R20, R21, 0x4, R18 ;  /* 0x0000000415147825 */ /* 0x000fc600078e0012 */
[----:B------:R0:W-:Y:S04]  /*362e0*/  STG.E [R26.64], R33 ;  /* 0x000000211a007986 */ /* 0x0001e8000c101908 */
[----:B------:R-:W2:Y:S01]  /*362f0*/  LDG.E R32, [R20.64] ;  /* 0x0000000814207981 */ /* 0x000ea2000c1e1900 */
[----:B------:R-:W-:-:S05]  /*36300*/  IADD3 R23, R14, UR4, RZ ;  /* 0x000000040e177c10 */ /* 0x000fca000fffe0ff */
        /* <DEDUP_REMOVED lines=17> */
[----:B------:R-:W-:Y:S02]  /*36420*/  SHF.R.U32.HI R31, RZ, 0x10, R25 ;  /* 0x00000010ff1f7819 */ /* 0x000fe40000011619 */
[----:B------:R-:W-:Y:S02]  /*36430*/  IADD3 R25, R11, -0x1, RZ ;  /* 0xffffffff0b197810 */ /* 0x000fe40007ffe0ff */
[----:B------:R-:W-:Y:S01]  /*36440*/  SHF.R.U32.HI R27, RZ, 0x10, R27 ;  /* 0x00000010ff1b7819 */ /* 0x000fe2000001161b */
[----:B------:R-:W-:Y:S02]  /*36450*/  IMAD R31, R31, -0x10001, R28 ;  /* 0xfffeffff1f1f7824 */ /* 0x000fe400078e021c */
[----:B------:R-:W-:-:S03]  /*36460*/  IMAD.WIDE.U32 R24, R25, 0x4, R18 ;  /* 0x0000000419187825 */ /* 0x000fc600078e0012 */
[----:B------:R0:W-:Y:S01]  /*36470*/  STG.E [R22.64], R31 ;  /* 0x0000001f16007986 */ /* 0x0001e2000c101908 */
[----:B------:R-:W-:-:S05]  /*36480*/  IMAD R33, R27, -0x10001, R30 ;  /* 0xfffeffff1b217824 */ /* 0x000fca00078e021e */
[----:B------:R1:W-:Y:S04]  /*36490*/  STG.E [R20.64], R33 ;  /* 0x0000002114007986 */ /* 0x0003e8000c101908 */
[----:B------:R-:W2:Y:S01]  /*364a0*/  LDG.E R32, [R24.64] ;  /* 0x0000000818207981 */ /* 0x000ea2000c1e1900 */
[----:B------:R-:W-:-:S05]  /*364b0*/  IADD3 R27, R16, -0x1, RZ ;  /* 0xffffffff101b7810 */ /* 0x000fca0007ffe0ff */
        /* <DEDUP_REMOVED lines=24> */
[----:B------:R-:W2:Y:S01]  /*36640*/  LDG.E R32, [R20.64] ;  /* 0x0000000814207981 */ /* 0x000ea2000c1e1900 */
[----:B------:R-:W-:-:S05]  /*36650*/  IMAD.WIDE.U32 R22, R16, 0x4, R18 ;  /* 0x0000000410167825 */ /* 0x000fca00078e0012 */
[----:B------:R-:W3:Y:S01]  /*36660*/  LDG.E R37, [R22.64] ;  /* 0x0000000816257981 */ /* 0x000ee2000c1e1900 */
[----:B------:R-:W-:Y:S01]  /*36670*/  IMAD R30, R4, R29, RZ ;  /* 0x0000001d041e7224 */ /* 0x000fe200078e02ff */
[----:B------:R-:W-:Y:S01]  /*36680*/  UIADD3 UR4, UR4, 0x4, URZ ;  /* 0x0000000404047890 */ /* 0x000fe2000fffe03f */
[----:B------:R-:W-:Y:S02]  /*36690*/  IADD3 R11, R11, 0x4, RZ ;  /* 0x000000040b0b7810 */ /* 0x000fe40007ffe0ff */
[----:B------:R-:W-:Y:S01]  /*366a0*/  IMAD.WIDE.U32 R28, R30, -0xffff, RZ ;  /* 0xffff00011e1c7825 */ /* 0x000fe200078e00ff */
[----:B------:R-:W-:-:S04]  /*366b0*/  IADD3 R16, R16, 0x4, RZ ;  /* 0x0000000410107810 */ /* 0x000fc80007ffe0ff */
        /* <DEDUP_REMOVED lines=9> */
[----:B---3--:R-:W-:Y:S02]  /*36750*/  IADD3 R29, -R24, 0x10001, R37 ;  /* 0x00010001181d7810 */ /* 0x008fe40007ffe125 */
[----:B------:R-:W-:-:S03]  /*36760*/  IADD3 R28, R37, R24, RZ ;  /* 0x00000018251c7210 */ /* 0x000fc60007ffe0ff */
[----:B------:R-:W-:-:S04]  /*36770*/  IMAD.WIDE.U32 R26, R29, -0xffff, RZ ;  /* 0xffff00011d1a7825 */ /* 0x000fc800078e00ff */
[----:B------:R-:W-:Y:S01]  /*36780*/  IMAD.WIDE.U32 R24, R28, -0xffff, RZ ;  /* 0xffff00011c187825 */ /* 0x000fe200078e00ff */
[----:B------:R-:W-:-:S04]  /*36790*/  SHF.R.U32.HI R26, RZ, 0x10, R27 ;  /* 0x00000010ff1a7819 */ /* 0x000fc8000001161b */
[----:B------:R-:W-:Y:S01]  /*367a0*/  SHF.R.U32.HI R25, RZ, 0x10, R25 ;  /* 0x00000010ff197819 */ /* 0x000fe20000011619 */
[----:B------:R-:W-:Y:S02]  /*367b0*/  IMAD R31, R26, -0x10001, R29 ;  /* 0xfffeffff1a1f7824 */ /* 0x000fe400078e021d */
[----:B------:R-:W-:Y:S02]  /*367c0*/  IMAD R29, R4, R35, RZ ;  /* 0x00000023041d7224 */ /* 0x000fe400078e02ff */
[----:B------:R-:W-:Y:S02]  /*367d0*/  IMAD R27, R25, -0x10001, R28 ;  /* 0xfffeffff191b7824 */ /* 0x000fe400078e021c */
[----:B------:R-:W-:Y:S01]  /*367e0*/  IMAD.WIDE.U32 R24, R29, -0xffff, RZ ;  /* 0xffff00011d187825 */ /* 0x000fe200078e00ff */
[----:B------:R-:W-:Y:S02]  /*367f0*/  IADD3 R24, R8, UR4, RZ ;  /* 0x0000000408187c10 */ /* 0x000fe4000fffe0ff */
[----:B------:R0:W-:Y:S02]  /*36800*/  STG.E [R22.64], R27 ;  /* 0x0000001b16007986 */ /* 0x0001e4000c101908 */
[----:B------:R-:W-:-:S02]  /*36810*/  ISETP.NE.AND P0, PT, R24, RZ, PT ;  /* 0x000000ff1800720c */ /* 0x000fc40003f05270 */
[----:B------:R-:W-:Y:S01]  /*36820*/  SHF.R.U32.HI R26, RZ, 0x10, R25 ;  /* 0x00000010ff1a7819 */ /* 0x000fe20000011619 */
[----:B------:R0:W-:Y:S04]  /*36830*/  STG.E [R20.64], R31 ;  /* 0x0000001f14007986 */ /* 0x0001e8000c101908 */
[----:B------:R-:W-:-:S06]  /*36840*/  IMAD R29, R26, -0x10001, R29 ;  /* 0xfffeffff1a1d7824 */ /* 0x000fcc00078e021d */
[----:B------:R-:W-:Y:S05]  /*36850*/  @P0 BRA `(.L_x_275) ;  /* 0xfffff90000000947 */ /* 0x000fea000383ffff */
.L_x_274:
[----:B------:R-:W-:Y:S05]  /*36860*/  @!P2 BRA `(.L_x_276) ;  /* 0x000005100000a947 */ /* 0x000fea0003800000 */
[----:B------:R-:W-:-:S04]  /*36870*/  IADD3 R11, R12, UR4, RZ ;  /* 0x000000040c0b7c10 */ /* 0x000fc8000fffe0ff */
[----:B-1----:R-:W-:-:S05]  /*36880*/  IADD3 R17, R3, R11, RZ ;  /* 0x0000000b03117210 */ /* 0x002fca0007ffe0ff */
        /* <DEDUP_REMOVED lines=45> */
[----:B------:R-:W-:-:S03]  /*36b60*/  SHF.R.U32.HI R23, RZ, 0x10, R23 ;  /* 0x00000010ff177819 */ /* 0x000fc60000011617 */
[----:B------:R-:W-:Y:S01]  /*36b70*/  IMAD R22, R4, R29, RZ ;  /* 0x0000001d04167224 */ /* 0x000fe200078e02ff */
        /* <DEDUP_REMOVED lines=9> */
[----:B------:R-:W-:-:S04]  /*36c10*/  IADD3 R11, R11, 0x2, RZ ;  /* 0x000000020b0b7810 */ /* 0x000fc80007ffe0ff */
        /* <DEDUP_REMOVED lines=22> */
.L_x_276:
[----:B------:R-:W-:-:S04]  /*36d80*/  LEA R12, R3, R12, 0x1 ;  /* 0x0000000c030c7211 */ /* 0x000fc800078e08ff */
[----:B------:R-:W-:-:S13]  /*36d90*/  ISETP.GE.U32.AND P0, PT, R12, 0x10000, PT ;  /* 0x000100000c00780c */ /* 0x000fda0003f06070 */
[----:B------:R-:W-:Y:S05]  /*36da0*/  @!P0 BRA `(.L_x_277) ;  /* 0xfffff30000008947 */ /* 0x000fea000383ffff */
[----:B------:R-:W-:Y:S05]  /*36db0*/  BRA `(.L_x_278) ;  /* 0x00000a2000007947 */ /* 0x000fea0003800000 */
.L_x_273:
[----:B------:R-:W-:Y:S02]  /*36dc0*/  IADD3 R4, R8, -R7, RZ ;  /* 0x8000000708047210 */ /* 0x000fe40007ffe0ff */
[----:B------:R-:W-:-:S02]  /*36dd0*/  MOV R8, RZ ;  /* 0x000000ff00087202 */ /* 0x000fc40000000f00 */
.L_x_282:
[----:B------:R-:W-:Y:S01]  /*36de0*/  ISETP.GE.U32.AND P0, PT, R6, 0x3, PT ;  /* 0x000000030600780c */ /* 0x000fe20003f06070 */
[----:B------:R-:W-:Y:S01]  /*36df0*/  UMOV UR4, URZ ;  /* 0x0000003f00047c82 */ /* 0x000fe20008000000 */
[----:B------:R-:W-:-:S11]  /*36e00*/  ISETP.NE.AND P2, PT, R7, RZ, PT ;  /* 0x000000ff0700720c */ /* 0x000fd60003f45270 */
[----:B0-2---:R-:W-:Y:S05]  /*36e10*/  @!P0 BRA `(.L_x_279) ;  /* 0x0000058000008947 */ /* 0x005fea0003800000 */
[----:B------:R-:W-:Y:S01]  /*36e20*/  MOV R10, R4 ;  /* 0x00000004000a7202 */ /* 0x000fe20000000f00 */
[----:B------:R-:W-:-:S02]  /*36e30*/  UMOV UR4, URZ ;  /* 0x0000003f00047c82 */ /* 0x000fc40008000000 */
.L_x_280:
[----:B0-----:R-:W-:-:S04]  /*36e40*/  IADD3 R11, R8, UR4, RZ ;  /* 0x00000004080b7c10 */ /* 0x001fc8000fffe0ff */
[----:B--2---:R-:W-:-:S05]  /*36e50*/  IADD3 R15, R3, R11, RZ ;  /* 0x0000000b030f7210 */ /* 0x004fca0007ffe0ff */
[----:B------:R-:W-:-:S05]  /*36e60*/  IMAD.WIDE.U32 R14, R15, 0x4, R18 ;  /* 0x000000040f0e7825 */ /* 0x000fca00078e0012 */
[----:B------:R-:W2:Y:S01]  /*36e70*/  LDG.E R12, [R14.64] ;  /* 0x000000080e0c7981 */ /* 0x000ea2000c1e1900 */
[----:B-1----:R-:W-:-:S05]  /*36e80*/  IMAD.WIDE.U32 R16, R11, 0x4, R18 ;  /* 0x000000040b107825 */ /* 0x002fca00078e0012 */
        /* <DEDUP_REMOVED lines=25> */
[----:B------:R-:W-:-:S04]  /*37020*/  @P0 IMAD R12, R25, -0x10001, R26 ;  /* 0xfffeffff190c0824 */ /* 0x000fc800078e021a */
[----:B---3--:R-:W-:Y:S01]  /*37030*/  IMAD.IADD R24, R31, 0x1, R12 ;  /* 0x000000011f187824 */ /* 0x008fe200078e020c */
[----:B------:R-:W-:-:S03]  /*37040*/  IADD3 R12, -R12, 0x10001, R31 ;  /* 0x000100010c0c7810 */ /* 0x000fc60007ffe11f */
[----:B0-----:R-:W-:-:S04]  /*37050*/  IMAD.WIDE.U32 R14, R24, -0xffff, RZ ;  /* 0xffff0001180e7825 */ /* 0x001fc800078e00ff */
        /* <DEDUP_REMOVED lines=13> */
[----:B------:R-:W-:-:S05]  /*37130*/  IADD3 R11, R11, 0x3, RZ ;  /* 0x000000030b0b7810 */ /* 0x000fca0007ffe0ff */
[----:B0-----:R-:W-:-:S04]  /*37140*/  IMAD.IADD R21, R3, 0x1, R11 ;  /* 0x0000000103157824 */ /* 0x001fc800078e020b */
        /* <DEDUP_REMOVED lines=16> */
[----:B------:R-:W3:Y:S01]  /*37250*/  LDG.E R26, [R22.64] ;  /* 0x00000008161a7981 */ /* 0x000ee2000c1e1900 */
        /* <DEDUP_REMOVED lines=9> */
[----:B---3--:R-:W-:Y:S02]  /*372f0*/  IADD3 R12, R26, R11, RZ ;  /* 0x0000000b1a0c7210 */ /* 0x008fe40007ffe0ff */
        /* <DEDUP_REMOVED lines=10> */
.L_x_279:
[----:B------:R-:W-:Y:S05]  /*373a0*/  @!P2 BRA `(.L_x_281) ;  /* 0x000004000000a947 */ /* 0x000fea0003800000 */
[----:B------:R-:W-:-:S04]  /*373b0*/  IADD3 R12, R8, UR4, RZ ;  /* 0x00000004080c7c10 */ /* 0x000fc8000fffe0ff */
[----:B0-2---:R-:W-:-:S05]  /*373c0*/  IADD3 R15, R3, R12, RZ ;  /* 0x0000000c030f7210 */ /* 0x005fca0007ffe0ff */
[----:B------:R-:W-:-:S05]  /*373d0*/  IMAD.WIDE.U32 R14, R15, 0x4, R18 ;  /* 0x000000040f0e7825 */ /* 0x000fca00078e0012 */
[----:B------:R-:W2:Y:S01]  /*373e0*/  LDG.E R20, [R14.64] ;  /* 0x000000080e147981 */ /* 0x000ea2000c1e1900 */
[----:B------:R-:W-:-:S05]  /*373f0*/  IMAD.WIDE.U32 R10, R12, 0x4, R18 ;  /* 0x000000040c0a7825 */ /* 0x000fca00078e0012 */
[----:B------:R-:W3:Y:S01]  /*37400*/  LDG.E R21, [R10.64] ;  /* 0x000000080a157981 */ /* 0x000ee2000c1e1900 */
[----:B------:R-:W-:Y:S01]  /*37410*/  ISETP.NE.AND P0, PT, R7, 0x1, PT ;  /* 0x000000010700780c */ /* 0x000fe20003f05270 */
[----:B-12---:R-:W-:-:S05]  /*37420*/  IMAD.WIDE.U32 R16, R20, -0xffff, RZ ;  /* 0xffff000114107825 */ /* 0x006fca00078e00ff */
        /* <DEDUP_REMOVED lines=56> */
.L_x_281:
[----:B------:R-:W-:-:S04]  /*377b0*/  LEA R8, R3, R8, 0x1 ;  /* 0x0000000803087211 */ /* 0x000fc800078e08ff */
[----:B------:R-:W-:-:S13]  /*377c0*/  ISETP.GE.U32.AND P0, PT, R8, 0x10000, PT ;  /* 0x000100000800780c */ /* 0x000fda0003f06070 */
[----:B------:R-:W-:Y:S05]  /*377d0*/  @!P0 BRA `(.L_x_282) ;  /* 0xfffff60000008947 */ /* 0x000fea000383ffff */
.L_x_278:
[----:B------:R-:W-:Y:S01]  /*377e0*/  @P1 CALL.REL.NOINC `(.L_x_283) ;  /* 0x0000001000001944 */ /* 0x000fe20003c00000 */
[----:B------:R-:W-:Y:S05]  /*377f0*/  BRA `(.L_x_284) ;  /* 0xffffe7b000007947 */ /* 0x000fea000383ffff */
.L_x_283:
[----:B0-----:R-:W-:Y:S02]  /*37800*/  IMAD.MOV.U32 R10, RZ, RZ, c[0x0][0x1d0] ;  /* 0x00007400ff0a7624 */ /* 0x001fe400078e00ff */
[----:B------:R-:W-:-:S05]  /*37810*/  IMAD.MOV.U32 R11, RZ, RZ, c[0x0][0x1d4] ;  /* 0x00007500ff0b7624 */ /* 0x000fca00078e00ff */
[----:B------:R-:W3:Y:S02]  /*37820*/  LDG.E R10, [R10.64+0x40000] ;  /* 0x040000080a0a7981 */ /* 0x000ee4000c1e1900 */
[----:B---3--:R-:W-:Y:S01]  /*37830*/  IMAD.WIDE.U32 R6, R10, -0xffff, RZ ;  /* 0xffff00010a067825 */ /* 0x008fe200078e00ff */
[----:B------:R-:W-:-:S04]  /*37840*/  IADD3 R6, P1, R13, c[0x0][0x1a8], RZ ;  /* 0x00006a000d067a10 */ /* 0x000fc80007f3e0ff */
[----:B------:R-:W-:-:S05]  /*37850*/  SHF.R.U32.HI R7, RZ, 0x10, R7 ;  /* 0x00000010ff077819 */ /* 0x000fca0000011607 */
[----:B------:R-:W-:Y:S01]  /*37860*/  IMAD R0, R7, -0x10001, R10 ;  /* 0xfffeffff07007824 */ /* 0x000fe200078e020a */
[----:B------:R-:W-:-:S04]  /*37870*/  IADD3.X R7, R9, c[0x0][0x1ac], RZ, P1, !PT ;  /* 0x00006b0009077a10 */ /* 0x000fc80000ffe4ff */
[----:B------:R-:W-:-:S13]  /*37880*/  ISETP.NE.AND P0, PT, R0, 0x10000, PT ;  /* 0x000100000000780c */ /* 0x000fda0003f05270 */
[----:B------:R-:W-:Y:S05]  /*37890*/  @!P0 BRA `(.L_x_285) ;  /* 0x000006b000008947 */ /* 0x000fea0003800000 */
[----:B------:R-:W3:Y:S04]  /*378a0*/  LDG.E R9, [R6.64+-0xc] ;  /* 0xfffff40806097981 */ /* 0x000ee8000c1e1900 */
[----:B------:R-:W4:Y:S04]  /*378b0*/  LDG.E R11, [R6.64+-0x8] ;  /* 0xfffff808060b7981 */ /* 0x000f28000c1e1900 */
[----:B------:R-:W5:Y:S04]  /*378c0*/  LDG.E R3, [R6.64+-0x10] ;  /* 0xfffff00806037981 */ /* 0x000f68000c1e1900 */
[----:B--2---:R-:W2:Y:S04]  /*378d0*/  LDG.E R15, [R6.64+-0x4] ;  /* 0xfffffc08060f7981 */ /* 0x004ea8000c1e1900 */
[----:B------:R-:W2:Y:S04]  /*378e0*/  LDG.E R23, [R6.64] ;  /* 0x0000000806177981 */ /* 0x000ea8000c1e1900 */
[----:B------:R-:W2:Y:S04]  /*378f0*/  LDG.E R25, [R6.64+0x4] ;  /* 0x0000040806197981 */ /* 0x000ea8000c1e1900 */
[----:B------:R-:W2:Y:S04]  /*37900*/  LDG.E R27, [R6.64+0x8] ;  /* 0x00000808061b7981 */ /* 0x000ea8000c1e1900 */
[----:B------:R-:W2:Y:S01]  /*37910*/  LDG.E R29, [R6.64+0xc] ;  /* 0x00000c08061d7981 */ /* 0x000ea2000c1e1900 */
[----:B---3--:R-:W-:-:S02]  /*37920*/  IMAD R4, R0, R9, RZ ;  /* 0x0000000900047224 */ /* 0x008fc400078e02ff */
[----:B----4-:R-:W-:Y:S02]  /*37930*/  IMAD R14, R0, R11, RZ ;  /* 0x0000000b000e7224 */ /* 0x010fe400078e02ff */
[----:B------:R-:W-:-:S04]  /*37940*/  IMAD.WIDE.U32 R10, R4, -0xffff, RZ ;  /* 0xffff0001040a7825 */ /* 0x000fc800078e00ff */
[----:B-----5:R-:W-:Y:S01]  /*37950*/  IMAD R3, R0, R3, RZ ;  /* 0x0000000300037224 */ /* 0x020fe200078e02ff */
[----:B------:R-:W-:Y:S01]  /*37960*/  SHF.R.U32.HI R11, RZ, 0x10, R11 ;  /* 0x00000010ff0b7819 */ /* 0x000fe2000001160b */
[----:B------:R-:W-:-:S04]  /*37970*/  IMAD.WIDE.U32 R12, R14, -0xffff, RZ ;  /* 0xffff00010e0c7825 */ /* 0x000fc800078e00ff */
[----:B------:R-:W-:Y:S01]  /*37980*/  IMAD.WIDE.U32 R8, R3, -0xffff, RZ ;  /* 0xffff000103087825 */ /* 0x000fe200078e00ff */
[----:B------:R-:W-:-:S03]  /*37990*/  SHF.R.U32.HI R13, RZ, 0x10, R13 ;  /* 0x00000010ff0d7819 */ /* 0x000fc6000001160d */
[----:B-1----:R-:W-:Y:S01]  /*379a0*/  IMAD R17, R11, -0x10001, R4 ;  /* 0xfffeffff0b117824 */ /* 0x002fe200078e0204 */
[----:B------:R-:W-:Y:S01]  /*379b0*/  SHF.R.U32.HI R8, RZ, 0x10, R9 ;  /* 0x00000010ff087819 */ /* 0x000fe20000011609 */
[C---:B--2---:R-:W-:Y:S02]  /*379c0*/  IMAD R4, R0.reuse, R15, RZ ;  /* 0x0000000f00047224 */ /* 0x044fe400078e02ff */
[C---:B------:R-:W-:Y:S02]  /*379d0*/  IMAD R23, R0.reuse, R23, RZ ;  /* 0x0000001700177224 */ /* 0x040fe400078e02ff */
[C---:B------:R-:W-:Y:S02]  /*379e0*/  IMAD R25, R0.reuse, R25, RZ ;  /* 0x0000001900197224 */ /* 0x040fe400078e02ff */
[C---:B------:R-:W-:Y:S02]  /*379f0*/  IMAD R27, R0.reuse, R27, RZ ;  /* 0x0000001b001b7224 */ /* 0x040fe400078e02ff */
[----:B------:R-:W-:Y:S01]  /*37a00*/  IMAD R29, R0, R29, RZ ;  /* 0x0000001d001d7224 */ /* 0x000fe200078e02ff */
[----:B------:R0:W-:Y:S01]  /*37a10*/  STG.E [R6.64+-0xc], R17 ;  /* 0xfffff41106007986 */ /* 0x0001e2000c101908 */
[----:B------:R-:W-:-:S02]  /*37a20*/  IMAD R3, R8, -0x10001, R3 ;  /* 0xfffeffff08037824 */ /* 0x000fc400078e0203 */
[----:B------:R-:W-:Y:S02]  /*37a30*/  IMAD R21, R13, -0x10001, R14 ;  /* 0xfffeffff0d157824 */ /* 0x000fe400078e020e */
[----:B------:R-:W-:-:S04]  /*37a40*/  IMAD.WIDE.U32 R8, R4, -0xffff, RZ ;  /* 0xffff000104087825 */ /* 0x000fc800078e00ff */
[----:B------:R-:W-:-:S04]  /*37a50*/  IMAD.WIDE.U32 R10, R23, -0xffff, RZ ;  /* 0xffff0001170a7825 */ /* 0x000fc800078e00ff */
[----:B------:R-:W-:-:S04]  /*37a60*/  IMAD.WIDE.U32 R12, R25, -0xffff, RZ ;  /* 0xffff0001190c7825 */ /* 0x000fc800078e00ff */
[----:B------:R-:W-:-:S04]  /*37a70*/  IMAD.WIDE.U32 R14, R27, -0xffff, RZ ;  /* 0xffff00011b0e7825 */ /* 0x000fc800078e00ff */
[----:B0-----:R-:W-:Y:S01]  /*37a80*/  IMAD.WIDE.U32 R16, R29, -0xffff, RZ ;  /* 0xffff00011d107825 */ /* 0x001fe200078e00ff */
[----:B------:R-:W-:Y:S02]  /*37a90*/  SHF.R.U32.HI R9, RZ, 0x10, R9 ;  /* 0x00000010ff097819 */ /* 0x000fe40000011609 */
[----:B------:R-:W-:Y:S02]  /*37aa0*/  SHF.R.U32.HI R10, RZ, 0x10, R11 ;  /* 0x00000010ff0a7819 */ /* 0x000fe4000001160b */
[----:B------:R-:W-:Y:S02]  /*37ab0*/  SHF.R.U32.HI R12, RZ, 0x10, R13 ;  /* 0x00000010ff0c7819 */ /* 0x000fe4000001160d */
[----:B------:R-:W-:Y:S02]  /*37ac0*/  SHF.R.U32.HI R14, RZ, 0x10, R15 ;  /* 0x00000010ff0e7819 */ /* 0x000fe4000001160f */
[----:B------:R-:W-:Y:S01]  /*37ad0*/  SHF.R.U32.HI R16, RZ, 0x10, R17 ;  /* 0x00000010ff107819 */ /* 0x000fe20000011611 */
[----:B------:R-:W-:-:S02]  /*37ae0*/  IMAD R9, R9, -0x10001, R4 ;  /* 0xfffeffff09097824 */ /* 0x000fc400078e0204 */
[----:B------:R-:W-:Y:S02]  /*37af0*/  IMAD R23, R10, -0x10001, R23 ;  /* 0xfffeffff0a177824 */ /* 0x000fe400078e0217 */
[----:B------:R-:W-:Y:S02]  /*37b00*/  IMAD R25, R12, -0x10001, R25 ;  /* 0xfffeffff0c197824 */ /* 0x000fe400078e0219 */
[----:B------:R-:W-:Y:S02]  /*37b10*/  IMAD R27, R14, -0x10001, R27 ;  /* 0xfffeffff0e1b7824 */ /* 0x000fe400078e021b */
[----:B------:R-:W-:Y:S01]  /*37b20*/  IMAD R29, R16, -0x10001, R29 ;  /* 0xfffeffff101d7824 */ /* 0x000fe200078e021d */
[----:B------:R-:W-:Y:S04]  /*37b30*/  STG.E [R6.64+-0x8], R21 ;  /* 0xfffff81506007986 */ /* 0x000fe8000c101908 */
[----:B------:R-:W-:Y:S04]  /*37b40*/  STG.E [R6.64+-0x4], R9 ;  /* 0xfffffc0906007986 */ /* 0x000fe8000c101908 */
[----:B------:R-:W-:Y:S04]  /*37b50*/  STG.E [R6.64], R23 ;  /* 0x0000001706007986 */ /* 0x000fe8000c101908 */
[----:B------:R-:W-:Y:S04]  /*37b60*/  STG.E [R6.64+0x4], R25 ;  /* 0x0000041906007986 */ /* 0x000fe8000c101908 */
[----:B------:R-:W-:Y:S04]  /*37b70*/  STG.E [R6.64+0x8], R27 ;  /* 0x0000081b06007986 */ /* 0x000fe8000c101908 */
[----:B------:R-:W-:Y:S01]  /*37b80*/  STG.E [R6.64+0xc], R29 ;  /* 0x00000c1d06007986 */ /* 0x000fe2000c101908 */
[----:B------:R-:W-:-:S03]  /*37b90*/  IADD3 R4, P0, R6, 0x20, RZ ;  /* 0x0000002006047810 */ /* 0x000fc60007f1e0ff */
[----:B------:R0:W-:Y:S01]  /*37ba0*/  STG.E [R6.64+-0x10], R3 ;  /* 0xfffff00306007986 */ /* 0x0001e2000c101908 */
[----:B------:R-:W-:Y:S02]  /*37bb0*/  IADD3.X R11, RZ, R7, RZ, P0, !PT ;  /* 0x00000007ff0b7210 */ /* 0x000fe400007fe4ff */
[----:B0-----:R-:W-:-:S02]  /*37bc0*/  MOV R3, 0x8 ;  /* 0x0000000800037802 */ /* 0x001fc40000000f00 */
.L_x_286:
[----:B--2---:R-:W-:Y:S02]  /*37bd0*/  MOV R6, R4 ;  /* 0x0000000400067202 */ /* 0x004fe40000000f00 */
[----:B------:R-:W-:-:S05]  /*37be0*/  MOV R7, R11 ;  /* 0x0000000b00077202 */ /* 0x000fca0000000f00 */
[----:B------:R-:W2:Y:S04]  /*37bf0*/  LDG.E R9, [R6.64+-0x10] ;  /* 0xfffff00806097981 */ /* 0x000ea8000c1e1900 */
[----:B------:R-:W3:Y:S04]  /*37c00*/  LDG.E R11, [R6.64+-0xc] ;  /* 0xfffff408060b7981 */ /* 0x000ee8000c1e1900 */
[----:B------:R-:W4:Y:S04]  /*37c10*/  LDG.E R13, [R6.64+-0x8] ;  /* 0xfffff808060d7981 */ /* 0x000f28000c1e1900 */
[----:B------:R-:W5:Y:S04]  /*37c20*/  LDG.E R23, [R6.64+-0x4] ;  /* 0xfffffc0806177981 */ /* 0x000f68000c1e1900 */
[----:B------:R-:W5:Y:S04]  /*37c30*/  LDG.E R25, [R6.64] ;  /* 0x0000000806197981 */ /* 0x000f68000c1e1900 */
[----:B------:R-:W5:Y:S04]  /*37c40*/  LDG.E R27, [R6.64+0x4] ;  /* 0x00000408061b7981 */ /* 0x000f68000c1e1900 */
[----:B------:R-:W5:Y:S04]  /*37c50*/  LDG.E R29, [R6.64+0x8] ;  /* 0x00000808061d7981 */ /* 0x000f68000c1e1900 */
[----:B------:R-:W5:Y:S01]  /*37c60*/  LDG.E R31, [R6.64+0xc] ;  /* 0x00000c08061f7981 */ /* 0x000f62000c1e1900 */
[----:B------:R-:W-:-:S04]  /*37c70*/  IADD3 R3, R3, 0x8, RZ ;  /* 0x0000000803037810 */ /* 0x000fc80007ffe0ff */
[----:B------:R-:W-:Y:S01]  /*37c80*/  ISETP.NE.AND P0, PT, R3, 0x10000, PT ;  /* 0x000100000300780c */ /* 0x000fe20003f05270 */
[C---:B--2---:R-:W-:Y:S02]  /*37c90*/  IMAD R4, R0.reuse, R9, RZ ;  /* 0x0000000900047224 */ /* 0x044fe400078e02ff */
[----:B---3--:R-:W-:Y:S02]  /*37ca0*/  IMAD R14, R0, R11, RZ ;  /* 0x0000000b000e7224 */ /* 0x008fe400078e02ff */
[----:B------:R-:W-:-:S04]  /*37cb0*/  IMAD.WIDE.U32 R8, R4, -0xffff, RZ ;  /* 0xffff000104087825 */ /* 0x000fc800078e00ff */
[----:B------:R-:W-:Y:S01]  /*37cc0*/  IMAD.WIDE.U32 R10, R14, -0xffff, RZ ;  /* 0xffff00010e0a7825 */ /* 0x000fe200078e00ff */
[----:B------:R-:W-:-:S03]  /*37cd0*/  SHF.R.U32.HI R9, RZ, 0x10, R9 ;  /* 0x00000010ff097819 */ /* 0x000fc60000011609 */
[----:B----4-:R-:W-:Y:S01]  /*37ce0*/  IMAD R16, R0, R13, RZ ;  /* 0x0000000d00107224 */ /* 0x010fe200078e02ff */
[----:B------:R-:W-:Y:S01]  /*37cf0*/  SHF.R.U32.HI R11, RZ, 0x10, R11 ;  /* 0x00000010ff0b7819 */ /* 0x000fe2000001160b */
[----:B------:R-:W-:Y:S01]  /*37d00*/  IMAD R15, R9, -0x10001, R4 ;  /* 0xfffeffff090f7824 */ /* 0x000fe200078e0204 */
[----:B------:R-:W-:Y:S01]  /*37d10*/  IADD3 R4, P1, R6, 0x20, RZ ;  /* 0x0000002006047810 */ /* 0x000fe20007f3e0ff */
[----:B------:R-:W-:-:S03]  /*37d20*/  IMAD.WIDE.U32 R12, R16, -0xffff, RZ ;  /* 0xffff0001100c7825 */ /* 0x000fc600078e00ff */
[----:B------:R0:W-:Y:S01]  /*37d30*/  STG.E [R6.64+-0x10], R15 ;  /* 0xfffff00f06007986 */ /* 0x0001e2000c101908 */
[----:B------:R-:W-:Y:S01]  /*37d40*/  IMAD R17, R11, -0x10001, R14 ;  /* 0xfffeffff0b117824 */ /* 0x000fe200078e020e */
[----:B------:R-:W-:Y:S01]  /*37d50*/  SHF.R.U32.HI R13, RZ, 0x10, R13 ;  /* 0x00000010ff0d7819 */ /* 0x000fe2000001160d */
[C---:B-----5:R-:W-:Y:S02]  /*37d60*/  IMAD R23, R0.reuse, R23, RZ ;  /* 0x0000001700177224 */ /* 0x060fe400078e02ff */
[C---:B------:R-:W-:Y:S01]  /*37d70*/  IMAD R25, R0.reuse, R25, RZ ;  /* 0x0000001900197224 */ /* 0x040fe200078e02ff */
[----:B------:R1:W-:Y:S01]  /*37d80*/  STG.E [R6.64+-0xc], R17 ;  /* 0xfffff41106007986 */ /* 0x0003e2000c101908 */
[C---:B------:R-:W-:Y:S02]  /*37d90*/  IMAD R27, R0.reuse, R27, RZ ;  /* 0x0000001b001b7224 */ /* 0x040fe400078e02ff */
[C---:B------:R-:W-:Y:S02]  /*37da0*/  IMAD R29, R0.reuse, R29, RZ ;  /* 0x0000001d001d7224 */ /* 0x040fe400078e02ff */
[----:B------:R-:W-:-:S02]  /*37db0*/  IMAD R31, R0, R31, RZ ;  /* 0x0000001f001f7224 */ /* 0x000fc400078e02ff */
[----:B------:R-:W-:Y:S02]  /*37dc0*/  IMAD R21, R13, -0x10001, R16 ;  /* 0xfffeffff0d157824 */ /* 0x000fe400078e0210 */
[----:B------:R-:W-:-:S03]  /*37dd0*/  IMAD.WIDE.U32 R8, R23, -0xffff, RZ ;  /* 0xffff000117087825 */ /* 0x000fc600078e00ff */
[----:B------:R2:W-:Y:S01]  /*37de0*/  STG.E [R6.64+-0x8], R21 ;  /* 0xfffff81506007986 */ /* 0x0005e2000c101908 */
[----:B------:R-:W-:Y:S01]  /*37df0*/  IMAD.WIDE.U32 R10, R25, -0xffff, RZ ;  /* 0xffff0001190a7825 */ /* 0x000fe200078e00ff */
[----:B------:R-:W-:-:S03]  /*37e00*/  SHF.R.U32.HI R8, RZ, 0x10, R9 ;  /* 0x00000010ff087819 */ /* 0x000fc60000011609 */
[----:B------:R-:W-:Y:S01]  /*37e10*/  IMAD.WIDE.U32 R12, R27, -0xffff, RZ ;  /* 0xffff00011b0c7825 */ /* 0x000fe200078e00ff */
[----:B------:R-:W-:Y:S02]  /*37e20*/  SHF.R.U32.HI R10, RZ, 0x10, R11 ;  /* 0x00000010ff0a7819 */ /* 0x000fe4000001160b */
[----:B------:R-:W-:Y:S01]  /*37e30*/  IADD3.X R11, RZ, R7, RZ, P1, !PT ;  /* 0x00000007ff0b7210 */ /* 0x000fe20000ffe4ff */
[----:B0-----:R-:W-:Y:S01]  /*37e40*/  IMAD.WIDE.U32 R14, R29, -0xffff, RZ ;  /* 0xffff00011d0e7825 */ /* 0x001fe200078e00ff */
[----:B------:R-:W-:-:S03]  /*37e50*/  SHF.R.U32.HI R12, RZ, 0x10, R13 ;  /* 0x00000010ff0c7819 */ /* 0x000fc6000001160d */
[----:B-1----:R-:W-:Y:S01]  /*37e60*/  IMAD.WIDE.U32 R16, R31, -0xffff, RZ ;  /* 0xffff00011f107825 */ /* 0x002fe200078e00ff */
[----:B------:R-:W-:-:S03]  /*37e70*/  SHF.R.U32.HI R14, RZ, 0x10, R15 ;  /* 0x00000010ff0e7819 */ /* 0x000fc6000001160f */
[----:B------:R-:W-:Y:S01]  /*37e80*/  IMAD R23, R8, -0x10001, R23 ;  /* 0xfffeffff08177824 */ /* 0x000fe200078e0217 */
[----:B------:R-:W-:Y:S01]  /*37e90*/  SHF.R.U32.HI R16, RZ, 0x10, R17 ;  /* 0x00000010ff107819 */ /* 0x000fe20000011611 */
[----:B------:R-:W-:Y:S02]  /*37ea0*/  IMAD R25, R10, -0x10001, R25 ;  /* 0xfffeffff0a197824 */ /* 0x000fe400078e0219 */
[----:B------:R-:W-:Y:S01]  /*37eb0*/  IMAD R27, R12, -0x10001, R27 ;  /* 0xfffeffff0c1b7824 */ /* 0x000fe200078e021b */
[----:B------:R2:W-:Y:S01]  /*37ec0*/  STG.E [R6.64+-0x4], R23 ;  /* 0xfffffc1706007986 */ /* 0x0005e2000c101908 */
[----:B------:R-:W-:Y:S02]  /*37ed0*/  IMAD R29, R14, -0x10001, R29 ;  /* 0xfffeffff0e1d7824 */ /* 0x000fe400078e021d */
[----:B------:R-:W-:Y:S01]  /*37ee0*/  IMAD R31, R16, -0x10001, R31 ;  /* 0xfffeffff101f7824 */ /* 0x000fe200078e021f */
[----:B------:R2:W-:Y:S04]  /*37ef0*/  STG.E [R6.64], R25 ;  /* 0x0000001906007986 */ /* 0x0005e8000c101908 */
[----:B------:R2:W-:Y:S04]  /*37f00*/  STG.E [R6.64+0x4], R27 ;  /* 0x0000041b06007986 */ /* 0x0005e8000c101908 */
[----:B------:R2:W-:Y:S04]  /*37f10*/  STG.E [R6.64+0x8], R29 ;  /* 0x0000081d06007986 */ /* 0x0005e8000c101908 */
[----:B------:R2:W-:Y:S01]  /*37f20*/  STG.E [R6.64+0xc], R31 ;  /* 0x00000c1f06007986 */ /* 0x0005e2000c101908 */
[----:B------:R-:W-:Y:S05]  /*37f30*/  @P0 BRA `(.L_x_286) ;  /* 0xfffffc9000000947 */ /* 0x000fea000383ffff */
[----:B------:R-:W-:Y:S05]  /*37f40*/  BRA `(.L_x_287) ;  /* 0x0000048000007947 */ /* 0x000fea0003800000 */
.L_x_285:
[----:B------:R-:W-:-:S02]  /*37f50*/  MOV R0, RZ ;  /* 0x000000ff00007202 */ /* 0x000fc40000000f00 */
.L_x_288:
[----:B------:R-:W3:Y:S04]  /*37f60*/  LDG.E R3, [R6.64+-0x10] ;  /* 0xfffff00806037981 */ /* 0x000ee8000c1e1900 */
[----:B------:R-:W4:Y:S04]  /*37f70*/  LDG.E R4, [R6.64+-0xc] ;  /* 0xfffff40806047981 */ /* 0x000f28000c1e1900 */
[----:B------:R-:W5:Y:S04]  /*37f80*/  LDG.E R12, [R6.64+-0x8] ;  /* 0xfffff808060c7981 */ /* 0x000f68000c1e1900 */
[----:B--2---:R-:W2:Y:S04]  /*37f90*/  LDG.E R13, [R6.64+-0x4] ;  /* 0xfffffc08060d7981 */ /* 0x004ea8000c1e1900 */
[----:B------:R-:W2:Y:S04]  /*37fa0*/  LDG.E R22, [R6.64+0x4] ;  /* 0x0000040806167981 */ /* 0x000ea8000c1e1900 */
[----:B------:R-:W2:Y:S04]  /*37fb0*/  LDG.E R24, [R6.64+0xc] ;  /* 0x00000c0806187981 */ /* 0x000ea8000c1e1900 */
[----:B------:R-:W2:Y:S04]  /*37fc0*/  LDG.E R20, [R6.64] ;  /* 0x0000000806147981 */ /* 0x000ea8000c1e1900 */
[----:B------:R-:W2:Y:S01]  /*37fd0*/  LDG.E R23, [R6.64+0x8] ;  /* 0x0000080806177981 */ /* 0x000ea2000c1e1900 */
[----:B------:R-:W-:Y:S01]  /*37fe0*/  IMAD.MOV.U32 R15, RZ, RZ, 0x1 ;  /* 0x00000001ff0f7424 */ /* 0x000fe200078e00ff */
[----:B------:R-:W-:Y:S01]  /*37ff0*/  IADD3 R0, R0, 0x8, RZ ;  /* 0x0000000800007810 */ /* 0x000fe20007ffe0ff */
[----:B------:R-:W-:Y:S01]  /*38000*/  IMAD.MOV.U32 R21, RZ, RZ, 0x1 ;  /* 0x00000001ff157424 */ /* 0x000fe200078e00ff */
[----:B---3--:R-:W-:-:S02]  /*38010*/  ISETP.NE.AND P2, PT, R3, 0x10000, PT ;  /* 0x000100000300780c */ /* 0x008fc40003f45270 */
[----:B----4-:R-:W-:Y:S02]  /*38020*/  ISETP.NE.AND P1, PT, R4, 0x10000, PT ;  /* 0x000100000400780c */ /* 0x010fe40003f25270 */
[----:B-----5:R-:W-:-:S09]  /*38030*/  ISETP.NE.AND P0, PT, R12, 0x10000, PT ;  /* 0x000100000c00780c */ /* 0x020fd20003f05270 */
[----:B------:R-:W-:-:S04]  /*38040*/  @P2 IMAD.U32 R3, R3, 0x10000, RZ ;  /* 0x0001000003032824 */ /* 0x000fc800078e00ff */
[----:B------:R-:W-:-:S05]  /*38050*/  @P2 IMAD.WIDE.U32 R8, R3, -0xffff, RZ ;  /* 0xffff000103082825 */ /* 0x000fca00078e00ff */
[----:B------:R-:W-:Y:S01]  /*38060*/  @P2 SHF.R.U32.HI R14, RZ, 0x10, R9 ;  /* 0x00000010ff0e2819 */ /* 0x000fe20000011609 */
[----:B------:R-:W-:Y:S01]  /*38070*/  @P1 IMAD.U32 R4, R4, 0x10000, RZ ;  /* 0x0001000004041824 */ /* 0x000fe200078e00ff */
[----:B--2---:R-:W-:-:S03]  /*38080*/  ISETP.NE.AND P4, PT, R22, 0x10000, PT ;  /* 0x000100001600780c */ /* 0x004fc60003f85270 */
[----:B------:R-:W-:Y:S01]  /*38090*/  @P2 IMAD R15, R14, -0x10001, R3 ;  /* 0xfffeffff0e0f2824 */ /* 0x000fe200078e0203 */
[----:B------:R-:W-:Y:S01]  /*380a0*/  ISETP.NE.AND P2, PT, R13, 0x10000, PT ;  /* 0x000100000d00780c */ /* 0x000fe20003f45270 */
[----:B------:R-:W-:Y:S01]  /*380b0*/  @P1 IMAD.WIDE.U32 R8, R4, -0xffff, RZ ;  /* 0xffff000104081825 */ /* 0x000fe200078e00ff */
[----:B------:R-:W-:Y:S02]  /*380c0*/  ISETP.NE.AND P6, PT, R24, 0x10000, PT ;  /* 0x000100001800780c */ /* 0x000fe40003fc5270 */
[----:B------:R-:W-:Y:S02]  /*380d0*/  ISETP.NE.AND P3, PT, R20, 0x10000, PT ;  /* 0x000100001400780c */ /* 0x000fe40003f65270 */
[----:B------:R-:W-:Y:S02]  /*380e0*/  ISETP.NE.AND P5, PT, R23, 0x10000, PT ;  /* 0x000100001700780c */ /* 0x000fe40003fa5270 */
[----:B------:R-:W-:Y:S02]  /*380f0*/  @P0 SHF.L.U32 R12, R12, 0x10, RZ ;  /* 0x000000100c0c0819 */ /* 0x000fe400000006ff */
[----:B------:R-:W-:-:S03]  /*38100*/  @P1 SHF.R.U32.HI R9, RZ, 0x10, R9 ;  /* 0x00000010ff091819 */ /* 0x000fc60000011609 */
[----:B------:R-:W-:Y:S01]  /*38110*/  @P0 IMAD.WIDE.U32 R10, R12, -0xffff, RZ ;  /* 0xffff00010c0a0825 */ /* 0x000fe200078e00ff */
[----:B------:R-:W-:-:S03]  /*38120*/  MOV R3, 0x1 ;  /* 0x0000000100037802 */ /* 0x000fc60000000f00 */
[----:B------:R-:W-:Y:S01]  /*38130*/  @P1 IMAD R3, R9, -0x10001, R4 ;  /* 0xfffeffff09031824 */ /* 0x000fe200078e0204 */
[----:B------:R-:W-:Y:S02]  /*38140*/  @P0 SHF.R.U32.HI R11, RZ, 0x10, R11 ;  /* 0x00000010ff0b0819 */ /* 0x000fe4000001160b */
[----:B------:R-:W-:Y:S01]  /*38150*/  @P2 SHF.L.U32 R4, R13, 0x10, RZ ;  /* 0x000000100d042819 */ /* 0x000fe200000006ff */
[----:B------:R-:W-:Y:S01]  /*38160*/  @P3 IMAD.U32 R20, R20, 0x10000, RZ ;  /* 0x0001000014143824 */ /* 0x000fe200078e00ff */
[----:B------:R-:W-:Y:S01]  /*38170*/  @P4 SHF.L.U32 R22, R22, 0x10, RZ ;  /* 0x0000001016164819 */ /* 0x000fe200000006ff */
[----:B------:R-:W-:Y:S01]  /*38180*/  @P5 IMAD.U32 R23, R23, 0x10000, RZ ;  /* 0x0001000017175824 */ /* 0x000fe200078e00ff */
[----:B------:R-:W-:Y:S01]  /*38190*/  @P6 SHF.L.U32 R24, R24, 0x10, RZ ;  /* 0x0000001018186819 */ /* 0x000fe200000006ff */
[----:B------:R-:W-:Y:S01]  /*381a0*/  @P0 IMAD R21, R11, -0x10001, R12 ;  /* 0xfffeffff0b150824 */ /* 0x000fe200078e020c */
[----:B------:R0:W-:Y:S01]  /*381b0*/  STG.E [R6.64+-0x10], R15 ;  /* 0xfffff00f06007986 */ /* 0x0001e2000c101908 */
[----:B------:R-:W-:Y:S01]  /*381c0*/  @P2 IMAD.WIDE.U32 R8, R4, -0xffff, RZ ;  /* 0xffff000104082825 */ /* 0x000fe200078e00ff */
[----:B------:R-:W-:-:S03]  /*381d0*/  ISETP.NE.AND P1, PT, R0, 0x10000, PT ;  /* 0x000100000000780c */ /* 0x000fc60003f25270 */
[----:B------:R-:W-:-:S04]  /*381e0*/  @P3 IMAD.WIDE.U32 R10, R20, -0xffff, RZ ;  /* 0xffff0001140a3825 */ /* 0x000fc800078e00ff */
[----:B------:R-:W-:-:S04]  /*381f0*/  @P4 IMAD.WIDE.U32 R12, R22, -0xffff, RZ ;  /* 0xffff0001160c4825 */ /* 0x000fc800078e00ff */
[----:B0-----:R-:W-:-:S04]  /*38200*/  @P5 IMAD.WIDE.U32 R14, R23, -0xffff, RZ ;  /* 0xffff0001170e5825 */ /* 0x001fc800078e00ff */
[----:B-1----:R-:W-:Y:S01]  /*38210*/  @P6 IMAD.WIDE.U32 R16, R24, -0xffff, RZ ;  /* 0xffff000118106825 */ /* 0x002fe200078e00ff */
[----:B------:R0:W-:Y:S01]  /*38220*/  STG.E [R6.64+-0x8], R21 ;  /* 0xfffff81506007986 */ /* 0x0001e2000c101908 */
[----:B------:R-:W-:Y:S02]  /*38230*/  @P2 SHF.R.U32.HI R27, RZ, 0x10, R9 ;  /* 0x00000010ff1b2819 */ /* 0x000fe40000011609 */
[----:B------:R-:W-:Y:S02]  /*38240*/  @P3 SHF.R.U32.HI R25, RZ, 0x10, R11 ;  /* 0x00000010ff193819 */ /* 0x000fe4000001160b */
[----:B------:R-:W-:Y:S02]  /*38250*/  @P5 SHF.R.U32.HI R14, RZ, 0x10, R15 ;  /* 0x00000010ff0e5819 */ /* 0x000fe4000001160f */
[----:B------:R-:W-:Y:S01]  /*38260*/  @P6 SHF.R.U32.HI R17, RZ, 0x10, R17 ;  /* 0x00000010ff116819 */ /* 0x000fe20000011611 */
[----:B------:R1:W-:Y:S01]  /*38270*/  STG.E [R6.64+-0xc], R3 ;  /* 0xfffff40306007986 */ /* 0x0003e2000c101908 */
[----:B0-----:R-:W-:Y:S01]  /*38280*/  @P4 SHF.R.U32.HI R21, RZ, 0x10, R13 ;  /* 0x00000010ff154819 */ /* 0x001fe2000001160d */
[----:B------:R-:W-:Y:S01]  /*38290*/  IMAD.MOV.U32 R9, RZ, RZ, 0x1 ;  /* 0x00000001ff097424 */ /* 0x000fe200078e00ff */
[----:B------:R-:W-:Y:S01]  /*382a0*/  MOV R11, 0x1 ;  /* 0x00000001000b7802 */ /* 0x000fe20000000f00 */
[----:B------:R-:W-:Y:S01]  /*382b0*/  IMAD.MOV.U32 R13, RZ, RZ, 0x1 ;  /* 0x00000001ff0d7424 */ /* 0x000fe200078e00ff */
[----:B------:R-:W-:Y:S01]  /*382c0*/  MOV R15, 0x1 ;  /* 0x00000001000f7802 */ /* 0x000fe20000000f00 */
[----:B------:R-:W-:-:S02]  /*382d0*/  @P3 IMAD R11, R25, -0x10001, R20 ;  /* 0xfffeffff190b3824 */ /* 0x000fc400078e0214 */
[----:B-1----:R-:W-:Y:S02]  /*382e0*/  IMAD.MOV.U32 R3, RZ, RZ, 0x1 ;  /* 0x00000001ff037424 */ /* 0x002fe400078e00ff */
[----:B------:R-:W-:Y:S01]  /*382f0*/  @P2 IMAD R3, R27, -0x10001, R4 ;  /* 0xfffeffff1b032824 */ /* 0x000fe200078e0204 */
[----:B------:R-:W-:Y:S01]  /*38300*/  IADD3 R4, P0, R6, 0x20, RZ ;  /* 0x0000002006047810 */ /* 0x000fe20007f1e0ff */
[----:B------:R-:W-:Y:S02]  /*38310*/  @P4 IMAD R9, R21, -0x10001, R22 ;  /* 0xfffeffff15094824 */ /* 0x000fe400078e0216 */
[----:B------:R-:W-:Y:S02]  /*38320*/  @P5 IMAD R15, R14, -0x10001, R23 ;  /* 0xfffeffff0e0f5824 */ /* 0x000fe400078e0217 */
[----:B------:R-:W-:Y:S01]  /*38330*/  @P6 IMAD R13, R17, -0x10001, R24 ;  /* 0xfffeffff110d6824 */ /* 0x000fe200078e0218 */
[----:B------:R-:W-:Y:S01]  /*38340*/  IADD3.X R17, RZ, R7, RZ, P0, !PT ;  /* 0x00000007ff117210 */ /* 0x000fe200007fe4ff */
[----:B------:R-:W-:Y:S04]  /*38350*/  STG.E [R6.64+-0x4], R3 ;  /* 0xfffffc0306007986 */ /* 0x000fe8000c101908 */
[----:B------:R-:W-:Y:S04]  /*38360*/  STG.E [R6.64], R11 ;  /* 0x0000000b06007986 */ /* 0x000fe8000c101908 */
[----:B------:R-:W-:Y:S04]  /*38370*/  STG.E [R6.64+0x4], R9 ;  /* 0x0000040906007986 */ /* 0x000fe8000c101908 */
[----:B------:R-:W-:Y:S04]  /*38380*/  STG.E [R6.64+0x8], R15 ;  /* 0x0000080f06007986 */ /* 0x000fe8000c101908 */
[----:B------:R0:W-:Y:S02]  /*38390*/  STG.E [R6.64+0xc], R13 ;  /* 0x00000c0d06007986 */ /* 0x0001e4000c101908 */
[----:B0-----:R-:W-:Y:S01]  /*383a0*/  IMAD.MOV.U32 R6, RZ, RZ, R4 ;  /* 0x000000ffff067224 */ /* 0x001fe200078e0004 */
[----:B------:R-:W-:Y:S01]  /*383b0*/  MOV R7, R17 ;  /* 0x0000001100077202 */ /* 0x000fe20000000f00 */
[----:B------:R-:W-:Y:S05]  /*383c0*/  @P1 BRA `(.L_x_288) ;  /* 0xfffffb9000001947 */ /* 0x000fea000383ffff */
.L_x_287:
[----:B------:R-:W-:Y:S02]  /*383d0*/  MOV R3, RZ ;  /* 0x000000ff00037202 */ /* 0x000fe40000000f00 */
[----:B------:R-:W-:-:S02]  /*383e0*/  MOV R0, RZ ;  /* 0x000000ff00007202 */ /* 0x000fc40000000f00 */
.L_x_289:
[----:B------:R-:W-:-:S05]  /*383f0*/  IADD3 R8, P0, R3, R18, RZ ;  /* 0x0000001203087210 */ /* 0x000fca0007f1e0ff */
[----:B------:R-:W-:-:S05]  /*38400*/  IMAD.X R9, R0, 0x1, R19, P0 ;  /* 0x0000000100097824 */ /* 0x000fca00000e0613 */
[----:B--2---:R-:W3:Y:S01]  /*38410*/  LDG.E.U8 R11, [R8.64] ;  /* 0x00000008080b7981 */ /* 0x004ee2000c1e1100 */
[----:B--2---:R-:W-:-:S05]  /*38420*/  IADD3 R6, P0, R3, R2, RZ ;  /* 0x0000000203067210 */ /* 0x004fca0007f1e0ff */
[----:B------:R-:W-:-:S05]  /*38430*/  IMAD.X R7, R0, 0x1, R5, P0 ;  /* 0x0000000100077824 */ /* 0x000fca00000e0605 */
[----:B---3--:R0:W-:Y:S04]  /*38440*/  STG.E.U8 [R6.64], R11 ;  /* 0x0000000b06007986 */ /* 0x0081e8000c101108 */
        /* <DEDUP_REMOVED lines=116> */
[----:B-----5:R-:W3:Y:S04]  /*38b90*/  LDG.E.U8 R23, [R8.64+0x3b] ;  /* 0x00003b0808177981 */ /* 0x020ee8000c1e1100 */
[----:B---3--:R2:W-:Y:S04]  /*38ba0*/  STG.E.U8 [R6.64+0x3b], R23 ;  /* 0x00003b1706007986 */ /* 0x0085e8000c101108 */
[----:B------:R-:W3:Y:S04]  /*38bb0*/  LDG.E.U8 R25, [R8.64+0x3c] ;  /* 0x00003c0808197981 */ /* 0x000ee8000c1e1100 */
[----:B---3--:R2:W-:Y:S04]  /*38bc0*/  STG.E.U8 [R6.64+0x3c], R25 ;  /* 0x00003c1906007986 */ /* 0x0085e8000c101108 */
[----:B0-----:R-:W3:Y:S04]  /*38bd0*/  LDG.E.U8 R13, [R8.64+0x3d] ;  /* 0x00003d08080d7981 */ /* 0x001ee8000c1e1100 */
[----:B---3--:R2:W-:Y:S04]  /*38be0*/  STG.E.U8 [R6.64+0x3d], R13 ;  /* 0x00003d0d06007986 */ /* 0x0085e8000c101108 */
[----:B-1----:R-:W3:Y:S01]  /*38bf0*/  LDG.E.U8 R15, [R8.64+0x3e] ;  /* 0x00003e08080f7981 */ /* 0x002ee2000c1e1100 */
[----:B------:R-:W-:-:S04]  /*38c00*/  IADD3 R3, P1, R3, 0x40, RZ ;  /* 0x0000004003037810 */ /* 0x000fc80007f3e0ff */
[----:B------:R-:W-:Y:S01]  /*38c10*/  ISETP.GE.U32.AND P0, PT, R3, 0x20000, PT ;  /* 0x000200000300780c */ /* 0x000fe20003f06070 */
[----:B------:R-:W-:-:S05]  /*38c20*/  IMAD.X R0, RZ, RZ, R0, P1 ;  /* 0x000000ffff007224 */ /* 0x000fca00008e0600 */
[----:B------:R-:W-:Y:S01]  /*38c30*/  ISETP.GE.U32.AND.EX P0, PT, R0, RZ, PT, P0 ;  /* 0x000000ff0000720c */ /* 0x000fe20003f06100 */
[----:B---3--:R2:W-:Y:S04]  /*38c40*/  STG.E.U8 [R6.64+0x3e], R15 ;  /* 0x00003e0f06007986 */ /* 0x0085e8000c101108 */
[----:B------:R-:W3:Y:S04]  /*38c50*/  LDG.E.U8 R11, [R8.64+0x3f] ;  /* 0x00003f08080b7981 */ /* 0x000ee8000c1e1100 */
[----:B---3--:R2:W-:Y:S04]  /*38c60*/  STG.E.U8 [R6.64+0x3f], R11 ;  /* 0x00003f0b06007986 */ /* 0x0085e8000c101108 */
[----:B------:R-:W-:Y:S05]  /*38c70*/  @!P0 BRA `(.L_x_289) ;  /* 0xfffff77000008947 */ /* 0x000fea000383ffff */
[----:B------:R-:W-:Y:S05]  /*38c80*/  EXIT ;  /* 0x000000000000794d */ /* 0x000fea0003800000 */
.L_x_290:
[----:B------:R-:W-:-:S00]  /*38c90*/  BRA `(.L_x_290) ;  /* 0xfffffff000007947 */ /* 0x000fc0000383ffff */
[----:B------:R-:W-:-:S00]  /*38ca0*/  NOP ;  /* 0x0000000000007918 */ /* 0x000fc00000000000 */
        /* <DEDUP_REMOVED lines=13> */
.L_x_379:


//--------------------- .text._Z14g_encode_batchPjS_S_S_S_ --------------------------
	.section	.text._Z14g_encode_batchPjS_S_S_S_,"ax",@progbits
	.sectioninfo	@"SHI_REGISTERS=36"
	.align	128
        .global         _Z14g_encode_batchPjS_S_S_S_
        .type           _Z14g_encode_batchPjS_S_S_S_,@function
        .size           _Z14g_encode_batchPjS_S_S_S_,(.L_x_386 - _Z14g_encode_batchPjS_S_S_S_)
        .other          _Z14g_encode_batchPjS_S_S_S_,@"STO_CUDA_ENTRY STV_DEFAULT"
_Z14g_encode_batchPjS_S_S_S_:
.text._Z14g_encode_batchPjS_S_S_S_:
[----:B------:R-:W-:-:S02]  /*0000*/  MOV R1, c[0x0][0x28] ;  /* 0x00000a0000017a02 */ /* 0x000fc40000000f00 */
[----:B------:R-:W0:Y:S01]  /*0010*/  S2R R0, SR_CTAID.X ;  /* 0x0000000000007919 */ /* 0x000e220000002500 */
[----:B------:R-:W-:Y:S01]  /*0020*/  MOV R8, 0x4 ;  /* 0x0000000400087802 */ /* 0x000fe20000000f00 */
[----:B------:R-:W-:Y:S01]  /*0030*/  ULDC.64 UR6, c[0x0][0x118] ;  /* 0x0000460000067ab9 */ /* 0x000fe20000000a00 */
[----:B------:R-:W-:Y:S01]  /*0040*/  MOV R6, 0x6 ;  /* 0x0000000600067802 */ /* 0x000fe20000000f00 */
[----:B------:R-:W0:Y:S01]  /*0050*/  S2R R3, SR_TID.X ;  /* 0x0000000000037919 */ /* 0x000e220000002100 */
[----:B------:R-:W-:Y:S02]  /*0060*/  UMOV UR5, 0x6 ;  /* 0x0000000600057882 */ /* 0x000fe40000000000 */
[----:B------:R-:W-:Y:S01]  /*0070*/  UMOV UR4, URZ ;  /* 0x0000003f00047c82 */ /* 0x000fe20008000000 */
[----:B0-----:R-:W-:-:S05]  /*0080*/  IMAD R0, R0, c[0x0][0x0], R3 ;  /* 0x0000000000007a24 */ /* 0x001fca00078e0203 */
[----:B------:R-:W-:-:S05]  /*0090*/  SHF.L.U32 R3, R0, 0x10, RZ ;  /* 0x0000001000037819 */ /* 0x000fca00000006ff */
[----:B------:R-:W-:-:S05]  /*00a0*/  IMAD.WIDE.U32 R2, R3, R8, c[0x0][0x168] ;  /* 0x00005a0003027625 */ /* 0x000fca00078e0008 */
[----:B------:R0:W-:Y:S04]  /*00b0*/  STG.E.U8 [R2.64], RZ ;  /* 0x000000ff02007986 */ /* 0x0001e8000c101106 */
[----:B------:R0:W-:Y:S04]  /*00c0*/  STG.E.U8 [R2.64+0x1], RZ ;  /* 0x000001ff02007986 */ /* 0x0001e8000c101106 */
[----:B------:R0:W-:Y:S04]  /*00d0*/  STG.E.U8 [R2.64+0x2], RZ ;  /* 0x000002ff02007986 */ /* 0x0001e8000c101106 */
[----:B------:R0:W-:Y:S04]  /*00e0*/  STG.E.U8 [R2.64+0x3], RZ ;  /* 0x000003ff02007986 */ /* 0x0001e8000c101106 */
[----:B------:R0:W-:Y:S04]  /*00f0*/  STG.E.U8 [R2.64+0x4], RZ ;  /* 0x000004ff02007986 */ /* 0x0001e8000c101106 */
[----:B------:R0:W-:Y:S02]  /*0100*/  STG.E.U8 [R2.64+0x5], RZ ;  /* 0x000005ff02007986 */ /* 0x0001e4000c101106 */
.L_x_291:
[----:B-1----:R-:W-:Y:S01]  /*0110*/  IADD3 R4, P0, R2, UR5, RZ ;  /* 0x0000000502047c10 */ /* 0x002fe2000ff1e0ff */
[----:B------:R-:W-:Y:S01]  /*0120*/  UIADD3 UR5, UP0, UR5, 0x6a, URZ ;  /* 0x0000006a05057890 */ /* 0x000fe2000ff1e03f */
[----:B------:R-:W-:-:S02]  /*0130*/  IADD3 R6, R6, 0x6a, RZ ;  /* 0x0000006a06067810 */ /* 0x000fc40007ffe0ff */
[----:B------:R-:W-:Y:S01]  /*0140*/  IADD3.X R5, R3, UR4, RZ, P0, !PT ;  /* 0x0000000403057c10 */ /* 0x000fe200087fe4ff */
[----:B------:R-:W-:Y:S01]  /*0150*/  UIADD3.X UR4, URZ, UR4, URZ, UP0, !UPT ;  /* 0x000000043f047290 */ /* 0x000fe200087fe43f */
[----:B------:R-:W-:-:S03]  /*0160*/  ISETP.GE.U32.AND P0, PT, R6, 0x40000, PT ;  /* 0x000400000600780c */ /* 0x000fc60003f06070 */
[----:B------:R1:W-:Y:S04]  /*0170*/  STG.E.U8 [R4.64], RZ ;  /* 0x000000ff04007986 */ /* 0x0003e8000c101106 */
        /* <DEDUP_REMOVED lines=106> */
[----:B------:R-:W-:-:S04]  /*0820*/  MOV R9, RZ ;  /* 0x000000ff00097202 */ /* 0x000fc80000000f00 */
.L_x_292:
[----:B-1----:R-:W-:Y:S01]  /*0830*/  LEA R5, P0, R0, R9, 0xf ;  /* 0x0000000900057211 */ /* 0x002fe200078078ff */
[----:B------:R-:W-:-:S03]  /*0840*/  IMAD.WIDE.U32 R6, R9, R8, c[0x0][0x170] ;  /* 0x00005c0009067625 */ /* 0x000fc600078e0008 */
[----:B--2---:R-:W-:Y:S02]  /*0850*/  IADD3.X R10, RZ, RZ, RZ, P0, !PT ;  /* 0x000000ffff0a7210 */ /* 0x004fe400007fe4ff */
[C---:B------:R-:W-:Y:S01]  /*0860*/  LEA R4, P0, R5.reuse, c[0x0][0x160], 0x2 ;  /* 0x0000580005047a11 */ /* 0x040fe200078010ff */
[----:B------:R-:W2:Y:S03]  /*0870*/  LDG.E R11, [R6.64+0x3fffc] ;  /* 0x03fffc06060b7981 */ /* 0x000ea6000c1e1900 */
        /* <DEDUP_REMOVED lines=68> */
.L_x_304:
[----:B------:R-:W-:Y:S02]  /*0cc0*/  IMAD.MOV.U32 R7, RZ, RZ, 0x1 ;  /* 0x00000001ff077424 */ /* 0x000fe400078e00ff */
[----:B------:R-:W-:-:S03]  /*0cd0*/  IMAD.MOV.U32 R4, RZ, RZ, 0x4 ;  /* 0x00000004ff047424 */ /* 0x000fc600078e00ff */
[----:B------:R-:W-:-:S05]  /*0ce0*/  SHF.L.U32 R7, R7, R8, RZ ;  /* 0x0000000807077219 */ /* 0x000fca00000006ff */
[----:B-1----:R-:W-:-:S05]  /*0cf0*/  IMAD.WIDE.U32 R4, R7, R4, c[0x0][0x178] ;  /* 0x00005e0007047625 */ /* 0x002fca00078e0004 */
[----:B------:R-:W3:Y:S01]  /*0d00*/  LDG.E R9, [R4.64] ;  /* 0x0000000604097981 */ /* 0x000ee2000c1e1900 */
[----:B------:R-:W-:Y:S02]  /*0d10*/  IADD3 R8, R8, 0x1, RZ ;  /* 0x0000000108087810 */ /* 0x000fe40007ffe0ff */
[----:B--2---:R-:W-:Y:S02]  /*0d20*/  IMNMX.U32 R11, R7, 0x1, !PT ;  /* 0x00000001070b7817 */ /* 0x004fe40007800000 */
[----:B------:R-:W-:Y:S02]  /*0d30*/  ISETP.GE.U32.AND P1, PT, R8, 0x10, PT ;  /* 0x000000100800780c */ /* 0x000fe40003f26070 */
[C---:B------:R-:W-:Y:S02]  /*0d40*/  IADD3 R6, R11.reuse, -0x1, RZ ;  /* 0xffffffff0b067810 */ /* 0x040fe40007ffe0ff */
[----:B------:R-:W-:Y:S02]  /*0d50*/  LOP3.LUT R0, R11, 0x3, RZ, 0xc0, !PT ;  /* 0x000000030b007812 */ /* 0x000fe400078ec0ff */
[----:B---3--:R-:W-:-:S13]  /*0d60*/  ISETP.NE.AND P0, PT, R9, 0x10000, PT ;  /* 0x000100000900780c */ /* 0x008fda0003f05270 */
[----:B------:R-:W-:Y:S05]  /*0d70*/  @!P0 BRA `(.L_x_293) ;  /* 0x00000d4000008947 */ /* 0x000fea0003800000 */
[----:B------:R-:W-:Y:S01]  /*0d80*/  IMAD.IADD R16, R0, 0x1, -R11 ;  /* 0x0000000100107824 */ /* 0x000fe200078e0a0b */
[----:B------:R-:W-:Y:S02]  /*0d90*/  IADD3 R17, R7, 0x3, RZ ;  /* 0x0000000307117810 */ /* 0x000fe40007ffe0ff */
[----:B------:R-:W-:-:S02]  /*0da0*/  MOV R18, RZ ;  /* 0x000000ff00127202 */ /* 0x000fc40000000f00 */
.L_x_297:
[----:B------:R-:W-:Y:S01]  /*0db0*/  ISETP.GE.U32.AND P0, PT, R6, 0x3, PT ;  /* 0x000000030600780c */ /* 0x000fe20003f06070 */
[----:B------:R-:W-:Y:S01]  /*0dc0*/  UMOV UR4, URZ ;  /* 0x0000003f00047c82 */ /* 0x000fe20008000000 */
[----:B------:R-:W-:Y:S01]  /*0dd0*/  ISETP.NE.AND P2, PT, R0, RZ, PT ;  /* 0x000000ff0000720c */ /* 0x000fe20003f45270 */
[----:B------:R-:W-:-:S10]  /*0de0*/  IMAD.MOV.U32 R24, RZ, RZ, 0x1 ;  /* 0x00000001ff187424 */ /* 0x000fd400078e00ff */
[----:B------:R-:W-:Y:S05]  /*0df0*/  @!P0 BRA `(.L_x_294) ;  /* 0x0000076000008947 */ /* 0x000fea0003800000 */
[C---:B------:R-:W-:Y:S01]  /*0e00*/  IADD3 R20, R18.reuse, 0x1, RZ ;  /* 0x0000000112147810 */ /* 0x040fe20007ffe0ff */
[----:B------:R-:W-:Y:S01]  /*0e10*/  IMAD.IADD R19, R17, 0x1, R18 ;  /* 0x0000000111137824 */ /* 0x000fe200078e0212 */
[----:B------:R-:W-:Y:S01]  /*0e20*/  IADD3 R21, R18, 0x3, RZ ;  /* 0x0000000312157810 */ /* 0x000fe20007ffe0ff */
[----:B------:R-:W-:Y:S01]  /*0e30*/  UMOV UR4, URZ ;  /* 0x0000003f00047c82 */ /* 0x000fe20008000000 */
[C---:B------:R-:W-:Y:S01]  /*0e40*/  IADD3 R23, R7.reuse, R18, RZ ;  /* 0x0000001207177210 */ /* 0x040fe20007ffe0ff */
[----:B------:R-:W-:-:S03]  /*0e50*/  IMAD.IADD R22, R7, 0x1, R20 ;  /* 0x0000000107167824 */ /* 0x000fc600078e0214 */
.L_x_295:
[----:B------:R-:W-:-:S05]  /*0e60*/  IADD3 R11, R23, UR4, RZ ;  /* 0x00000004170b7c10 */ /* 0x000fca000fffe0ff */
        /* <DEDUP_REMOVED lines=17> */
[----:B------:R-:W-:Y:S02]  /*0f80*/  IADD3 R5, R22, UR4, RZ ;  /* 0x0000000416057c10 */ /* 0x000fe4000fffe0ff */
[----:B------:R-:W-:Y:S01]  /*0f90*/  SHF.R.U32.HI R15, RZ, 0x10, R15 ;  /* 0x00000010ff0f7819 */ /* 0x000fe2000001160f */
[----:B------:R-:W-:Y:S02]  /*0fa0*/  IMAD R27, R4, -0x10001, R25 ;  /* 0xfffeffff041b7824 */ /* 0x000fe400078e0219 */
[----:B------:R-:W-:-:S03]  /*0fb0*/  IMAD.WIDE.U32 R4, R5, 0x4, R2 ;  /* 0x0000000405047825 */ /* 0x000fc600078e0002 */
[----:B------:R1:W-:Y:S01]  /*0fc0*/  STG.E [R12.64], R27 ;  /* 0x0000001b0c007986 */ /* 0x0003e2000c101906 */
[----:B------:R-:W-:-:S05]  /*0fd0*/  IMAD R29, R15, -0x10001, R26 ;  /* 0xfffeffff0f1d7824 */ /* 0x000fca00078e021a */
        /* <DEDUP_REMOVED lines=81> */
[----:B------:R-:W-:Y:S01]  /*14f0*/  IMAD.WIDE.U32 R10, R24, -0xffff, RZ ;  /* 0xffff0001180a7825 */ /* 0x000fe200078e00ff */
[----:B------:R-:W-:Y:S02]  /*1500*/  IADD3 R10, R16, UR4, RZ ;  /* 0x00000004100a7c10 */ /* 0x000fe4000fffe0ff */
[----:B------:R1:W-:Y:S02]  /*1510*/  STG.E [R4.64], R25 ;  /* 0x0000001904007986 */ /* 0x0003e4000c101906 */
[----:B------:R-:W-:-:S02]  /*1520*/  ISETP.NE.AND P0, PT, R10, RZ, PT ;  /* 0x000000ff0a00720c */ /* 0x000fc40003f05270 */
[----:B------:R-:W-:-:S05]  /*1530*/  SHF.R.U32.HI R11, RZ, 0x10, R11 ;  /* 0x00000010ff0b7819 */ /* 0x000fca000001160b */
[----:B------:R-:W-:-:S06]  /*1540*/  IMAD R24, R11, -0x10001, R24 ;  /* 0xfffeffff0b187824 */ /* 0x000fcc00078e0218 */
[----:B-1----:R-:W-:Y:S05]  /*1550*/  @P0 BRA `(.L_x_295) ;  /* 0xfffff90000000947 */ /* 0x002fea000383ffff */
.L_x_294:
[----:B------:R-:W-:Y:S05]  /*1560*/  @!P2 BRA `(.L_x_296) ;  /* 0x000005100000a947 */ /* 0x000fea0003800000 */
[----:B------:R-:W-:-:S04]  /*1570*/  IADD3 R4, R18, UR4, RZ ;  /* 0x0000000412047c10 */ /* 0x000fc8000fffe0ff */
        /* <DEDUP_REMOVED lines=80> */
.L_x_296:
[----:B-1----:R-:W-:-:S04]  /*1a80*/  LEA R18, R7, R18, 0x1 ;  /* 0x0000001207127211 */ /* 0x002fc800078e08ff */
[----:B------:R-:W-:-:S13]  /*1a90*/  ISETP.GE.U32.AND P0, PT, R18, 0x10000, PT ;  /* 0x000100001200780c */ /* 0x000fda0003f06070 */
[----:B------:R-:W-:Y:S05]  /*1aa0*/  @!P0 BRA `(.L_x_297) ;  /* 0xfffff30000008947 */ /* 0x000fea000383ffff */
[----:B------:R-:W-:Y:S05]  /*1ab0*/  BRA `(.L_x_298) ;  /* 0x00000a2000007947 */ /* 0x000fea0003800000 */
.L_x_293:
[----:B------:R-:W-:Y:S02]  /*1ac0*/  IADD3 R4, R11, -R0, RZ ;  /* 0x800000000b047210 */ /* 0x000fe40007ffe0ff */
[----:B------:R-:W-:-:S02]  /*1ad0*/  MOV R10, RZ ;  /* 0x000000ff000a7202 */ /* 0x000fc40000000f00 */
.L_x_302:
[----:B------:R-:W-:Y:S01]  /*1ae0*/  ISETP.GE.U32.AND P2, PT, R6, 0x3, PT ;  /* 0x000000030600780c */ /* 0x000fe20003f46070 */
[----:B------:R-:W-:Y:S01]  /*1af0*/  UMOV UR4, URZ ;  /* 0x0000003f00047c82 */ /* 0x000fe20008000000 */
[----:B------:R-:W-:-:S11]  /*1b00*/  ISETP.NE.AND P0, PT, R0, RZ, PT ;  /* 0x000000ff0000720c */ /* 0x000fd60003f05270 */
[----:B-1----:R-:W-:Y:S05]  /*1b10*/  @!P2 BRA `(.L_x_299) ;  /* 0x000005800000a947 */ /* 0x002fea0003800000 */
[----:B------:R-:W-:Y:S01]  /*1b20*/  MOV R5, R4 ;  /* 0x0000000400057202 */ /* 0x000fe20000000f00 */
[----:B------:R-:W-:-:S02]  /*1b30*/  UMOV UR4, URZ ;  /* 0x0000003f00047c82 */ /* 0x000fc40008000000 */
.L_x_300:
[----:B-1----:R-:W-:-:S04]  /*1b40*/  IADD3 R9, R10, UR4, RZ ;  /* 0x000000040a097c10 */ /* 0x002fc8000fffe0ff */
        /* <DEDUP_REMOVED lines=21> */
[----:B------:R-:W3:Y:S01]  /*1ca0*/  LDG.E R22, [R16.64] ;  /* 0x0000000610167981 */ /* 0x000ee2000c1e1900 */
[----:B------:R-:W-:-:S05]  /*1cb0*/  IMAD.WIDE.U32 R18, R18, 0x4, R2 ;  /* 0x0000000412127825 */ /* 0x000fca00078e0002 */
[----:B------:R-:W1:Y:S01]  /*1cc0*/  LDG.E R25, [R18.64] ;  /* 0x0000000612197981 */ /* 0x000e62000c1e1900 */
[----:B---3--:R-:W-:-:S13]  /*1cd0*/  ISETP.NE.AND P2, PT, R22, 0x10000, PT ;  /* 0x000100001600780c */ /* 0x008fda0003f45270 */
[----:B------:R-:W-:-:S05]  /*1ce0*/  @P2 SHF.L.U32 R22, R22, 0x10, RZ ;  /* 0x0000001016162819 */ /* 0x000fca00000006ff */
[----:B------:R-:W-:Y:S01]  /*1cf0*/  @P2 IMAD.WIDE.U32 R20, R22, -0xffff, RZ ;  /* 0xffff000116142825 */ /* 0x000fe200078e00ff */
[----:B------:R-:W-:-:S04]  /*1d00*/  MOV R20, 0x1 ;  /* 0x0000000100147802 */ /* 0x000fc80000000f00 */
[----:B------:R-:W-:-:S05]  /*1d10*/  @P2 SHF.R.U32.HI R21, RZ, 0x10, R21 ;  /* 0x00000010ff152819 */ /* 0x000fca0000011615 */
[----:B------:R-:W-:-:S04]  /*1d20*/  @P2 IMAD R20, R21, -0x10001, R22 ;  /* 0xfffeffff15142824 */ /* 0x000fc800078e0216 */
[----:B-1----:R-:W-:Y:S01]  /*1d30*/  IMAD.IADD R11, R25, 0x1, R20 ;  /* 0x00000001190b7824 */ /* 0x002fe200078e0214 */
        /* <DEDUP_REMOVED lines=16> */
[----:B-1----:R-:W-:-:S04]  /*1e40*/  IMAD.IADD R17, R7, 0x1, R9 ;  /* 0x0000000107117824 */ /* 0x002fc800078e0209 */
        /* <DEDUP_REMOVED lines=16> */
[----:B------:R-:W1:Y:S01]  /*1f50*/  LDG.E R24, [R18.64] ;  /* 0x0000000612187981 */ /* 0x000e62000c1e1900 */
[----:B------:R-:W-:Y:S01]  /*1f60*/  MOV R9, 0x1 ;  /* 0x0000000100097802 */ /* 0x000fe20000000f00 */
[----:B------:R-:W-:Y:S01]  /*1f70*/  UIADD3 UR4, UR4, 0x4, URZ ;  /* 0x0000000404047890 */ /* 0x000fe2000fffe03f */
[----:B------:R-:W-:Y:S02]  /*1f80*/  IADD3 R5, R5, -0x4, RZ ;  /* 0xfffffffc05057810 */ /* 0x000fe40007ffe0ff */
[----:B---3--:R-:W-:-:S13]  /*1f90*/  ISETP.NE.AND P2, PT, R22, 0x10000, PT ;  /* 0x000100001600780c */ /* 0x008fda0003f45270 */
[----:B------:R-:W-:-:S05]  /*1fa0*/  @P2 SHF.L.U32 R22, R22, 0x10, RZ ;  /* 0x0000001016162819 */ /* 0x000fca00000006ff */
[----:B------:R-:W-:-:S05]  /*1fb0*/  @P2 IMAD.WIDE.U32 R20, R22, -0xffff, RZ ;  /* 0xffff000116142825 */ /* 0x000fca00078e00ff */
[----:B------:R-:W-:-:S05]  /*1fc0*/  @P2 SHF.R.U32.HI R21, RZ, 0x10, R21 ;  /* 0x00000010ff152819 */ /* 0x000fca0000011615 */
[----:B------:R-:W-:Y:S01]  /*1fd0*/  @P2 IMAD R9, R21, -0x10001, R22 ;  /* 0xfffeffff15092824 */ /* 0x000fe200078e0216 */
[----:B------:R-:W-:-:S04]  /*1fe0*/  ISETP.NE.AND P2, PT, R5, RZ, PT ;  /* 0x000000ff0500720c */ /* 0x000fc80003f45270 */
[----:B-1----:R-:W-:Y:S02]  /*1ff0*/  IADD3 R11, R24, R9, RZ ;  /* 0x00000009180b7210 */ /* 0x002fe40007ffe0ff */
[----:B------:R-:W-:-:S03]  /*2000*/  IADD3 R9, -R9, 0x10001, R24 ;  /* 0x0001000109097810 */ /* 0x000fc60007ffe118 */
[----:B--2---:R-:W-:-:S04]  /*2010*/  IMAD.WIDE.U32 R12, R11, -0xffff, RZ ;  /* 0xffff00010b0c7825 */ /* 0x004fc800078e00ff */
        /* <DEDUP_REMOVED lines=8> */
.L_x_299:
[----:B------:R-:W-:Y:S05]  /*20a0*/  @!P0 BRA `(.L_x_301) ;  /* 0x0000040000008947 */ /* 0x000fea0003800000 */
[----:B------:R-:W-:-:S04]  /*20b0*/  IADD3 R5, R10, UR4, RZ ;  /* 0x000000040a057c10 */ /* 0x000fc8000fffe0ff */
[----:B------:R-:W-:-:S05]  /*20c0*/  IADD3 R15, R7, R5, RZ ;  /* 0x00000005070f7210 */ /* 0x000fca0007ffe0ff */
        /* <DEDUP_REMOVED lines=44> */
[----:B-1----:R-:W-:-:S05]  /*2390*/  IADD3 R13, R7, R5, RZ ;  /* 0x00000005070d7210 */ /* 0x002fca0007ffe0ff */
        /* <DEDUP_REMOVED lines=17> */
.L_x_301:
[----:B------:R-:W-:-:S04]  /*24b0*/  LEA R10, R7, R10, 0x1 ;  /* 0x0000000a070a7211 */ /* 0x000fc800078e08ff */
[----:B------:R-:W-:-:S13]  /*24c0*/  ISETP.GE.U32.AND P0, PT, R10, 0x10000, PT ;  /* 0x000100000a00780c */ /* 0x000fda0003f06070 */
[----:B------:R-:W-:Y:S05]  /*24d0*/  @!P0 BRA `(.L_x_302) ;  /* 0xfffff60000008947 */ /* 0x000fea000383ffff */
.L_x_298:
[----:B------:R-:W-:Y:S01]  /*24e0*/  @P1 CALL.REL.NOINC `(.L_x_303) ;  /* 0x0000001000001944 */ /* 0x000fe20003c00000 */
[----:B------:R-:W-:Y:S05]  /*24f0*/  BRA `(.L_x_304) ;  /* 0xffffe7c000007947 */ /* 0x000fea000383ffff */
.L_x_303:
[----:B------:R-:W-:Y:S05]  /*2500*/  EXIT ;  /* 0x000000000000794d */ /* 0x000fea0003800000 */
.L_x_305:
        /* <DEDUP_REMOVED lines=15> */
.L_x_386:


//--------------------- .text._Z10g_build_n3PjS_  --------------------------
	.section	.text._Z10g_build_n3PjS_,"ax",@progbits
	.sectioninfo	@"SHI_REGISTERS=12"
	.align	128
        .global         _Z10g_build_n3PjS_
        .type           _Z10g_build_n3PjS_,@function
        .size           _Z10g_build_n3PjS_,(.L_x_387 - _Z10g_build_n3PjS_)
        .other          _Z10g_build_n3PjS_,@"STO_CUDA_ENTRY STV_DEFAULT"
_Z10g_build_n3PjS_:
.text._Z10g_build_n3PjS_:
[----:B------:R-:W-:-:S02]  /*0000*/  MOV R1, c[0x0][0x28] ;  /* 0x00000a0000017a02 */ /* 0x000fc40000000f00 */
[----:B------:R-:W0:Y:S01]  /*0010*/  S2R R0, SR_CTAID.X ;  /* 0x0000000000007919 */ /* 0x000e220000002500 */
[----:B------:R-:W-:Y:S01]  /*0020*/  MOV R9, 0x4 ;  /* 0x0000000400097802 */ /* 0x000fe20000000f00 */
[----:B------:R-:W-:Y:S02]  /*0030*/  ULDC.64 UR4, c[0x0][0x118] ;  /* 0x0000460000047ab9 */ /* 0x000fe40000000a00 */
[----:B------:R-:W0:Y:S02]  /*0040*/  S2R R3, SR_TID.X ;  /* 0x0000000000037919 */ /* 0x000e240000002100 */
[----:B0-----:R-:W-:-:S04]  /*0050*/  IMAD R0, R0, c[0x0][0x0], R3 ;  /* 0x0000000000007a24 */ /* 0x001fc800078e0203 */
[----:B------:R-:W-:-:S06]  /*0060*/  IMAD.WIDE.U32 R2, R0, R9, c[0x0][0x168] ;  /* 0x00005a0000027625 */ /* 0x000fcc00078e0009 */
[----:B------:R-:W2:Y:S02]  /*0070*/  LDG.E R2, [R2.64+0x4] ;  /* 0x0000040402027981 */ /* 0x000ea4000c1e1900 */
[----:B--2---:R-:W-:-:S05]  /*0080*/  IADD3 R6, -R2, 0x10001, RZ ;  /* 0x0001000102067810 */ /* 0x004fca0007ffe1ff */
[----:B------:R-:W-:-:S05]  /*0090*/  IMAD.WIDE.U32 R4, R6, -0xffff, RZ ;  /* 0xffff000106047825 */ /* 0x000fca00078e00ff */
[----:B------:R-:W-:Y:S01]  /*00a0*/  SHF.R.U32.HI R7, RZ, 0x10, R5 ;  /* 0x00000010ff077819 */ /* 0x000fe20000011605 */
[----:B------:R-:W-:-:S04]  /*00b0*/  IMAD.WIDE.U32 R4, R0, R9, c[0x0][0x160] ;  /* 0x0000580000047625 */ /* 0x000fc800078e0009 */
[----:B------:R-:W-:-:S05]  /*00c0*/  IMAD R7, R7, -0x10001, R6 ;  /* 0xfffeffff07077824 */ /* 0x000fca00078e0206 */
[----:B------:R-:W-:Y:S01]  /*00d0*/  STG.E [R4.64], R7 ;  /* 0x0000000704007986 */ /* 0x000fe2000c101904 */
[----:B------:R-:W-:Y:S05]  /*00e0*/  EXIT ;  /* 0x000000000000794d */ /* 0x000fea0003800000 */
.L_x_306:
        /* <DEDUP_REMOVED lines=9> */
.L_x_387:


//--------------------- .text._Z10g_build_n2PjS_S_ --------------------------
	.section	.text._Z10g_build_n2PjS_S_,"ax",@progbits
	.sectioninfo	@"SHI_REGISTERS=10"
	.align	128
        .global         _Z10g_build_n2PjS_S_
        .type           _Z10g_build_n2PjS_S_,@function
        .size           _Z10g_build_n2PjS_S_,(.L_x_388 - _Z10g_build_n2PjS_S_)
        .other          _Z10g_build_n2PjS_S_,@"STO_CUDA_ENTRY STV_DEFAULT"
_Z10g_build_n2PjS_S_:
.text._Z10g_build_n2PjS_S_:
[----:B------:R-:W-:-:S02]  /*0000*/  MOV R1, c[0x0][0x28] ;  /* 0x00000a0000017a02 */ /* 0x000fc40000000f00 */
[----:B------:R-:W0:Y:S01]  /*0010*/  S2R R2, SR_CTAID.X ;  /* 0x0000000000027919 */ /* 0x000e220000002500 */
[----:B------:R-:W-:Y:S01]  /*0020*/  MOV R7, 0x4 ;  /* 0x0000000400077802 */ /* 0x000fe20000000f00 */
[----:B------:R-:W-:Y:S02]  /*0030*/  ULDC.64 UR4, c[0x0][0x118] ;  /* 0x0000460000047ab9 */ /* 0x000fe40000000a00 */
[----:B------:R-:W0:Y:S02]  /*0040*/  S2R R3, SR_TID.X ;  /* 0x0000000000037919 */ /* 0x000e240000002100 */
[----:B0-----:R-:W-:-:S04]  /*0050*/  IMAD R2, R2, c[0x0][0x0], R3 ;  /* 0x0000000002027a24 */ /* 0x001fc800078e0203 */
[----:B------:R-:W-:-:S04]  /*0060*/  IMAD.WIDE.U32 R4, R2, R7, c[0x0][0x170] ;  /* 0x00005c0002047625 */ /* 0x000fc800078e0007 */
[-C--:B------:R-:W-:Y:S02]  /*0070*/  IMAD.WIDE.U32 R2, R2, R7.reuse, c[0x0][0x168] ;  /* 0x00005a0002027625 */ /* 0x080fe400078e0007 */
[----:B------:R-:W2:Y:S04]  /*0080*/  LDG.E R4, [R4.64] ;  /* 0x0000000404047981 */ /* 0x000ea8000c1e1900 */
[----:B------:R-:W3:Y:S01]  /*0090*/  LDG.E R3, [R2.64] ;  /* 0x0000000402037981 */ /* 0x000ee2000c1e1900 */
[----:B--2---:R-:W-:-:S05]  /*00a0*/  IMAD.WIDE.U32 R6, R4, R7, c[0x0][0x160] ;  /* 0x0000580004067625 */ /* 0x004fca00078e0007 */
[----:B---3--:R-:W-:Y:S01]  /*00b0*/  STG.E [R6.64], R3 ;  /* 0x0000000306007986 */ /* 0x008fe2000c101904 */
[----:B------:R-:W-:Y:S05]  /*00c0*/  EXIT ;  /* 0x000000000000794d */ /* 0x000fea0003800000 */
.L_x_307:
        /* <DEDUP_REMOVED lines=11> */
.L_x_388:


//--------------------- .text._Z10g_build_n1PjS_S_S_S_ --------------------------
	.section	.text._Z10g_build_n1PjS_S_S_S_,"ax",@progbits
	.sectioninfo	@"SHI_REGISTERS=16"
	.align	128
        .global         _Z10g_build_n1PjS_S_S_S_
        .type           _Z10g_build_n1PjS_S_S_S_,@function
        .size           _Z10g_build_n1PjS_S_S_S_,(.L_x_389 - _Z10g_build_n1PjS_S_S_S_)
        .other          _Z10g_build_n1PjS_S_S_S_,@"STO_CUDA_ENTRY STV_DEFAULT"
_Z10g_build_n1PjS_S_S_S_:
.text._Z10g_build_n1PjS_S_S_S_:
[----:B------:R-:W-:-:S02]  /*0000*/  MOV R1, c[0x0][0x28] ;  /* 0x00000a0000017a02 */ /* 0x000fc40000000f00 */
[----:B------:R-:W0:Y:S01]  /*0010*/  S2R R0, SR_CTAID.X ;  /* 0x0000000000007919 */ /* 0x000e220000002500 */
[----:B------:R-:W-:Y:S01]  /*0020*/  MOV R11, 0x4 ;  /* 0x00000004000b7802 */ /* 0x000fe20000000f00 */
[----:B------:R-:W-:Y:S02]  /*0030*/  ULDC.64 UR4, c[0x0][0x118] ;  /* 0x0000460000047ab9 */ /* 0x000fe40000000a00 */
[----:B------:R-:W0:Y:S02]  /*0040*/  S2R R3, SR_TID.X ;  /* 0x0000000000037919 */ /* 0x000e240000002100 */
[----:B0-----:R-:W-:-:S04]  /*0050*/  IMAD R0, R0, c[0x0][0x0], R3 ;  /* 0x0000000000007a24 */ /* 0x001fc800078e0203 */
[----:B------:R-:W-:-:S06]  /*0060*/  IMAD.WIDE.U32 R4, R0, R11, c[0x0][0x170] ;  /* 0x00005c0000047625 */ /* 0x000fcc00078e000b */
[----:B------:R-:W2:Y:S02]  /*0070*/  LDG.E R4, [R4.64] ;  /* 0x0000000404047981 */ /* 0x000ea4000c1e1900 */
[----:B--2---:R-:W-:-:S06]  /*0080*/  IMAD.WIDE.U32 R6, R4, R11, c[0x0][0x168] ;  /* 0x00005a0004067625 */ /* 0x004fcc00078e000b */
[----:B------:R-:W2:Y:S01]  /*0090*/  LDG.E R6, [R6.64] ;  /* 0x0000000406067981 */ /* 0x000ea2000c1e1900 */
[----:B------:R-:W-:-:S06]  /*00a0*/  IMAD.WIDE.U32 R2, R0, R11, c[0x0][0x178] ;  /* 0x00005e0000027625 */ /* 0x000fcc00078e000b */
[----:B------:R-:W3:Y:S01]  /*00b0*/  LDG.E R2, [R2.64] ;  /* 0x0000000402027981 */ /* 0x000ee2000c1e1900 */
[----:B--2---:R-:W-:-:S06]  /*00c0*/  IMAD.WIDE.U32 R8, R6, R11, c[0x0][0x180] ;  /* 0x0000600006087625 */ /* 0x004fcc00078e000b */
[----:B------:R-:W2:Y:S01]  /*00d0*/  LDG.E R9, [R8.64] ;  /* 0x0000000408097981 */ /* 0x000ea2000c1e1900 */
[C---:B------:R-:W-:Y:S02]  /*00e0*/  LEA R4, P1, R0.reuse, c[0x0][0x160], 0x2 ;  /* 0x0000580000047a11 */ /* 0x040fe400078210ff */
[----:B------:R-:W-:Y:S02]  /*00f0*/  MOV R13, 0x1 ;  /* 0x00000001000d7802 */ /* 0x000fe40000000f00 */
[----:B------:R-:W-:Y:S02]  /*0100*/  LEA.HI.X R5, R0, c[0x0][0x164], RZ, 0x2, P1 ;  /* 0x0000590000057a11 */ /* 0x000fe400008f14ff */
[----:B--2---:R-:W-:-:S04]  /*0110*/  ISETP.NE.AND P0, PT, R9, 0x10000, PT ;  /* 0x000100000900780c */ /* 0x004fc80003f05270 */
[----:B---3--:R-:W-:-:S13]  /*0120*/  ISETP.EQ.AND P0, PT, R2, 0x10000, !P0 ;  /* 0x000100000200780c */ /* 0x008fda0004702270 */
[----:B------:R-:W-:-:S04]  /*0130*/  @!P0 IMAD R12, R2, R9, RZ ;  /* 0x00000009020c8224 */ /* 0x000fc800078e02ff */
[----:B------:R-:W-:-:S05]  /*0140*/  @!P0 IMAD.WIDE.U32 R10, R12, -0xffff, RZ ;  /* 0xffff00010c0a8825 */ /* 0x000fca00078e00ff */
[----:B------:R-:W-:-:S05]  /*0150*/  @!P0 SHF.R.U32.HI R11, RZ, 0x10, R11 ;  /* 0x00000010ff0b8819 */ /* 0x000fca000001160b */
[----:B------:R-:W-:-:S05]  /*0160*/  @!P0 IMAD R13, R11, -0x10001, R12 ;  /* 0xfffeffff0b0d8824 */ /* 0x000fca00078e020c */
[----:B------:R-:W-:Y:S01]  /*0170*/  STG.E [R4.64], R13 ;  /* 0x0000000d04007986 */ /* 0x000fe2000c101904 */
[----:B------:R-:W-:Y:S05]  /*0180*/  EXIT ;  /* 0x000000000000794d */ /* 0x000fea0003800000 */
.L_x_308:
        /* <DEDUP_REMOVED lines=15> */
.L_x_389:


//--------------------- .text._Z17g_build_product_iPjS_S_jS_S_S_ --------------------------
	.section	.text._Z17g_build_product_iPjS_S_jS_S_S_,"ax",@progbits
	.sectioninfo	@"SHI_REGISTERS=36"
	.align	128
        .global         _Z17g_build_product_iPjS_S_jS_S_S_
        .type           _Z17g_build_product_iPjS_S_jS_S_S_,@function
        .size           _Z17g_build_product_iPjS_S_jS_S_S_,(.L_x_390 - _Z17g_build_product_iPjS_S_jS_S_S_)
        .other          _Z17g_build_product_iPjS_S_jS_S_S_,@"STO_CUDA_ENTRY STV_DEFAULT"
_Z17g_build_product_iPjS_S_jS_S_S_:
.text._Z17g_build_product_iPjS_S_jS_S_S_:
[----:B------:R-:W-:-:S02]  /*0000*/  MOV R1, c[0x0][0x28] ;  /* 0x00000a0000017a02 */ /* 0x000fc40000000f00 */
[----:B------:R-:W0:Y:S01]  /*0010*/  S2R R2, SR_CTAID.X ;  /* 0x0000000000027919 */ /* 0x000e220000002500 */
[----:B------:R-:W-:Y:S01]  /*0020*/  IMAD.MOV.U32 R4, RZ, RZ, c[0x0][0x178] ;  /* 0x00005e00ff047624 */ /* 0x000fe200078e00ff */
[----:B------:R-:W-:Y:S01]  /*0030*/  IADD3 R1, R1, -0x8, RZ ;  /* 0xfffffff801017810 */ /* 0x000fe20007ffe0ff */
[----:B------:R-:W-:Y:S01]  /*0040*/  IMAD.MOV.U32 R18, RZ, RZ, 0x1 ;  /* 0x00000001ff127424 */ /* 0x000fe200078e00ff */
[----:B------:R-:W0:Y:S01]  /*0050*/  S2R R3, SR_TID.X ;  /* 0x0000000000037919 */ /* 0x000e220000002100 */
[----:B------:R-:W-:Y:S01]  /*0060*/  ULDC.64 UR36, c[0x0][0x118] ;  /* 0x0000460000247ab9 */ /* 0x000fe20000000a00 */
[C---:B------:R-:W-:Y:S02]  /*0070*/  ISETP.GE.U32.AND P0, PT, R4.reuse, 0x7, PT ;  /* 0x000000070400780c */ /* 0x040fe40003f06070 */
[----:B------:R-:W-:Y:S02]  /*0080*/  IADD3 R23, R4, 0x1, RZ ;  /* 0x0000000104177810 */ /* 0x000fe40007ffe0ff */
[----:B------:R-:W-:-:S02]  /*0090*/  SHF.L.U32 R18, R18, c[0x0][0x178], RZ ;  /* 0x00005e0012127a19 */ /* 0x000fc400000006ff */
[----:B------:R-:W-:-:S05]  /*00a0*/  IADD3 R4, P1, R1, c[0x0][0x20], RZ ;  /* 0x0000080001047a10 */ /* 0x000fca0007f3e0ff */
[----:B------:R-:W-:Y:S02]  /*00b0*/  IMAD.X R5, RZ, RZ, c[0x0][0x24], P1 ;  /* 0x00000900ff057624 */ /* 0x000fe400008e06ff */
[----:B0-----:R-:W-:-:S05]  /*00c0*/  IMAD R0, R2, c[0x0][0x0], R3 ;  /* 0x0000000002007a24 */ /* 0x001fca00078e0203 */
[----:B------:R-:W-:-:S04]  /*00d0*/  SHF.L.U32 R7, R0, R23, RZ ;  /* 0x0000001700077219 */ /* 0x000fc800000006ff */
[----:B------:R-:W-:-:S05]  /*00e0*/  IADD3 R0, P2, R7, R18, RZ ;  /* 0x0000001207007210 */ /* 0x000fca0007f5e0ff */
[----:B------:R-:W-:Y:S01]  /*00f0*/  IMAD.X R8, RZ, RZ, RZ, P2 ;  /* 0x000000ffff087224 */ /* 0x000fe200010e06ff */
[----:B------:R-:W-:Y:S05]  /*0100*/  @!P0 BRA `(.L_x_309) ;  /* 0x000043f000008947 */ /* 0x000fea0003800000 */
[----:B------:R-:W-:Y:S01]  /*0110*/  IMAD.SHL.U32 R24, R7, 0x4, RZ ;  /* 0x0000000407187824 */ /* 0x000fe200078e00ff */
[----:B------:R-:W-:Y:S01]  /*0120*/  SHF.R.U32.HI R16, RZ, 0x1e, R7 ;  /* 0x0000001eff107819 */ /* 0x000fe20000011607 */
[----:B------:R-:W-:Y:S01]  /*0130*/  IMAD.MOV.U32 R6, RZ, RZ, 0x1 ;  /* 0x00000001ff067424 */ /* 0x000fe200078e00ff */
[----:B------:R-:W-:Y:S02]  /*0140*/  MOV R20, 32@lo((_Z17g_build_product_iPjS_S_jS_S_S_ + .L_x_0@srel)) ;  /* 0x0000000000147802 */ /* 0x000fe40000000f00 */
[----:B------:R-:W-:Y:S02]  /*0150*/  IADD3 R28, P0, R24, c[0x0][0x168], RZ ;  /* 0x00005a00181c7a10 */ /* 0x000fe40007f1e0ff */
[----:B------:R-:W-:Y:S02]  /*0160*/  MOV R21, 32@hi((_Z17g_build_product_iPjS_S_jS_S_S_ + .L_x_0@srel)) ;  /* 0x0000000000157802 */ /* 0x000fe40000000f00 */
[----:B------:R-:W-:-:S04]  /*0170*/  IADD3.X R29, R16, c[0x0][0x16c], RZ, P0, !PT ;  /* 0x00005b00101d7a10 */ /* 0x000fc800007fe4ff */
[----:B------:R-:W-:Y:S05]  /*0180*/  CALL.ABS.NOINC `(cudaStreamCreateWithFlags) ;  /* 0x0000000000007943 */ /* 0x000fea0003c00000 */
.L_x_0:
[C---:B------:R-:W-:Y:S01]  /*0190*/  LOP3.LUT R0, R23.reuse, 0x1, RZ, 0xc0, !PT ;  /* 0x0000000117007812 */ /* 0x040fe200078ec0ff */
[----:B------:R-:W-:Y:S01]  /*01a0*/  IMAD.MOV.U32 R4, RZ, RZ, 0x1 ;  /* 0x00000001ff047424 */ /* 0x000fe200078e00ff */
[C---:B------:R-:W-:Y:S01]  /*01b0*/  ISETP.GE.U32.AND P0, PT, R23.reuse, 0x6, PT ;  /* 0x000000061700780c */ /* 0x040fe20003f06070 */
[----:B------:R-:W-:Y:S01]  /*01c0*/  IMAD.MOV.U32 R7, RZ, RZ, 0x1 ;  /* 0x00000001ff077424 */ /* 0x000fe200078e00ff */
[C---:B------:R-:W-:Y:S01]  /*01d0*/  LEA.HI R0, R23.reuse, R0, RZ, 0x1f ;  /* 0x0000000017007211 */ /* 0x040fe200078ff8ff */
[----:B------:R-:W-:Y:S01]  /*01e0*/  IMAD.MOV.U32 R8, RZ, RZ, 0x1 ;  /* 0x00000001ff087424 */ /* 0x000fe200078e00ff */
[----:B------:R-:W-:Y:S01]  /*01f0*/  MOV R22, 32@lo(fun@fdesc(_Z6g_fillPjj)) ;  /* 0x0000000000167802 */ /* 0x000fe20000000f00 */
[----:B------:R-:W-:Y:S01]  /*0200*/  IMAD.MOV.U32 R10, RZ, RZ, 0x1 ;  /* 0x00000001ff0a7424 */ /* 0x000fe200078e00ff */
[C---:B------:R-:W-:Y:S01]  /*0210*/  SEL R17, R23.reuse, R0, !P0 ;  /* 0x0000000017117207 */ /* 0x040fe20004000000 */
[----:B------:R-:W-:Y:S01]  /*0220*/  IMAD.IADD R3, R23, 0x1, -R0 ;  /* 0x0000000117037824 */ /* 0x000fe200078e0a00 */
[----:B------:R-:W-:Y:S01]  /*0230*/  MOV R19, 32@hi(fun@fdesc(_Z6g_fillPjj)) ;  /* 0x0000000000137802 */ /* 0x000fe20000000f00 */
[----:B------:R-:W-:Y:S01]  /*0240*/  IMAD.MOV.U32 R11, RZ, RZ, 0x1 ;  /* 0x00000001ff0b7424 */ /* 0x000fe200078e00ff */
[C---:B------:R-:W-:Y:S01]  /*0250*/  SHF.L.U32 R17, R4.reuse, R17, RZ ;  /* 0x0000001104117219 */ /* 0x040fe200000006ff */
[----:B------:R-:W-:Y:S01]  /*0260*/  IMAD.MOV.U32 R12, RZ, RZ, RZ ;  /* 0x000000ffff0c7224 */ /* 0x000fe200078e00ff */
[----:B------:R-:W-:Y:S01]  /*0270*/  SHF.L.U32 R3, R4, R3, RZ ;  /* 0x0000000304037219 */ /* 0x000fe200000006ff */
[----:B------:R-:W-:Y:S01]  /*0280*/  IMAD.MOV.U32 R4, RZ, RZ, R22 ;  /* 0x000000ffff047224 */ /* 0x000fe200078e0016 */
[----:B------:R-:W-:Y:S01]  /*0290*/  MOV R20, 32@lo((_Z17g_build_product_iPjS_S_jS_S_S_ + .L_x_1@srel)) ;  /* 0x0000000000147802 */ /* 0x000fe20000000f00 */
[----:B------:R-:W-:Y:S01]  /*02a0*/  IMAD.MOV.U32 R5, RZ, RZ, R19 ;  /* 0x000000ffff057224 */ /* 0x000fe200078e0013 */
[----:B------:R-:W-:Y:S01]  /*02b0*/  SEL R25, R3, 0x1, P0 ;  /* 0x0000000103197807 */ /* 0x000fe20000000000 */
[----:B------:R-:W-:Y:S01]  /*02c0*/  IMAD.MOV.U32 R9, RZ, RZ, R17 ;  /* 0x000000ffff097224 */ /* 0x000fe200078e0011 */
[----:B------:R-:W-:-:S03]  /*02d0*/  MOV R21, 32@hi((_Z17g_build_product_iPjS_S_jS_S_S_ + .L_x_1@srel)) ;  /* 0x0000000000157802 */ /* 0x000fc60000000f00 */
[----:B------:R-:W-:-:S04]  /*02e0*/  IMAD.MOV.U32 R6, RZ, RZ, R25 ;  /* 0x000000ffff067224 */ /* 0x000fc800078e0019 */
[----:B------:R-:W-:Y:S05]  /*02f0*/  CALL.ABS.NOINC `(cudaGetParameterBufferV2) ;  /* 0x0000000000007943 */ /* 0x000fea0003c00000 */
.L_x_1:
[----:B------:R-:W-:Y:S01]  /*0300*/  ISETP.NE.U32.AND P0, PT, R4, RZ, PT ;  /* 0x000000ff0400720c */ /* 0x000fe20003f05070 */
[----:B------:R-:W-:Y:S03]  /*0310*/  BSSY B6, `(.L_x_310) ;  /* 0x0000009000067945 */ /* 0x000fe60003800000 */
[----:B------:R-:W-:-:S13]  /*0320*/  ISETP.NE.AND.EX P0, PT, R5, RZ, PT, P0 ;  /* 0x000000ff0500720c */ /* 0x000fda0003f05300 */
[----:B------:R-:W-:Y:S05]  /*0330*/  @!P0 BRA `(.L_x_2) ;  /* 0x0000006000008947 */ /* 0x000fea0003800000 */
[----:B------:R0:W-:Y:S04]  /*0340*/  ST.E.64 [R4.64], R28 ;  /* 0x0000001c04007985 */ /* 0x0001e8000c101b24 */
[----:B------:R0:W-:Y:S04]  /*0350*/  ST.E [R4.64+0x8], RZ ;  /* 0x000008ff04007985 */ /* 0x0001e8000c101924 */
[----:B------:R0:W5:Y:S01]  /*0360*/  LDL.64 R6, [R1] ;  /* 0x0000000001067983 */ /* 0x0001620000100a00 */
[----:B------:R-:W-:Y:S02]  /*0370*/  MOV R20, 32@lo((_Z17g_build_product_iPjS_S_jS_S_S_ + .L_x_2@srel)) ;  /* 0x0000000000147802 */ /* 0x000fe40000000f00 */
[----:B------:R-:W-:-:S04]  /*0380*/  MOV R21, 32@hi((_Z17g_build_product_iPjS_S_jS_S_S_ + .L_x_2@srel)) ;  /* 0x0000000000157802 */ /* 0x000fc80000000f00 */
[----:B0----5:R-:W-:Y:S05]  /*0390*/  CALL.ABS.NOINC `(cudaLaunchDeviceV2) ;  /* 0x0000000000007943 */ /* 0x021fea0003c00000 */
.L_x_2:
[----:B------:R-:W-:Y:S05]  /*03a0*/  BSYNC B6 ;  /* 0x0000000000067941 */ /* 0x000fea0003800000 */
.L_x_310:
[----:B------:R-:W-:Y:S01]  /*03b0*/  IADD3 R30, P0, R24, c[0x0][0x170], RZ ;  /* 0x00005c00181e7a10 */ /* 0x000fe20007f1e0ff */
[----:B------:R-:W-:Y:S01]  /*03c0*/  IMAD.MOV.U32 R4, RZ, RZ, R22 ;  /* 0x000000ffff047224 */ /* 0x000fe200078e0016 */
[----:B------:R-:W-:Y:S01]  /*03d0*/  MOV R6, R25 ;  /* 0x0000001900067202 */ /* 0x000fe20000000f00 */
[----:B------:R-:W-:Y:S01]  /*03e0*/  IMAD.MOV.U32 R5, RZ, RZ, R19 ;  /* 0x000000ffff057224 */ /* 0x000fe200078e0013 */
[----:B------:R-:W-:Y:S01]  /*03f0*/  MOV R8, 0x1 ;  /* 0x0000000100087802 */ /* 0x000fe20000000f00 */
[----:B------:R-:W-:Y:S01]  /*0400*/  IMAD.MOV.U32 R7, RZ, RZ, 0x1 ;  /* 0x00000001ff077424 */ /* 0x000fe200078e00ff */
[----:B------:R-:W-:Y:S01]  /*0410*/  MOV R10, 0x1 ;  /* 0x00000001000a7802 */ /* 0x000fe20000000f00 */
[----:B------:R-:W-:Y:S01]  /*0420*/  IMAD.MOV.U32 R9, RZ, RZ, R17 ;  /* 0x000000ffff097224 */ /* 0x000fe200078e0011 */
[----:B------:R-:W-:Y:S01]  /*0430*/  MOV R12, RZ ;  /* 0x000000ff000c7202 */ /* 0x000fe20000000f00 */
[----:B------:R-:W-:Y:S01]  /*0440*/  IMAD.MOV.U32 R11, RZ, RZ, 0x1 ;  /* 0x00000001ff0b7424 */ /* 0x000fe200078e00ff */
[----:B------:R-:W-:-:S02]  /*0450*/  IADD3.X R31, R16, c[0x0][0x174], RZ, P0, !PT ;  /* 0x00005d00101f7a10 */ /* 0x000fc400007fe4ff */
[----:B------:R-:W-:Y:S02]  /*0460*/  MOV R20, 32@lo((_Z17g_build_product_iPjS_S_jS_S_S_ + .L_x_3@srel)) ;  /* 0x0000000000147802 */ /* 0x000fe40000000f00 */
[----:B------:R-:W-:-:S04]  /*0470*/  MOV R21, 32@hi((_Z17g_build_product_iPjS_S_jS_S_S_ + .L_x_3@srel)) ;  /* 0x0000000000157802 */ /* 0x000fc80000000f00 */
[----:B------:R-:W-:Y:S05]  /*0480*/  CALL.ABS.NOINC `(cudaGetParameterBufferV2) ;  /* 0x0000000000007943 */ /* 0x000fea0003c00000 */
.L_x_3:
        /* <DEDUP_REMOVED lines=10> */
.L_x_4:
[----:B------:R-:W-:Y:S05]  /*0530*/  BSYNC B6 ;  /* 0x0000000000067941 */ /* 0x000fea0003800000 */
.L_x_311:
[----:B------:R-:W-:Y:S01]  /*0540*/  IMAD.MOV.U32 R3, RZ, RZ, c[0x0][0x178] ;  /* 0x00005e00ff037624 */ /* 0x000fe200078e00ff */
[----:B------:R-:W-:Y:S01]  /*0550*/  IADD3 R24, P1, R24, c[0x0][0x160], RZ ;  /* 0x0000580018187a10 */ /* 0x000fe20007f3e0ff */
[----:B------:R-:W-:Y:S03]  /*0560*/  BSSY B8, `(.L_x_312) ;  /* 0x00003f4000087945 */ /* 0x000fe60003800000 */
[----:B------:R-:W-:-:S02]  /*0570*/  ISETP.GE.U32.AND P0, PT, R3, 0xb, PT ;  /* 0x0000000b0300780c */ /* 0x000fc40003f06070 */
[----:B------:R-:W-:-:S11]  /*0580*/  IADD3.X R25, R16, c[0x0][0x164], RZ, P1, !PT ;  /* 0x0000590010197a10 */ /* 0x000fd60000ffe4ff */
[----:B------:R-:W-:Y:S05]  /*0590*/  @!P0 BRA `(.L_x_313) ;  /* 0x000033f000008947 */ /* 0x000fea0003800000 */
[----:B------:R0:W5:Y:S01]  /*05a0*/  LDL.64 R16, [R1] ;  /* 0x0000000001107983 */ /* 0x0001620000100a00 */
[C---:B------:R-:W-:Y:S01]  /*05b0*/  LOP3.LUT R18, R3.reuse, 0x1, RZ, 0xc0, !PT ;  /* 0x0000000103127812 */ /* 0x040fe200078ec0ff */
[----:B------:R-:W-:Y:S01]  /*05c0*/  IMAD.MOV.U32 R9, RZ, RZ, 0x1 ;  /* 0x00000001ff097424 */ /* 0x000fe200078e00ff */
[----:B------:R-:W-:Y:S01]  /*05d0*/  UMOV UR4, 32@lo(fun@fdesc(_Z9g_pre_fntPjS_jS_)) ;  /* 0x0000000000047882 */ /* 0x000fe20000000000 */
[----:B------:R-:W-:Y:S01]  /*05e0*/  IMAD.MOV.U32 R7, RZ, RZ, 0x1 ;  /* 0x00000001ff077424 */ /* 0x000fe200078e00ff */
[----:B------:R-:W-:Y:S01]  /*05f0*/  LEA.HI R18, R3, R18, RZ, 0x1f ;  /* 0x0000001203127211 */ /* 0x000fe200078ff8ff */
[----:B------:R-:W-:Y:S01]  /*0600*/  UMOV UR5, 32@hi(fun@fdesc(_Z9g_pre_fntPjS_jS_)) ;  /* 0x0000000000057882 */ /* 0x000fe20000000000 */
[----:B------:R-:W-:Y:S01]  /*0610*/  IMAD.MOV.U32 R8, RZ, RZ, 0x1 ;  /* 0x00000001ff087424 */ /* 0x000fe200078e00ff */
[----:B------:R-:W-:Y:S01]  /*0620*/  MOV R11, 0x1 ;  /* 0x00000001000b7802 */ /* 0x000fe20000000f00 */
[----:B------:R-:W-:Y:S01]  /*0630*/  IMAD.MOV.U32 R10, RZ, RZ, 0x1 ;  /* 0x00000001ff0a7424 */ /* 0x000fe200078e00ff */
[----:B------:R-:W-:Y:S01]  /*0640*/  IADD3 R19, -R18, c[0x0][0x178], RZ ;  /* 0x00005e0012137a10 */ /* 0x000fe20007ffe1ff */
[----:B------:R-:W-:Y:S01]  /*0650*/  IMAD.MOV.U32 R12, RZ, RZ, RZ ;  /* 0x000000ffff0c7224 */ /* 0x000fe200078e00ff */
[----:B------:R-:W-:Y:S01]  /*0660*/  MOV R5, UR5 ;  /* 0x0000000500057c02 */ /* 0x000fe20008000f00 */
[----:B------:R-:W-:Y:S01]  /*0670*/  IMAD.U32 R4, RZ, RZ, UR4 ;  /* 0x00000004ff047e24 */ /* 0x000fe2000f8e00ff */
[----:B------:R-:W-:-:S02]  /*0680*/  SHF.L.U32 R19, R9, R19, RZ ;  /* 0x0000001309137219 */ /* 0x000fc400000006ff */
[----:B------:R-:W-:Y:S02]  /*0690*/  SHF.L.U32 R9, R9, R18, RZ ;  /* 0x0000001209097219 */ /* 0x000fe400000006ff */
[----:B------:R-:W-:Y:S01]  /*06a0*/  MOV R20, 32@lo((_Z17g_build_product_iPjS_S_jS_S_S_ + .L_x_5@srel)) ;  /* 0x0000000000147802 */ /* 0x000fe20000000f00 */
[----:B------:R-:W-:Y:S01]  /*06b0*/  IMAD.MOV.U32 R6, RZ, RZ, R19 ;  /* 0x000000ffff067224 */ /* 0x000fe200078e0013 */
[----:B------:R-:W-:-:S04]  /*06c0*/  MOV R21, 32@hi((_Z17g_build_product_iPjS_S_jS_S_S_ + .L_x_5@srel)) ;  /* 0x0000000000157802 */ /* 0x000fc80000000f00 */
[----:B0----5:R-:W-:Y:S05]  /*06d0*/  CALL.ABS.NOINC `(cudaGetParameterBufferV2) ;  /* 0x0000000000007943 */ /* 0x021fea0003c00000 */
.L_x_5:
[----:B------:R-:W-:Y:S01]  /*06e0*/  ISETP.NE.U32.AND P0, PT, R4, RZ, PT ;  /* 0x000000ff0400720c */ /* 0x000fe20003f05070 */
[----:B------:R-:W-:Y:S01]  /*06f0*/  BSSY B6, `(.L_x_314) ;  /* 0x0000015000067945 */ /* 0x000fe20003800000 */
[----:B------:R-:W-:Y:S02]  /*0700*/  IMAD.MOV.U32 R10, RZ, RZ, R4 ;  /* 0x000000ffff0a7224 */ /* 0x000fe400078e0004 */
[----:B------:R-:W-:Y:S01]  /*0710*/  ISETP.NE.AND.EX P0, PT, R5, RZ, PT, P0 ;  /* 0x000000ff0500720c */ /* 0x000fe20003f05300 */
[----:B------:R-:W-:-:S12]  /*0720*/  IMAD.MOV.U32 R11, RZ, RZ, R5 ;  /* 0x000000ffff0b7224 */ /* 0x000fd800078e0005 */
[----:B------:R-:W-:Y:S05]  /*0730*/  @!P0 BRA `(.L_x_6) ;  /* 0x0000010000008947 */ /* 0x000fea0003800000 */
[----:B------:R-:W-:Y:S01]  /*0740*/  IMAD.MOV.U32 R0, RZ, RZ, -0x1 ;  /* 0xffffffffff007424 */ /* 0x000fe200078e00ff */
[----:B------:R-:W-:Y:S01]  /*0750*/  MOV R9, c[0x0][0x184] ;  /* 0x0000610000097a02 */ /* 0x000fe20000000f00 */
[----:B------:R-:W-:Y:S01]  /*0760*/  IMAD.MOV.U32 R8, RZ, RZ, c[0x0][0x180] ;  /* 0x00006000ff087624 */ /* 0x000fe200078e00ff */
[----:B------:R0:W-:Y:S01]  /*0770*/  ST.E.64 [R10.64], R24 ;  /* 0x000000180a007985 */ /* 0x0001e2000c101b24 */
[----:B------:R-:W-:Y:S01]  /*0780*/  IMAD.MOV.U32 R4, RZ, RZ, R10 ;  /* 0x000000ffff047224 */ /* 0x000fe200078e000a */
[----:B------:R-:W-:Y:S01]  /*0790*/  SHF.L.U32 R0, R0, R23, RZ ;  /* 0x0000001700007219 */ /* 0x000fe200000006ff */
[----:B------:R-:W-:Y:S01]  /*07a0*/  IMAD.MOV.U32 R6, RZ, RZ, R16 ;  /* 0x000000ffff067224 */ /* 0x000fe200078e0010 */
[----:B------:R0:W-:Y:S01]  /*07b0*/  ST.E.64 [R10.64+0x18], R8 ;  /* 0x000018080a007985 */ /* 0x0001e2000c101b24 */
[----:B------:R-:W-:Y:S02]  /*07c0*/  MOV R5, R11 ;  /* 0x0000000b00057202 */ /* 0x000fe40000000f00 */
[----:B------:R-:W-:Y:S01]  /*07d0*/  LOP3.LUT R0, RZ, R0, RZ, 0x33, !PT ;  /* 0x00000000ff007212 */ /* 0x000fe200078e33ff */
[----:B------:R0:W-:Y:S01]  /*07e0*/  ST.E.64 [R10.64+0x8], R28 ;  /* 0x0000081c0a007985 */ /* 0x0001e2000c101b24 */
[----:B------:R-:W-:-:S02]  /*07f0*/  MOV R7, R17 ;  /* 0x0000001100077202 */ /* 0x000fc40000000f00 */
[----:B------:R-:W-:Y:S01]  /*0800*/  MOV R20, 32@lo((_Z17g_build_product_iPjS_S_jS_S_S_ + .L_x_6@srel)) ;  /* 0x0000000000147802 */ /* 0x000fe20000000f00 */
[----:B------:R0:W-:Y:S01]  /*0810*/  ST.E [R10.64+0x10], R0 ;  /* 0x000010000a007985 */ /* 0x0001e2000c101924 */
[----:B------:R-:W-:-:S04]  /*0820*/  MOV R21, 32@hi((_Z17g_build_product_iPjS_S_jS_S_S_ + .L_x_6@srel)) ;  /* 0x0000000000157802 */ /* 0x000fc80000000f00 */
[----:B0-----:R-:W-:Y:S05]  /*0830*/  CALL.ABS.NOINC `(cudaLaunchDeviceV2) ;  /* 0x0000000000007943 */ /* 0x001fea0003c00000 */
.L_x_6:
[----:B------:R-:W-:Y:S05]  /*0840*/  BSYNC B6 ;  /* 0x0000000000067941 */ /* 0x000fea0003800000 */
.L_x_314:
[----:B------:R-:W-:Y:S01]  /*0850*/  ISETP.NE.AND P1, PT, R23, RZ, PT ;  /* 0x000000ff1700720c */ /* 0x000fe20003f25270 */
[----:B------:R-:W-:Y:S02]  /*0860*/  IMAD.MOV.U32 R0, RZ, RZ, c[0x0][0x178] ;  /* 0x00005e00ff007624 */ /* 0x000fe400078e00ff */
[----:B------:R-:W-:-:S03]  /*0870*/  IMAD.MOV.U32 R3, RZ, RZ, 0x1 ;  /* 0x00000001ff037424 */ /* 0x000fc600078e00ff */
[----:B------:R-:W-:-:S04]  /*0880*/  ISETP.GE.U32.AND P0, PT, R0, 0x6, PT ;  /* 0x000000060000780c */ /* 0x000fc80003f06070 */
[----:B------:R-:W-:Y:S02]  /*0890*/  SEL R18, R18, c[0x0][0x178], P0 ;  /* 0x00005e0012127a07 */ /* 0x000fe40000000000 */
[----:B------:R-:W-:Y:S02]  /*08a0*/  SEL R19, R19, 0x1, P0 ;  /* 0x0000000113137807 */ /* 0x000fe40000000000 */
[----:B------:R-:W-:Y:S01]  /*08b0*/  SHF.L.U32 R18, R3, R18, RZ ;  /* 0x0000001203127219 */ /* 0x000fe200000006ff */
[----:B------:R-:W-:Y:S05]  /*08c0*/  @!P1 BRA `(.L_x_315) ;  /* 0x00000c8000009947 */ /* 0x000fea0003800000 */
[----:B------:R-:W-:Y:S02]  /*08d0*/  ISETP.GE.U32.AND P0, PT, R0, 0x3, PT ;  /* 0x000000030000780c */ /* 0x000fe40003f06070 */
[----:B------:R-:W-:-:S11]  /*08e0*/  MOV R24, RZ ;  /* 0x000000ff00187202 */ /* 0x000fd60000000f00 */
[----:B------:R-:W-:Y:S05]  /*08f0*/  @!P0 BRA `(.L_x_316) ;  /* 0x0000095000008947 */ /* 0x000fea0003800000 */
[C---:B------:R-:W-:Y:S01]  /*0900*/  LOP3.LUT R22, R23.reuse, 0x3, RZ, 0xc0, !PT ;  /* 0x0000000317167812 */ /* 0x040fe200078ec0ff */
[----:B------:R-:W-:Y:S03]  /*0910*/  BSSY B7, `(.L_x_316) ;  /* 0x0000093000077945 */ /* 0x000fe60003800000 */
[----:B------:R-:W-:-:S04]  /*0920*/  IADD3 R22, R23, -R22, RZ ;  /* 0x8000001617167210 */ /* 0x000fc80007ffe0ff */
.L_x_321:
[----:B------:R-:W-:Y:S01]  /*0930*/  IADD3 R22, R22, -0x4, RZ ;  /* 0xfffffffc16167810 */ /* 0x000fe20007ffe0ff */
[----:B------:R-:W-:Y:S01]  /*0940*/  UMOV UR4, 32@lo(fun@fdesc(_Z7g_fnt_iPjjbS_)) ;  /* 0x0000000000047882 */ /* 0x000fe20000000000 */
[----:B------:R-:W-:Y:S01]  /*0950*/  IMAD.MOV.U32 R6, RZ, RZ, R19 ;  /* 0x000000ffff067224 */ /* 0x000fe200078e0013 */
[----:B------:R-:W-:Y:S01]  /*0960*/  UMOV UR5, 32@hi(fun@fdesc(_Z7g_fnt_iPjjbS_)) ;  /* 0x0000000000057882 */ /* 0x000fe20000000000 */
[----:B------:R-:W-:Y:S01]  /*0970*/  ISETP.NE.AND P0, PT, R22, RZ, PT ;  /* 0x000000ff1600720c */ /* 0x000fe20003f05270 */
[----:B------:R-:W-:Y:S01]  /*0980*/  IMAD.MOV.U32 R7, RZ, RZ, 0x1 ;  /* 0x00000001ff077424 */ /* 0x000fe200078e00ff */
[----:B------:R-:W-:Y:S01]  /*0990*/  MOV R9, R18 ;  /* 0x0000001200097202 */ /* 0x000fe20000000f00 */
[----:B------:R-:W-:Y:S01]  /*09a0*/  IMAD.MOV.U32 R8, RZ, RZ, 0x1 ;  /* 0x00000001ff087424 */ /* 0x000fe200078e00ff */
[----:B------:R-:W-:Y:S01]  /*09b0*/  P2R R25, PR, RZ, 0x1 ;  /* 0x00000001ff197803 */ /* 0x000fe20000000000 */
[----:B------:R-:W-:Y:S01]  /*09c0*/  IMAD.MOV.U32 R10, RZ, RZ, 0x1 ;  /* 0x00000001ff0a7424 */ /* 0x000fe200078e00ff */
[----:B------:R-:W-:Y:S01]  /*09d0*/  MOV R12, RZ ;  /* 0x000000ff000c7202 */ /* 0x000fe20000000f00 */
[----:B------:R-:W-:Y:S01]  /*09e0*/  IMAD.MOV.U32 R11, RZ, RZ, 0x1 ;  /* 0x00000001ff0b7424 */ /* 0x000fe200078e00ff */
[----:B------:R-:W-:Y:S01]  /*09f0*/  MOV R5, UR5 ;  /* 0x0000000500057c02 */ /* 0x000fe20008000f00 */
[----:B------:R-:W-:Y:S01]  /*0a00*/  IMAD.U32 R4, RZ, RZ, UR4 ;  /* 0x00000004ff047e24 */ /* 0x000fe2000f8e00ff */
[----:B------:R-:W-:-:S02]  /*0a10*/  MOV R20, 32@lo((_Z17g_build_product_iPjS_S_jS_S_S_ + .L_x_7@srel)) ;  /* 0x0000000000147802 */ /* 0x000fc40000000f00 */
[----:B------:R-:W-:-:S04]  /*0a20*/  MOV R21, 32@hi((_Z17g_build_product_iPjS_S_jS_S_S_ + .L_x_7@srel)) ;  /* 0x0000000000157802 */ /* 0x000fc80000000f00 */
[----:B------:R-:W-:Y:S05]  /*0a30*/  CALL.ABS.NOINC `(cudaGetParameterBufferV2) ;  /* 0x0000000000007943 */ /* 0x000fea0003c00000 */
.L_x_7:
[----:B------:R-:W-:Y:S01]  /*0a40*/  ISETP.NE.U32.AND P0, PT, R4, RZ, PT ;  /* 0x000000ff0400720c */ /* 0x000fe20003f05070 */
[----:B------:R-:W-:Y:S01]  /*0a50*/  BSSY B6, `(.L_x_317) ;  /* 0x0000012000067945 */ /* 0x000fe20003800000 */
[----:B------:R-:W-:Y:S02]  /*0a60*/  IMAD.MOV.U32 R10, RZ, RZ, R4 ;  /* 0x000000ffff0a7224 */ /* 0x000fe400078e0004 */
[----:B------:R-:W-:Y:S01]  /*0a70*/  ISETP.NE.AND.EX P0, PT, R5, RZ, PT, P0 ;  /* 0x000000ff0500720c */ /* 0x000fe20003f05300 */
[----:B------:R-:W-:-:S12]  /*0a80*/  IMAD.MOV.U32 R11, RZ, RZ, R5 ;  /* 0x000000ffff0b7224 */ /* 0x000fd800078e0005 */
[----:B------:R-:W-:Y:S05]  /*0a90*/  @!P0 BRA `(.L_x_8) ;  /* 0x000000d000008947 */ /* 0x000fea0003800000 */
[----:B------:R-:W-:Y:S01]  /*0aa0*/  IMAD.MOV.U32 R8, RZ, RZ, c[0x0][0x188] ;  /* 0x00006200ff087624 */ /* 0x000fe200078e00ff */
[----:B------:R0:W-:Y:S01]  /*0ab0*/  ST.E.64 [R10.64], R28 ;  /* 0x0000001c0a007985 */ /* 0x0001e2000c101b24 */
[----:B------:R-:W-:Y:S01]  /*0ac0*/  IMAD.MOV.U32 R9, RZ, RZ, c[0x0][0x18c] ;  /* 0x00006300ff097624 */ /* 0x000fe200078e00ff */
[----:B------:R-:W-:Y:S01]  /*0ad0*/  MOV R4, R10 ;  /* 0x0000000a00047202 */ /* 0x000fe20000000f00 */
[----:B------:R-:W-:Y:S01]  /*0ae0*/  IMAD.MOV.U32 R5, RZ, RZ, R11 ;  /* 0x000000ffff057224 */ /* 0x000fe200078e000b */
[----:B------:R0:W-:Y:S01]  /*0af0*/  ST.E [R10.64+0x8], R24 ;  /* 0x000008180a007985 */ /* 0x0001e2000c101924 */
[----:B------:R-:W-:Y:S01]  /*0b00*/  MOV R6, R16 ;  /* 0x0000001000067202 */ /* 0x000fe20000000f00 */
[----:B------:R-:W-:Y:S01]  /*0b10*/  IMAD.MOV.U32 R7, RZ, RZ, R17 ;  /* 0x000000ffff077224 */ /* 0x000fe200078e0011 */
[----:B------:R-:W-:Y:S01]  /*0b20*/  MOV R20, 32@lo((_Z17g_build_product_iPjS_S_jS_S_S_ + .L_x_8@srel)) ;  /* 0x0000000000147802 */ /* 0x000fe20000000f00 */
[----:B------:R0:W-:Y:S01]  /*0b30*/  ST.E.64 [R10.64+0x10], R8 ;  /* 0x000010080a007985 */ /* 0x0001e2000c101b24 */
[----:B------:R-:W-:-:S03]  /*0b40*/  MOV R21, 32@hi((_Z17g_build_product_iPjS_S_jS_S_S_ + .L_x_8@srel)) ;  /* 0x0000000000157802 */ /* 0x000fc60000000f00 */
[----:B------:R0:W-:Y:S04]  /*0b50*/  ST.E.U8 [R10.64+0xc], RZ ;  /* 0x00000cff0a007985 */ /* 0x0001e8000c101124 */
[----:B0-----:R-:W-:Y:S05]  /*0b60*/  CALL.ABS.NOINC `(cudaLaunchDeviceV2) ;  /* 0x0000000000007943 */ /* 0x001fea0003c00000 */
.L_x_8:
[----:B------:R-:W-:Y:S05]  /*0b70*/  BSYNC B6 ;  /* 0x0000000000067941 */ /* 0x000fea0003800000 */
.L_x_317:
[----:B------:R-:W-:Y:S01]  /*0b80*/  UMOV UR4, 32@lo(fun@fdesc(_Z7g_fnt_iPjjbS_)) ;  /* 0x0000000000047882 */ /* 0x000fe20000000000 */
[----:B------:R-:W-:Y:S01]  /*0b90*/  IMAD.MOV.U32 R6, RZ, RZ, R19 ;  /* 0x000000ffff067224 */ /* 0x000fe200078e0013 */
[----:B------:R-:W-:Y:S01]  /*0ba0*/  UMOV UR5, 32@hi(fun@fdesc(_Z7g_fnt_iPjjbS_)) ;  /* 0x0000000000057882 */ /* 0x000fe20000000000 */
[----:B------:R-:W-:Y:S01]  /*0bb0*/  MOV R7, 0x1 ;  /* 0x0000000100077802 */ /* 0x000fe20000000f00 */
[----:B------:R-:W-:Y:S01]  /*0bc0*/  IMAD.MOV.U32 R8, RZ, RZ, 0x1 ;  /* 0x00000001ff087424 */ /* 0x000fe200078e00ff */
[----:B------:R-:W-:Y:S01]  /*0bd0*/  MOV R9, R18 ;  /* 0x0000001200097202 */ /* 0x000fe20000000f00 */
[----:B------:R-:W-:Y:S01]  /*0be0*/  IMAD.MOV.U32 R10, RZ, RZ, 0x1 ;  /* 0x00000001ff0a7424 */ /* 0x000fe200078e00ff */
[----:B------:R-:W-:Y:S01]  /*0bf0*/  MOV R11, 0x1 ;  /* 0x00000001000b7802 */ /* 0x000fe20000000f00 */
[----:B------:R-:W-:Y:S01]  /*0c00*/  IMAD.MOV.U32 R12, RZ, RZ, RZ ;  /* 0x000000ffff0c7224 */ /* 0x000fe200078e00ff */
[----:B------:R-:W-:Y:S01]  /*0c10*/  MOV R4, UR4 ;  /* 0x0000000400047c02 */ /* 0x000fe20008000f00 */
[----:B------:R-:W-:Y:S01]  /*0c20*/  IMAD.U32 R5, RZ, RZ, UR5 ;  /* 0x00000005ff057e24 */ /* 0x000fe2000f8e00ff */
[----:B------:R-:W-:-:S02]  /*0c30*/  MOV R20, 32@lo((_Z17g_build_product_iPjS_S_jS_S_S_ + .L_x_9@srel)) ;  /* 0x0000000000147802 */ /* 0x000fc40000000f00 */
[----:B------:R-:W-:-:S04]  /*0c40*/  MOV R21, 32@hi((_Z17g_build_product_iPjS_S_jS_S_S_ + .L_x_9@srel)) ;  /* 0x0000000000157802 */ /* 0x000fc80000000f00 */
[----:B------:R-:W-:Y:S05]  /*0c50*/  CALL.ABS.NOINC `(cudaGetParameterBufferV2) ;  /* 0x0000000000007943 */ /* 0x000fea0003c00000 */
.L_x_9:
[----:B------:R-:W-:Y:S01]  /*0c60*/  ISETP.NE.U32.AND P0, PT, R4, RZ, PT ;  /* 0x000000ff0400720c */ /* 0x000fe20003f05070 */
[----:B------:R-:W-:Y:S01]  /*0c70*/  BSSY B6, `(.L_x_318) ;  /* 0x0000013000067945 */ /* 0x000fe20003800000 */
[----:B------:R-:W-:Y:S02]  /*0c80*/  IMAD.MOV.U32 R8, RZ, RZ, R4 ;  /* 0x000000ffff087224 */ /* 0x000fe400078e0004 */
[----:B------:R-:W-:Y:S01]  /*0c90*/  ISETP.NE.AND.EX P0, PT, R5, RZ, PT, P0 ;  /* 0x000000ff0500720c */ /* 0x000fe20003f05300 */
[----:B------:R-:W-:-:S12]  /*0ca0*/  IMAD.MOV.U32 R9, RZ, RZ, R5 ;  /* 0x000000ffff097224 */ /* 0x000fd800078e0005 */
[----:B------:R-:W-:Y:S05]  /*0cb0*/  @!P0 BRA `(.L_x_10) ;  /* 0x000000e000008947 */ /* 0x000fea0003800000 */
[----:B------:R-:W-:Y:S01]  /*0cc0*/  IMAD.MOV.U32 R10, RZ, RZ, c[0x0][0x188] ;  /* 0x00006200ff0a7624 */ /* 0x000fe200078e00ff */
[----:B------:R-:W-:Y:S01]  /*0cd0*/  IADD3 R0, R24, 0x1, RZ ;  /* 0x0000000118007810 */ /* 0x000fe20007ffe0ff */
[----:B------:R-:W-:Y:S01]  /*0ce0*/  IMAD.MOV.U32 R11, RZ, RZ, c[0x0][0x18c] ;  /* 0x00006300ff0b7624 */ /* 0x000fe200078e00ff */
[----:B------:R0:W-:Y:S01]  /*0cf0*/  ST.E.64 [R8.64], R28 ;  /* 0x0000001c08007985 */ /* 0x0001e2000c101b24 */
[----:B------:R-:W-:Y:S01]  /*0d00*/  MOV R4, R8 ;  /* 0x0000000800047202 */ /* 0x000fe20000000f00 */
[----:B------:R-:W-:Y:S01]  /*0d10*/  IMAD.MOV.U32 R5, RZ, RZ, R9 ;  /* 0x000000ffff057224 */ /* 0x000fe200078e0009 */
[----:B------:R-:W-:Y:S01]  /*0d20*/  MOV R6, R16 ;  /* 0x0000001000067202 */ /* 0x000fe20000000f00 */
[----:B------:R0:W-:Y:S01]  /*0d30*/  ST.E.64 [R8.64+0x10], R10 ;  /* 0x0000100a08007985 */ /* 0x0001e2000c101b24 */
[----:B------:R-:W-:Y:S01]  /*0d40*/  IMAD.MOV.U32 R7, RZ, RZ, R17 ;  /* 0x000000ffff077224 */ /* 0x000fe200078e0011 */
[----:B------:R-:W-:Y:S02]  /*0d50*/  MOV R20, 32@lo((_Z17g_build_product_iPjS_S_jS_S_S_ + .L_x_10@srel)) ;  /* 0x0000000000147802 */ /* 0x000fe40000000f00 */
[----:B------:R0:W-:Y:S01]  /*0d60*/  ST.E [R8.64+0x8], R0 ;  /* 0x0000080008007985 */ /* 0x0001e2000c101924 */
[----:B------:R-:W-:-:S03]  /*0d70*/  MOV R21, 32@hi((_Z17g_build_product_iPjS_S_jS_S_S_ + .L_x_10@srel)) ;  /* 0x0000000000157802 */ /* 0x000fc60000000f00 */
[----:B------:R0:W-:Y:S04]  /*0d80*/  ST.E.U8 [R8.64+0xc], RZ ;  /* 0x00000cff08007985 */ /* 0x0001e8000c101124 */
[----:B0-----:R-:W-:Y:S05]  /*0d90*/  CALL.ABS.NOINC `(cudaLaunchDeviceV2) ;  /* 0x0000000000007943 */ /* 0x001fea0003c00000 */
.L_x_10:
[----:B------:R-:W-:Y:S05]  /*0da0*/  BSYNC B6 ;  /* 0x0000000000067941 */ /* 0x000fea0003800000 */
.L_x_318:
        /* <DEDUP_REMOVED lines=14> */
.L_x_11:
        /* <DEDUP_REMOVED lines=20> */
.L_x_12:
[----:B------:R-:W-:Y:S05]  /*0fd0*/  BSYNC B6 ;  /* 0x0000000000067941 */ /* 0x000fea0003800000 */
.L_x_319:
        /* <DEDUP_REMOVED lines=14> */
.L_x_13:
        /* <DEDUP_REMOVED lines=20> */
.L_x_14:
[----:B------:R-:W-:Y:S05]  /*1200*/  BSYNC B6 ;  /* 0x0000000000067941 */ /* 0x000fea0003800000 */
.L_x_320:
[----:B------:R-:W-:Y:S02]  /*1210*/  ISETP.NE.AND P6, PT, R25, RZ, PT ;  /* 0x000000ff1900720c */ /* 0x000fe40003fc5270 */
[----:B------:R-:W-:-:S11]  /*1220*/  IADD3 R24, R24, 0x4, RZ ;  /* 0x0000000418187810 */ /* 0x000fd60007ffe0ff */
[----:B------:R-:W-:Y:S05]  /*1230*/  @P6 BRA `(.L_x_321) ;  /* 0xfffff6f000006947 */ /* 0x000fea000383ffff */
[----:B------:R-:W-:Y:S05]  /*1240*/  BSYNC B7 ;  /* 0x0000000000077941 */ /* 0x000fea0003800000 */
.L_x_316:
[----:B------:R-:W-:Y:S01]  /*1250*/  ULDC UR4, c[0x0][0x178] ;  /* 0x00005e0000047ab9 */ /* 0x000fe20000000800 */
[----:B------:R-:W-:Y:S01]  /*1260*/  BSSY B7, `(.L_x_315) ;  /* 0x000002e000077945 */ /* 0x000fe20003800000 */
[----:B------:R-:W-:-:S04]  /*1270*/  UIADD3 UR4, UR4, 0x1, URZ ;  /* 0x0000000104047890 */ /* 0x000fc8000fffe03f */
[----:B------:R-:W-:-:S06]  /*1280*/  ULOP3.LUT UR4, UR4, 0x3, URZ, 0xc0, !UPT ;  /* 0x0000000304047892 */ /* 0x000fcc000f8ec03f */
[----:B------:R-:W-:-:S13]  /*1290*/  ISETP.NE.AND P0, PT, RZ, UR4, PT ;  /* 0x00000004ff007c0c */ /* 0x000fda000bf05270 */
[----:B------:R-:W-:Y:S05]  /*12a0*/  @!P0 BRA `(.L_x_322) ;  /* 0x0000029000008947 */ /* 0x000fea0003800000 */
[----:B------:R-:W-:-:S04]  /*12b0*/  MOV R22, UR4 ;  /* 0x0000000400167c02 */ /* 0x000fc80008000f00 */
.L_x_324:
[----:B------:R-:W-:Y:S01]  /*12c0*/  IADD3 R22, R22, -0x1, RZ ;  /* 0xffffffff16167810 */ /* 0x000fe20007ffe0ff */
[----:B------:R-:W-:Y:S01]  /*12d0*/  UMOV UR4, 32@hi(fun@fdesc(_Z7g_fnt_iPjjbS_)) ;  /* 0x0000000000047882 */ /* 0x000fe20000000000 */
[----:B------:R-:W-:Y:S01]  /*12e0*/  IMAD.MOV.U32 R6, RZ, RZ, R19 ;  /* 0x000000ffff067224 */ /* 0x000fe200078e0013 */
[----:B------:R-:W-:Y:S01]  /*12f0*/  UMOV UR5, 32@lo(fun@fdesc(_Z7g_fnt_iPjjbS_)) ;  /* 0x0000000000057882 */ /* 0x000fe20000000000 */
        /* <DEDUP_REMOVED lines=13> */
.L_x_15:
        /* <DEDUP_REMOVED lines=19> */
.L_x_16:
[----:B------:R-:W-:Y:S05]  /*1500*/  BSYNC B6 ;  /* 0x0000000000067941 */ /* 0x000fea0003800000 */
.L_x_323:
[----:B------:R-:W-:Y:S02]  /*1510*/  ISETP.NE.AND P6, PT, R25, RZ, PT ;  /* 0x000000ff1900720c */ /* 0x000fe40003fc5270 */
[----:B------:R-:W-:-:S11]  /*1520*/  IADD3 R24, R24, 0x1, RZ ;  /* 0x0000000118187810 */ /* 0x000fd60007ffe0ff */
[----:B------:R-:W-:Y:S05]  /*1530*/  @P6 BRA `(.L_x_324) ;  /* 0xfffffd8000006947 */ /* 0x000fea000383ffff */
.L_x_322:
[----:B------:R-:W-:Y:S05]  /*1540*/  BSYNC B7 ;  /* 0x0000000000077941 */ /* 0x000fea0003800000 */
.L_x_315:
[----:B------:R0:W5:Y:S01]  /*1550*/  LDL.64 R16, [R1] ;  /* 0x0000000001107983 */ /* 0x0001620000100a00 */
[----:B------:R-:W-:Y:S01]  /*1560*/  UMOV UR4, 32@hi(fun@fdesc(_Z9g_pre_fntPjS_jS_)) ;  /* 0x0000000000047882 */ /* 0x000fe20000000000 */
[----:B------:R-:W-:Y:S01]  /*1570*/  IMAD.MOV.U32 R6, RZ, RZ, R19 ;  /* 0x000000ffff067224 */ /* 0x000fe200078e0013 */
[----:B------:R-:W-:Y:S01]  /*1580*/  UMOV UR5, 32@lo(fun@fdesc(_Z9g_pre_fntPjS_jS_)) ;  /* 0x0000000000057882 */ /* 0x000fe20000000000 */
        /* <DEDUP_REMOVED lines=10> */
[----:B0----5:R-:W-:Y:S05]  /*1630*/  CALL.ABS.NOINC `(cudaGetParameterBufferV2) ;  /* 0x0000000000007943 */ /* 0x021fea0003c00000 */
.L_x_17:
[----:B------:R-:W-:Y:S01]  /*1640*/  ISETP.NE.U32.AND P0, PT, R4, RZ, PT ;  /* 0x000000ff0400720c */ /* 0x000fe20003f05070 */
[----:B------:R-:W-:Y:S01]  /*1650*/  IMAD.MOV.U32 R27, RZ, RZ, c[0x0][0x178] ;  /* 0x00005e00ff1b7624 */ /* 0x000fe200078e00ff */
[----:B------:R-:W-:Y:S01]  /*1660*/  BSSY B6, `(.L_x_325) ;  /* 0x0000021000067945 */ /* 0x000fe20003800000 */
[----:B------:R-:W-:Y:S01]  /*1670*/  IMAD.MOV.U32 R8, RZ, RZ, R4 ;  /* 0x000000ffff087224 */ /* 0x000fe200078e0004 */
[----:B------:R-:W-:Y:S01]  /*1680*/  ISETP.NE.AND.EX P0, PT, R5, RZ, PT, P0 ;  /* 0x000000ff0500720c */ /* 0x000fe20003f05300 */
[----:B------:R-:W-:Y:S01]  /*1690*/  IMAD.MOV.U32 R9, RZ, RZ, R5 ;  /* 0x000000ffff097224 */ /* 0x000fe200078e0005 */
[----:B------:R-:W-:-:S11]  /*16a0*/  IADD3 R27, R27, 0x1, RZ ;  /* 0x000000011b1b7810 */ /* 0x000fd60007ffe0ff */
[----:B------:R-:W-:Y:S05]  /*16b0*/  @!P0 BRA `(.L_x_18) ;  /* 0x000001b000008947 */ /* 0x000fea0003800000 */
[----:B------:R-:W0:Y:S01]  /*16c0*/  S2R R3, SR_TID.X ;  /* 0x0000000000037919 */ /* 0x000e220000002100 */
[----:B------:R-:W-:Y:S01]  /*16d0*/  IMAD.MOV.U32 R5, RZ, RZ, 0x1 ;  /* 0x00000001ff057424 */ /* 0x000fe200078e00ff */
[----:B------:R-:W-:Y:S01]  /*16e0*/  MOV R20, 32@lo((_Z17g_build_product_iPjS_S_jS_S_S_ + .L_x_18@srel)) ;  /* 0x0000000000147802 */ /* 0x000fe20000000f00 */
[----:B------:R-:W-:Y:S01]  /*16f0*/  IMAD.MOV.U32 R10, RZ, RZ, c[0x0][0x180] ;  /* 0x00006000ff0a7624 */ /* 0x000fe200078e00ff */
[----:B------:R1:W-:Y:S01]  /*1700*/  ST.E.64 [R8.64+0x8], R30 ;  /* 0x0000081e08007985 */ /* 0x0003e2000c101b24 */
[----:B------:R-:W-:Y:S01]  /*1710*/  IMAD.MOV.U32 R11, RZ, RZ, c[0x0][0x184] ;  /* 0x00006100ff0b7624 */ /* 0x000fe200078e00ff */
[----:B------:R-:W-:Y:S01]  /*1720*/  SHF.L.U32 R5, R5, c[0x0][0x178], RZ ;  /* 0x00005e0005057a19 */ /* 0x000fe200000006ff */
[----:B------:R-:W-:Y:S01]  /*1730*/  IMAD.MOV.U32 R7, RZ, RZ, R17 ;  /* 0x000000ffff077224 */ /* 0x000fe200078e0011 */
[----:B------:R-:W-:Y:S02]  /*1740*/  MOV R21, 32@hi((_Z17g_build_product_iPjS_S_jS_S_S_ + .L_x_18@srel)) ;  /* 0x0000000000157802 */ /* 0x000fe40000000f00 */
[----:B------:R1:W-:Y:S01]  /*1750*/  ST.E.64 [R8.64+0x18], R10 ;  /* 0x0000180a08007985 */ /* 0x0003e2000c101b24 */
[----:B0-----:R-:W-:-:S05]  /*1760*/  IMAD R0, R2, c[0x0][0x0], R3 ;  /* 0x0000000002007a24 */ /* 0x001fca00078e0203 */
[----:B------:R-:W-:Y:S01]  /*1770*/  SHF.L.U32 R3, R0, R27, RZ ;  /* 0x0000001b00037219 */ /* 0x000fe200000006ff */
[----:B------:R-:W-:-:S04]  /*1780*/  IMAD.MOV.U32 R0, RZ, RZ, -0x1 ;  /* 0xffffffffff007424 */ /* 0x000fc800078e00ff */
[----:B------:R-:W-:Y:S01]  /*1790*/  IMAD.SHL.U32 R4, R3, 0x4, RZ ;  /* 0x0000000403047824 */ /* 0x000fe200078e00ff */
[----:B------:R-:W-:Y:S02]  /*17a0*/  SHF.R.U32.HI R3, RZ, 0x1e, R3 ;  /* 0x0000001eff037819 */ /* 0x000fe40000011603 */
[----:B------:R-:W-:Y:S02]  /*17b0*/  SHF.L.U32 R0, R0, R27, RZ ;  /* 0x0000001b00007219 */ /* 0x000fe400000006ff */
[----:B------:R-:W-:-:S04]  /*17c0*/  IADD3 R4, P0, R4, c[0x0][0x160], RZ ;  /* 0x0000580004047a10 */ /* 0x000fc80007f1e0ff */
[----:B------:R-:W-:Y:S02]  /*17d0*/  IADD3.X R6, R3, c[0x0][0x164], RZ, P0, !PT ;  /* 0x0000590003067a10 */ /* 0x000fe400007fe4ff */
[C---:B------:R-:W-:Y:S01]  /*17e0*/  LEA R12, P0, R5.reuse, R4, 0x2 ;  /* 0x00000004050c7211 */ /* 0x040fe200078010ff */
[----:B------:R-:W-:Y:S01]  /*17f0*/  IMAD.MOV.U32 R4, RZ, RZ, R8 ;  /* 0x000000ffff047224 */ /* 0x000fe200078e0008 */
[----:B------:R-:W-:Y:S02]  /*1800*/  LOP3.LUT R3, RZ, R0, RZ, 0x33, !PT ;  /* 0x00000000ff037212 */ /* 0x000fe400078e33ff */
[----:B------:R-:W-:Y:S01]  /*1810*/  LEA.HI.X R13, R5, R6, RZ, 0x2, P0 ;  /* 0x00000006050d7211 */ /* 0x000fe200000f14ff */
[----:B------:R-:W-:Y:S02]  /*1820*/  IMAD.MOV.U32 R5, RZ, RZ, R9 ;  /* 0x000000ffff057224 */ /* 0x000fe400078e0009 */
[----:B------:R1:W-:Y:S01]  /*1830*/  ST.E [R8.64+0x10], R3 ;  /* 0x0000100308007985 */ /* 0x0003e2000c101924 */
[----:B------:R-:W-:-:S03]  /*1840*/  IMAD.MOV.U32 R6, RZ, RZ, R16 ;  /* 0x000000ffff067224 */ /* 0x000fc600078e0010 */
[----:B------:R1:W-:Y:S04]  /*1850*/  ST.E.64 [R8.64], R12 ;  /* 0x0000000c08007985 */ /* 0x0003e8000c101b24 */
[----:B-1----:R-:W-:Y:S05]  /*1860*/  CALL.ABS.NOINC `(cudaLaunchDeviceV2) ;  /* 0x0000000000007943 */ /* 0x002fea0003c00000 */
.L_x_18:
[----:B------:R-:W-:Y:S05]  /*1870*/  BSYNC B6 ;  /* 0x0000000000067941 */ /* 0x000fea0003800000 */
.L_x_325:
[----:B------:R-:W-:-:S05]  /*1880*/  IMAD.MOV.U32 R22, RZ, RZ, -0x1 ;  /* 0xffffffffff167424 */ /* 0x000fca00078e00ff */
[----:B------:R-:W-:-:S04]  /*1890*/  ISETP.NE.AND P0, PT, R22, c[0x0][0x178], PT ;  /* 0x00005e0016007a0c */ /* 0x000fc80003f05270 */
[----:B------:R-:W-:-:S09]  /*18a0*/  P2R R0, PR, RZ, 0x1 ;  /* 0x00000001ff007803 */ /* 0x000fd20000000000 */
[----:B------:R-:W-:Y:S05]  /*18b0*/  @!P0 BRA `(.L_x_326) ;  /* 0x00000c8000008947 */ /* 0x000fea0003800000 */
[----:B------:R-:W-:Y:S01]  /*18c0*/  IMAD.MOV.U32 R0, RZ, RZ, c[0x0][0x178] ;  /* 0x00005e00ff007624 */ /* 0x000fe200078e00ff */
[----:B------:R-:W-:Y:S01]  /*18d0*/  LOP3.LUT R26, R27, 0x3, RZ, 0xc0, !PT ;  /* 0x000000031b1a7812 */ /* 0x000fe200078ec0ff */
[----:B------:R-:W-:-:S03]  /*18e0*/  IMAD.MOV.U32 R25, RZ, RZ, RZ ;  /* 0x000000ffff197224 */ /* 0x000fc600078e00ff */
[----:B------:R-:W-:-:S13]  /*18f0*/  ISETP.GE.U32.AND P0, PT, R0, 0x3, PT ;  /* 0x000000030000780c */ /* 0x000fda0003f06070 */
[----:B------:R-:W-:Y:S05]  /*1900*/  @!P0 BRA `(.L_x_327) ;  /* 0x0000098000008947 */ /* 0x000fea0003800000 */
[----:B------:R-:W-:Y:S01]  /*1910*/  BSSY B7, `(.L_x_327) ;  /* 0x0000097000077945 */ /* 0x000fe20003800000 */
[----:B------:R-:W-:-:S04]  /*1920*/  IADD3 R24, R27, -R26, RZ ;  /* 0x8000001a1b187210 */ /* 0x000fc80007ffe0ff */
.L_x_332:
        /* <DEDUP_REMOVED lines=17> */
.L_x_19:
[----:B------:R-:W-:Y:S01]  /*1a40*/  ISETP.NE.U32.AND P0, PT, R4, RZ, PT ;  /* 0x000000ff0400720c */ /* 0x000fe20003f05070 */
[----:B------:R-:W-:Y:S01]  /*1a50*/  BSSY B6, `(.L_x_328) ;  /* 0x0000013000067945 */ /* 0x000fe20003800000 */
[----:B------:R-:W-:Y:S02]  /*1a60*/  IMAD.MOV.U32 R8, RZ, RZ, R4 ;  /* 0x000000ffff087224 */ /* 0x000fe400078e0004 */
[----:B------:R-:W-:Y:S01]  /*1a70*/  ISETP.NE.AND.EX P0, PT, R5, RZ, PT, P0 ;  /* 0x000000ff0500720c */ /* 0x000fe20003f05300 */
[----:B------:R-:W-:-:S12]  /*1a80*/  IMAD.MOV.U32 R9, RZ, RZ, R5 ;  /* 0x000000ffff097224 */ /* 0x000fd800078e0005 */
[----:B------:R-:W-:Y:S05]  /*1a90*/  @!P0 BRA `(.L_x_20) ;  /* 0x000000e000008947 */ /* 0x000fea0003800000 */
[----:B------:R-:W-:Y:S01]  /*1aa0*/  IMAD.MOV.U32 R10, RZ, RZ, c[0x0][0x188] ;  /* 0x00006200ff0a7624 */ /* 0x000fe200078e00ff */
[----:B------:R-:W-:Y:S01]  /*1ab0*/  ULDC.64 UR4, c[0x0][0x118] ;  /* 0x0000460000047ab9 */ /* 0x000fe20000000a00 */
        /* <DEDUP_REMOVED lines=12> */
.L_x_20:
[----:B------:R-:W-:Y:S05]  /*1b80*/  BSYNC B6 ;  /* 0x0000000000067941 */ /* 0x000fea0003800000 */
.L_x_328:
[----:B------:R-:W-:Y:S01]  /*1b90*/  UMOV UR4, 32@hi(fun@fdesc(_Z7g_fnt_iPjjbS_)) ;  /* 0x0000000000047882 */ /* 0x000fe20000000000 */
[----:B------:R-:W-:Y:S01]  /*1ba0*/  IMAD.MOV.U32 R6, RZ, RZ, R19 ;  /* 0x000000ffff067224 */ /* 0x000fe200078e0013 */
[----:B------:R-:W-:Y:S01]  /*1bb0*/  UMOV UR5, 32@lo(fun@fdesc(_Z7g_fnt_iPjjbS_)) ;  /* 0x0000000000057882 */ /* 0x000fe20000000000 */
        /* <DEDUP_REMOVED lines=11> */
.L_x_21:
        /* <DEDUP_REMOVED lines=9> */
[----:B------:R-:W-:Y:S01]  /*1d00*/  ULDC.64 UR4, c[0x0][0x118] ;  /* 0x0000460000047ab9 */ /* 0x000fe20000000a00 */
[----:B------:R-:W-:Y:S01]  /*1d10*/  MOV R4, R8 ;  /* 0x0000000800047202 */ /* 0x000fe20000000f00 */
[----:B------:R0:W-:Y:S01]  /*1d20*/  ST.E.64 [R8.64], R30 ;  /* 0x0000001e08007985 */ /* 0x0001e2000c101b04 */
[----:B------:R-:W-:Y:S01]  /*1d30*/  IMAD.MOV.U32 R5, RZ, RZ, R9 ;  /* 0x000000ffff057224 */ /* 0x000fe200078e0009 */
[----:B------:R-:W-:Y:S01]  /*1d40*/  MOV R6, R16 ;  /* 0x0000001000067202 */ /* 0x000fe20000000f00 */
[----:B------:R-:W-:Y:S01]  /*1d50*/  IMAD.MOV.U32 R7, RZ, RZ, R17 ;  /* 0x000000ffff077224 */ /* 0x000fe200078e0011 */
[----:B------:R0:W-:Y:S01]  /*1d60*/  ST.E.64 [R8.64+0x10], R10 ;  /* 0x0000100a08007985 */ /* 0x0001e2000c101b04 */
[----:B------:R-:W-:-:S02]  /*1d70*/  MOV R20, 32@lo((_Z17g_build_product_iPjS_S_jS_S_S_ + .L_x_22@srel)) ;  /* 0x0000000000147802 */ /* 0x000fc40000000f00 */
[----:B------:R-:W-:Y:S01]  /*1d80*/  MOV R21, 32@hi((_Z17g_build_product_iPjS_S_jS_S_S_ + .L_x_22@srel)) ;  /* 0x0000000000157802 */ /* 0x000fe20000000f00 */
[----:B------:R0:W-:Y:S04]  /*1d90*/  ST.E [R8.64+0x8], R0 ;  /* 0x0000080008007985 */ /* 0x0001e8000c101904 */
[----:B------:R0:W-:Y:S02]  /*1da0*/  ST.E.U8 [R8.64+0xc], RZ ;  /* 0x00000cff08007985 */ /* 0x0001e4000c101104 */
[----:B0-----:R-:W-:Y:S05]  /*1db0*/  CALL.ABS.NOINC `(cudaLaunchDeviceV2) ;  /* 0x0000000000007943 */ /* 0x001fea0003c00000 */
.L_x_22:
[----:B------:R-:W-:Y:S05]  /*1dc0*/  BSYNC B6 ;  /* 0x0000000000067941 */ /* 0x000fea0003800000 */
.L_x_329:
        /* <DEDUP_REMOVED lines=14> */
.L_x_23:
        /* <DEDUP_REMOVED lines=21> */
.L_x_24:
[----:B------:R-:W-:Y:S05]  /*2000*/  BSYNC B6 ;  /* 0x0000000000067941 */ /* 0x000fea0003800000 */
.L_x_330:
        /* <DEDUP_REMOVED lines=14> */
.L_x_25:
        /* <DEDUP_REMOVED lines=21> */
.L_x_26:
[----:B------:R-:W-:Y:S05]  /*2240*/  BSYNC B6 ;  /* 0x0000000000067941 */ /* 0x000fea0003800000 */
.L_x_331:
[----:B------:R-:W-:Y:S02]  /*2250*/  ISETP.NE.AND P6, PT, R27, RZ, PT ;  /* 0x000000ff1b00720c */ /* 0x000fe40003fc5270 */
[----:B------:R-:W-:-:S11]  /*2260*/  IADD3 R25, R25, 0x4, RZ ;  /* 0x0000000419197810 */ /* 0x000fd60007ffe0ff */
[----:B------:R-:W-:Y:S05]  /*2270*/  @P6 BRA `(.L_x_332) ;  /* 0xfffff6b000006947 */ /* 0x000fea000383ffff */
[----:B------:R-:W-:Y:S05]  /*2280*/  BSYNC B7 ;  /* 0x0000000000077941 */ /* 0x000fea0003800000 */
.L_x_327:
[----:B------:R-:W-:Y:S01]  /*2290*/  ISETP.NE.AND P0, PT, R26, RZ, PT ;  /* 0x000000ff1a00720c */ /* 0x000fe20003f05270 */
[----:B------:R-:W-:-:S12]  /*22a0*/  BSSY B7, `(.L_x_326) ;  /* 0x0000029000077945 */ /* 0x000fd80003800000 */
[----:B------:R-:W-:Y:S05]  /*22b0*/  @!P0 BRA `(.L_x_333) ;  /* 0x0000027000008947 */ /* 0x000fea0003800000 */
.L_x_335:
        /* <DEDUP_REMOVED lines=14> */
.L_x_27:
        /* <DEDUP_REMOVED lines=20> */
.L_x_28:
[----:B------:R-:W-:Y:S05]  /*24e0*/  BSYNC B6 ;  /* 0x0000000000067941 */ /* 0x000fea0003800000 */
.L_x_334:
[----:B------:R-:W-:Y:S02]  /*24f0*/  IADD3 R26, R26, -0x1, RZ ;  /* 0xffffffff1a1a7810 */ /* 0x000fe40007ffe0ff */
[----:B------:R-:W-:Y:S02]  /*2500*/  IADD3 R25, R25, 0x1, RZ ;  /* 0x0000000119197810 */ /* 0x000fe40007ffe0ff */
[----:B------:R-:W-:-:S13]  /*2510*/  ISETP.NE.AND P0, PT, R26, RZ, PT ;  /* 0x000000ff1a00720c */ /* 0x000fda0003f05270 */
[----:B------:R-:W-:Y:S05]  /*2520*/  @P0 BRA `(.L_x_335) ;  /* 0xfffffd9000000947 */ /* 0x000fea000383ffff */
.L_x_333:
[----:B------:R-:W-:Y:S05]  /*2530*/  BSYNC B7 ;  /* 0x0000000000077941 */ /* 0x000fea0003800000 */
.L_x_326:
[----:B------:R-:W-:Y:S01]  /*2540*/  IMAD.MOV.U32 R24, RZ, RZ, c[0x0][0x178] ;  /* 0x00005e00ff187624 */ /* 0x000fe200078e00ff */
[C---:B------:R-:W-:Y:S01]  /*2550*/  LOP3.LUT R0, R23.reuse, 0x1, RZ, 0xc0, !PT ;  /* 0x0000000117007812 */ /* 0x040fe200078ec0ff */
[----:B------:R-:W-:Y:S01]  /*2560*/  IMAD.MOV.U32 R25, RZ, RZ, 0x1 ;  /* 0x00000001ff197424 */ /* 0x000fe200078e00ff */
[----:B------:R-:W-:Y:S01]  /*2570*/  UMOV UR4, 32@lo(fun@fdesc(_Z14g_vector_mul_iPjS_S_)) ;  /* 0x0000000000047882 */ /* 0x000fe20000000000 */
[----:B------:R-:W-:Y:S01]  /*2580*/  MOV R7, 0x1 ;  /* 0x0000000100077802 */ /* 0x000fe20000000f00 */
[----:B------:R-:W-:Y:S01]  /*2590*/  UMOV UR5, 32@hi(fun@fdesc(_Z14g_vector_mul_iPjS_S_)) ;  /* 0x0000000000057882 */ /* 0x000fe20000000000 */
[----:B------:R-:W-:Y:S01]  /*25a0*/  IADD3 R24, R24, 0x1, RZ ;  /* 0x0000000118187810 */ /* 0x000fe20007ffe0ff */
[----:B------:R-:W-:Y:S01]  /*25b0*/  IMAD.MOV.U32 R8, RZ, RZ, 0x1 ;  /* 0x00000001ff087424 */ /* 0x000fe200078e00ff */
[----:B------:R-:W-:Y:S01]  /*25c0*/  LEA.HI R23, R23, R0, RZ, 0x1f ;  /* 0x0000000017177211 */ /* 0x000fe200078ff8ff */
[----:B------:R-:W-:Y:S01]  /*25d0*/  IMAD.MOV.U32 R0, RZ, RZ, 0x1 ;  /* 0x00000001ff007424 */ /* 0x000fe200078e00ff */
[C---:B------:R-:W-:Y:S01]  /*25e0*/  ISETP.GE.U32.AND P0, PT, R24.reuse, 0x6, PT ;  /* 0x000000061800780c */ /* 0x040fe20003f06070 */
[----:B------:R-:W-:Y:S01]  /*25f0*/  IMAD.MOV.U32 R10, RZ, RZ, 0x1 ;  /* 0x00000001ff0a7424 */ /* 0x000fe200078e00ff */
[----:B------:R-:W-:Y:S01]  /*2600*/  MOV R12, RZ ;  /* 0x000000ff000c7202 */ /* 0x000fe20000000f00 */
[C---:B------:R-:W-:Y:S01]  /*2610*/  IMAD.IADD R3, R24.reuse, 0x1, -R23 ;  /* 0x0000000118037824 */ /* 0x040fe200078e0a17 */
[----:B------:R-:W-:Y:S01]  /*2620*/  SEL R4, R24, R23, !P0 ;  /* 0x0000001718047207 */ /* 0x000fe20004000000 */
[----:B------:R-:W-:Y:S01]  /*2630*/  IMAD.MOV.U32 R11, RZ, RZ, 0x1 ;  /* 0x00000001ff0b7424 */ /* 0x000fe200078e00ff */
[----:B------:R-:W-:Y:S01]  /*2640*/  MOV R20, 32@lo((_Z17g_build_product_iPjS_S_jS_S_S_ + .L_x_29@srel)) ;  /* 0x0000000000147802 */ /* 0x000fe20000000f00 */
[----:B------:R-:W-:Y:S01]  /*2650*/  IMAD.U32 R5, RZ, RZ, UR5 ;  /* 0x00000005ff057e24 */ /* 0x000fe2000f8e00ff */
[----:B------:R-:W-:-:S02]  /*2660*/  SHF.L.U32 R0, R0, R3, RZ ;  /* 0x0000000300007219 */ /* 0x000fc400000006ff */
[----:B------:R-:W-:Y:S01]  /*2670*/  SHF.L.U32 R25, R25, R4, RZ ;  /* 0x0000000419197219 */ /* 0x000fe200000006ff */
[----:B------:R-:W-:Y:S01]  /*2680*/  IMAD.U32 R4, RZ, RZ, UR4 ;  /* 0x00000004ff047e24 */ /* 0x000fe2000f8e00ff */
[----:B------:R-:W-:Y:S02]  /*2690*/  SEL R23, R0, 0x1, P0 ;  /* 0x0000000100177807 */ /* 0x000fe40000000000 */
[----:B------:R-:W-:Y:S01]  /*26a0*/  MOV R21, 32@hi((_Z17g_build_product_iPjS_S_jS_S_S_ + .L_x_29@srel)) ;  /* 0x0000000000157802 */ /* 0x000fe20000000f00 */
[----:B------:R-:W-:Y:S01]  /*26b0*/  IMAD.MOV.U32 R9, RZ, RZ, R25 ;  /* 0x000000ffff097224 */ /* 0x000fe200078e0019 */
[----:B------:R-:W-:-:S04]  /*26c0*/  MOV R6, R23 ;  /* 0x0000001700067202 */ /* 0x000fc80000000f00 */
[----:B------:R-:W-:Y:S05]  /*26d0*/  CALL.ABS.NOINC `(cudaGetParameterBufferV2) ;  /* 0x0000000000007943 */ /* 0x000fea0003c00000 */
.L_x_29:
[----:B------:R-:W-:Y:S01]  /*26e0*/  ISETP.NE.U32.AND P0, PT, R4, RZ, PT ;  /* 0x000000ff0400720c */ /* 0x000fe20003f05070 */
[----:B------:R-:W-:Y:S01]  /*26f0*/  BSSY B6, `(.L_x_336) ;  /* 0x000000f000067945 */ /* 0x000fe20003800000 */
[----:B------:R-:W-:Y:S02]  /*2700*/  IMAD.MOV.U32 R8, RZ, RZ, R4 ;  /* 0x000000ffff087224 */ /* 0x000fe400078e0004 */
[----:B------:R-:W-:Y:S01]  /*2710*/  ISETP.NE.AND.EX P0, PT, R5, RZ, PT, P0 ;  /* 0x000000ff0500720c */ /* 0x000fe20003f05300 */
[----:B------:R-:W-:-:S12]  /*2720*/  IMAD.MOV.U32 R9, RZ, RZ, R5 ;  /* 0x000000ffff097224 */ /* 0x000fd800078e0005 */
[----:B------:R-:W-:Y:S05]  /*2730*/  @!P0 BRA `(.L_x_30) ;  /* 0x000000a000008947 */ /* 0x000fea0003800000 */
[----:B------:R-:W-:Y:S02]  /*2740*/  ULDC.64 UR4, c[0x0][0x118] ;  /* 0x0000460000047ab9 */ /* 0x000fe40000000a00 */
[----:B------:R0:W-:Y:S04]  /*2750*/  ST.E.64 [R8.64+0x8], R30 ;  /* 0x0000081e08007985 */ /* 0x0001e8000c101b04 */
[----:B------:R0:W-:Y:S04]  /*2760*/  ST.E.64 [R8.64], R28 ;  /* 0x0000001c08007985 */ /* 0x0001e8000c101b04 */
[----:B------:R0:W-:Y:S04]  /*2770*/  ST.E.64 [R8.64+0x10], R28 ;  /* 0x0000101c08007985 */ /* 0x0001e8000c101b04 */
[----:B------:R0:W5:Y:S01]  /*2780*/  LDL.64 R6, [R1] ;  /* 0x0000000001067983 */ /* 0x0001620000100a00 */
[----:B------:R-:W-:Y:S01]  /*2790*/  IMAD.MOV.U32 R4, RZ, RZ, R8 ;  /* 0x000000ffff047224 */ /* 0x000fe200078e0008 */
[----:B------:R-:W-:Y:S01]  /*27a0*/  MOV R20, 32@lo((_Z17g_build_product_iPjS_S_jS_S_S_ + .L_x_30@srel)) ;  /* 0x0000000000147802 */ /* 0x000fe20000000f00 */
[----:B------:R-:W-:Y:S01]  /*27b0*/  IMAD.MOV.U32 R5, RZ, RZ, R9 ;  /* 0x000000ffff057224 */ /* 0x000fe200078e0009 */
[----:B------:R-:W-:-:S04]  /*27c0*/  MOV R21, 32@hi((_Z17g_build_product_iPjS_S_jS_S_S_ + .L_x_30@srel)) ;  /* 0x0000000000157802 */ /* 0x000fc80000000f00 */
[----:B0----5:R-:W-:Y:S05]  /*27d0*/  CALL.ABS.NOINC `(cudaLaunchDeviceV2) ;  /* 0x0000000000007943 */ /* 0x021fea0003c00000 */
.L_x_30:
[----:B------:R-:W-:Y:S05]  /*27e0*/  BSYNC B6 ;  /* 0x0000000000067941 */ /* 0x000fea0003800000 */
.L_x_336:
[----:B------:R0:W5:Y:S01]  /*27f0*/  LDL.64 R16, [R1] ;  /* 0x0000000001107983 */ /* 0x0001620000100a00 */
[----:B------:R-:W-:Y:S01]  /*2800*/  UMOV UR4, 32@hi(fun@fdesc(_Z9g_pre_fntPjS_jS_)) ;  /* 0x0000000000047882 */ /* 0x000fe20000000000 */
[----:B------:R-:W-:Y:S01]  /*2810*/  IMAD.MOV.U32 R6, RZ, RZ, R23 ;  /* 0x000000ffff067224 */ /* 0x000fe200078e0017 */
[----:B------:R-:W-:Y:S01]  /*2820*/  UMOV UR5, 32@lo(fun@fdesc(_Z9g_pre_fntPjS_jS_)) ;  /* 0x0000000000057882 */ /* 0x000fe20000000000 */
[----:B------:R-:W-:Y:S01]  /*2830*/  MOV R9, R25 ;  /* 0x0000001900097202 */ /* 0x000fe20000000f00 */
[----:B------:R-:W-:Y:S01]  /*2840*/  IMAD.MOV.U32 R7, RZ, RZ, 0x1 ;  /* 0x00000001ff077424 */ /* 0x000fe200078e00ff */
[----:B------:R-:W-:Y:S01]  /*2850*/  MOV R8, 0x1 ;  /* 0x0000000100087802 */ /* 0x000fe20000000f00 */
        /* <DEDUP_REMOVED lines=8> */
.L_x_31:
[----:B------:R-:W0:Y:S01]  /*28e0*/  S2R R3, SR_TID.X ;  /* 0x0000000000037919 */ /* 0x000e220000002100 */
[----:B------:R-:W-:Y:S01]  /*28f0*/  ISETP.NE.U32.AND P0, PT, R4, RZ, PT ;  /* 0x000000ff0400720c */ /* 0x000fe20003f05070 */
[----:B------:R-:W-:Y:S01]  /*2900*/  IMAD.MOV.U32 R23, RZ, RZ, 0x1 ;  /* 0x00000001ff177424 */ /* 0x000fe200078e00ff */
[----:B------:R-:W-:Y:S01]  /*2910*/  BSSY B6, `(.L_x_337) ;  /* 0x000001d000067945 */ /* 0x000fe20003800000 */
[----:B------:R-:W-:Y:S01]  /*2920*/  IMAD.MOV.U32 R8, RZ, RZ, R4 ;  /* 0x000000ffff087224 */ /* 0x000fe200078e0004 */
[----:B------:R-:W-:Y:S01]  /*2930*/  ISETP.NE.AND.EX P0, PT, R5, RZ, PT, P0 ;  /* 0x000000ff0500720c */ /* 0x000fe20003f05300 */
[----:B------:R-:W-:Y:S02]  /*2940*/  IMAD.MOV.U32 R9, RZ, RZ, R5 ;  /* 0x000000ffff097224 */ /* 0x000fe400078e0005 */
[----:B0-----:R-:W-:Y:S02]  /*2950*/  IMAD R3, R2, c[0x0][0x0], R3 ;  /* 0x0000000002037a24 */ /* 0x001fe400078e0203 */
[----:B------:R-:W-:-:S03]  /*2960*/  IMAD.MOV.U32 R2, RZ, RZ, c[0x0][0x178] ;  /* 0x00005e00ff027624 */ /* 0x000fc600078e00ff */
[----:B------:R-:W-:Y:S02]  /*2970*/  SHF.L.U32 R3, R3, R24, RZ ;  /* 0x0000001803037219 */ /* 0x000fe400000006ff */
[----:B------:R-:W-:-:S03]  /*2980*/  IADD3 R2, R2, 0x1, RZ ;  /* 0x0000000102027810 */ /* 0x000fc60007ffe0ff */
[----:B------:R-:W-:Y:S01]  /*2990*/  IMAD.SHL.U32 R24, R3, 0x4, RZ ;  /* 0x0000000403187824 */ /* 0x000fe200078e00ff */
[----:B------:R-:W-:Y:S02]  /*29a0*/  SHF.R.U32.HI R3, RZ, 0x1e, R3 ;  /* 0x0000001eff037819 */ /* 0x000fe40000011603 */
[----:B------:R-:W-:Y:S02]  /*29b0*/  SHF.L.U32 R23, R23, R2, RZ ;  /* 0x0000000217177219 */ /* 0x000fe400000006ff */
[----:B------:R-:W-:-:S04]  /*29c0*/  IADD3 R24, P1, R24, c[0x0][0x160], RZ ;  /* 0x0000580018187a10 */ /* 0x000fc80007f3e0ff */
[----:B------:R-:W-:Y:S01]  /*29d0*/  IADD3.X R25, R3, c[0x0][0x164], RZ, P1, !PT ;  /* 0x0000590003197a10 */ /* 0x000fe20000ffe4ff */
[----:B------:R-:W-:Y:S05]  /*29e0*/  @!P0 BRA `(.L_x_32) ;  /* 0x000000f000008947 */ /* 0x000fea0003800000 */
[----:B------:R-:W-:Y:S01]  /*29f0*/  IMAD.MOV.U32 R10, RZ, RZ, c[0x0][0x180] ;  /* 0x00006000ff0a7624 */ /* 0x000fe200078e00ff */
[----:B------:R-:W-:Y:S01]  /*2a00*/  IADD3 R0, R23, -0x1, RZ ;  /* 0xffffffff17007810 */ /* 0x000fe20007ffe0ff */
        /* <DEDUP_REMOVED lines=11> */
[----:B------:R0:W-:Y:S02]  /*2ac0*/  ST.E.64 [R8.64+0x8], R24 ;  /* 0x0000081808007985 */ /* 0x0001e4000c101b04 */
[----:B0-----:R-:W-:Y:S05]  /*2ad0*/  CALL.ABS.NOINC `(cudaLaunchDeviceV2) ;  /* 0x0000000000007943 */ /* 0x001fea0003c00000 */
.L_x_32:
[----:B------:R-:W-:Y:S05]  /*2ae0*/  BSYNC B6 ;  /* 0x0000000000067941 */ /* 0x000fea0003800000 */
.L_x_337:
[----:B------:R-:W-:-:S13]  /*2af0*/  ISETP.NE.AND P6, PT, R22, c[0x0][0x178], PT ;  /* 0x00005e0016007a0c */ /* 0x000fda0003fc5270 */
[----:B------:R-:W-:Y:S05]  /*2b00*/  @!P6 BRA `(.L_x_338) ;  /* 0x00000c700000e947 */ /* 0x000fea0003800000 */
[----:B------:R-:W-:Y:S01]  /*2b10*/  IMAD.MOV.U32 R0, RZ, RZ, c[0x0][0x178] ;  /* 0x00005e00ff007624 */ /* 0x000fe200078e00ff */
[----:B------:R-:W-:Y:S01]  /*2b20*/  LOP3.LUT R27, R2, 0x3, RZ, 0xc0, !PT ;  /* 0x00000003021b7812 */ /* 0x000fe200078ec0ff */
[----:B------:R-:W-:-:S03]  /*2b30*/  IMAD.MOV.U32 R22, RZ, RZ, RZ ;  /* 0x000000ffff167224 */ /* 0x000fc600078e00ff */
[----:B------:R-:W-:-:S13]  /*2b40*/  ISETP.GE.U32.AND P0, PT, R0, 0x3, PT ;  /* 0x000000030000780c */ /* 0x000fda0003f06070 */
[----:B------:R-:W-:Y:S05]  /*2b50*/  @!P0 BRA `(.L_x_339) ;  /* 0x0000096000008947 */ /* 0x000fea0003800000 */
[----:B------:R-:W-:Y:S01]  /*2b60*/  BSSY B7, `(.L_x_339) ;  /* 0x0000095000077945 */ /* 0x000fe20003800000 */
[----:B------:R-:W-:Y:S01]  /*2b70*/  IMAD.IADD R28, R2, 0x1, -R27 ;  /* 0x00000001021c7824 */ /* 0x000fe200078e0a1b */
[----:B------:R-:W-:Y:S02]  /*2b80*/  MOV R26, 32@lo(fun@fdesc(_Z7g_fnt_iPjjbS_)) ;  /* 0x00000000001a7802 */ /* 0x000fe40000000f00 */
[----:B------:R-:W-:-:S02]  /*2b90*/  MOV R2, 32@hi(fun@fdesc(_Z7g_fnt_iPjjbS_)) ;  /* 0x0000000000027802 */ /* 0x000fc40000000f00 */
.L_x_344:
[----:B------:R-:W-:Y:S01]  /*2ba0*/  IADD3 R28, R28, -0x4, RZ ;  /* 0xfffffffc1c1c7810 */ /* 0x000fe20007ffe0ff */
[----:B------:R-:W-:Y:S01]  /*2bb0*/  IMAD.MOV.U32 R4, RZ, RZ, R26 ;  /* 0x000000ffff047224 */ /* 0x000fe200078e001a */
[----:B------:R-:W-:Y:S01]  /*2bc0*/  MOV R7, 0x1 ;  /* 0x0000000100077802 */ /* 0x000fe20000000f00 */
[----:B------:R-:W-:Y:S01]  /*2bd0*/  IMAD.MOV.U32 R5, RZ, RZ, R2 ;  /* 0x000000ffff057224 */ /* 0x000fe200078e0002 */
[----:B------:R-:W-:Y:S01]  /*2be0*/  ISETP.NE.AND P0, PT, R28, RZ, PT ;  /* 0x000000ff1c00720c */ /* 0x000fe20003f05270 */
[----:B------:R-:W-:Y:S01]  /*2bf0*/  IMAD.MOV.U32 R6, RZ, RZ, R19 ;  /* 0x000000ffff067224 */ /* 0x000fe200078e0013 */
[----:B------:R-:W-:Y:S01]  /*2c00*/  MOV R10, 0x1 ;  /* 0x00000001000a7802 */ /* 0x000fe20000000f00 */
[----:B------:R-:W-:Y:S01]  /*2c10*/  IMAD.MOV.U32 R8, RZ, RZ, 0x1 ;  /* 0x00000001ff087424 */ /* 0x000fe200078e00ff */
[----:B------:R-:W-:Y:S01]  /*2c20*/  P2R R29, PR, RZ, 0x1 ;  /* 0x00000001ff1d7803 */ /* 0x000fe20000000000 */
[----:B------:R-:W-:Y:S01]  /*2c30*/  IMAD.MOV.U32 R9, RZ, RZ, R18 ;  /* 0x000000ffff097224 */ /* 0x000fe200078e0012 */
[----:B------:R-:W-:Y:S01]  /*2c40*/  MOV R12, RZ ;  /* 0x000000ff000c7202 */ /* 0x000fe20000000f00 */
[----:B------:R-:W-:Y:S01]  /*2c50*/  IMAD.MOV.U32 R11, RZ, RZ, 0x1 ;  /* 0x00000001ff0b7424 */ /* 0x000fe200078e00ff */
[----:B------:R-:W-:-:S02]  /*2c60*/  MOV R20, 32@lo((_Z17g_build_product_iPjS_S_jS_S_S_ + .L_x_33@srel)) ;  /* 0x0000000000147802 */ /* 0x000fc40000000f00 */
[----:B------:R-:W-:-:S04]  /*2c70*/  MOV R21, 32@hi((_Z17g_build_product_iPjS_S_jS_S_S_ + .L_x_33@srel)) ;  /* 0x0000000000157802 */ /* 0x000fc80000000f00 */
[----:B------:R-:W-:Y:S05]  /*2c80*/  CALL.ABS.NOINC `(cudaGetParameterBufferV2) ;  /* 0x0000000000007943 */ /* 0x000fea0003c00000 */
.L_x_33:
[----:B------:R-:W-:Y:S01]  /*2c90*/  ISETP.NE.U32.AND P0, PT, R4, RZ, PT ;  /* 0x000000ff0400720c */ /* 0x000fe20003f05070 */
[----:B------:R-:W-:Y:S01]  /*2ca0*/  BSSY B6, `(.L_x_340) ;  /* 0x0000014000067945 */ /* 0x000fe20003800000 */
[----:B------:R-:W-:Y:S02]  /*2cb0*/  IMAD.MOV.U32 R8, RZ, RZ, R4 ;  /* 0x000000ffff087224 */ /* 0x000fe400078e0004 */
[----:B------:R-:W-:Y:S01]  /*2cc0*/  ISETP.NE.AND.EX P0, PT, R5, RZ, PT, P0 ;  /* 0x000000ff0500720c */ /* 0x000fe20003f05300 */
[----:B------:R-:W-:-:S12]  /*2cd0*/  IMAD.MOV.U32 R9, RZ, RZ, R5 ;  /* 0x000000ffff097224 */ /* 0x000fd800078e0005 */
[----:B------:R-:W-:Y:S05]  /*2ce0*/  @!P0 BRA `(.L_x_34) ;  /* 0x000000f000008947 */ /* 0x000fea0003800000 */
[----:B------:R-:W-:Y:S01]  /*2cf0*/  IMAD.MOV.U32 R0, RZ, RZ, 0x1 ;  /* 0x00000001ff007424 */ /* 0x000fe200078e00ff */
[----:B------:R-:W-:Y:S01]  /*2d00*/  MOV R10, c[0x0][0x188] ;  /* 0x00006200000a7a02 */ /* 0x000fe20000000f00 */
        /* <DEDUP_REMOVED lines=10> */
[----:B------:R0:W-:Y:S04]  /*2db0*/  ST.E.U8 [R8.64+0xc], R0 ;  /* 0x00000c0008007985 */ /* 0x0001e8000c101104 */
[----:B------:R0:W-:Y:S02]  /*2dc0*/  ST.E [R8.64+0x8], R22 ;  /* 0x0000081608007985 */ /* 0x0001e4000c101904 */
[----:B0-----:R-:W-:Y:S05]  /*2dd0*/  CALL.ABS.NOINC `(cudaLaunchDeviceV2) ;  /* 0x0000000000007943 */ /* 0x001fea0003c00000 */
.L_x_34:
[----:B------:R-:W-:Y:S05]  /*2de0*/  BSYNC B6 ;  /* 0x0000000000067941 */ /* 0x000fea0003800000 */
.L_x_340:
[----:B------:R-:W-:Y:S01]  /*2df0*/  IMAD.MOV.U32 R4, RZ, RZ, R26 ;  /* 0x000000ffff047224 */ /* 0x000fe200078e001a */
[----:B------:R-:W-:Y:S01]  /*2e00*/  MOV R5, R2 ;  /* 0x0000000200057202 */ /* 0x000fe20000000f00 */
[----:B------:R-:W-:Y:S01]  /*2e10*/  IMAD.MOV.U32 R6, RZ, RZ, R19 ;  /* 0x000000ffff067224 */ /* 0x000fe200078e0013 */
[----:B------:R-:W-:Y:S01]  /*2e20*/  MOV R7, 0x1 ;  /* 0x0000000100077802 */ /* 0x000fe20000000f00 */
[----:B------:R-:W-:Y:S01]  /*2e30*/  IMAD.MOV.U32 R8, RZ, RZ, 0x1 ;  /* 0x00000001ff087424 */ /* 0x000fe200078e00ff */
[----:B------:R-:W-:Y:S01]  /*2e40*/  MOV R9, R18 ;  /* 0x0000001200097202 */ /* 0x000fe20000000f00 */
[----:B------:R-:W-:Y:S01]  /*2e50*/  IMAD.MOV.U32 R10, RZ, RZ, 0x1 ;  /* 0x00000001ff0a7424 */ /* 0x000fe200078e00ff */
[----:B------:R-:W-:Y:S01]  /*2e60*/  MOV R11, 0x1 ;  /* 0x00000001000b7802 */ /* 0x000fe20000000f00 */
[----:B------:R-:W-:Y:S01]  /*2e70*/  IMAD.MOV.U32 R12, RZ, RZ, RZ ;  /* 0x000000ffff0c7224 */ /* 0x000fe200078e00ff */
[----:B------:R-:W-:-:S02]  /*2e80*/  MOV R20, 32@lo((_Z17g_build_product_iPjS_S_jS_S_S_ + .L_x_35@srel)) ;  /* 0x0000000000147802 */ /* 0x000fc40000000f00 */
[----:B------:R-:W-:-:S04]  /*2e90*/  MOV R21, 32@hi((_Z17g_build_product_iPjS_S_jS_S_S_ + .L_x_35@srel)) ;  /* 0x0000000000157802 */ /* 0x000fc80000000f00 */
[----:B------:R-:W-:Y:S05]  /*2ea0*/  CALL.ABS.NOINC `(cudaGetParameterBufferV2) ;  /* 0x0000000000007943 */ /* 0x000fea0003c00000 */
.L_x_35:
        /* <DEDUP_REMOVED lines=9> */
[----:B------:R-:W-:Y:S01]  /*2f40*/  IADD3 R0, R22, 0x1, RZ ;  /* 0x0000000116007810 */ /* 0x000fe20007ffe0ff */
[----:B------:R-:W-:Y:S01]  /*2f50*/  ULDC.64 UR4, c[0x0][0x118] ;  /* 0x0000460000047ab9 */ /* 0x000fe20000000a00 */
[----:B------:R-:W-:Y:S01]  /*2f60*/  IMAD.MOV.U32 R4, RZ, RZ, R8 ;  /* 0x000000ffff047224 */ /* 0x000fe200078e0008 */
[----:B------:R0:W-:Y:S01]  /*2f70*/  ST.E.U8 [R8.64+0xc], R3 ;  /* 0x00000c0308007985 */ /* 0x0001e2000c101104 */
[----:B------:R-:W-:Y:S01]  /*2f80*/  MOV R5, R9 ;  /* 0x0000000900057202 */ /* 0x000fe20000000f00 */
[----:B------:R-:W-:Y:S01]  /*2f90*/  IMAD.MOV.U32 R6, RZ, RZ, R16 ;  /* 0x000000ffff067224 */ /* 0x000fe200078e0010 */
[----:B------:R-:W-:Y:S01]  /*2fa0*/  MOV R7, R17 ;  /* 0x0000001100077202 */ /* 0x000fe20000000f00 */
[----:B------:R0:W-:Y:S01]  /*2fb0*/  ST.E.64 [R8.64+0x10], R10 ;  /* 0x0000100a08007985 */ /* 0x0001e2000c101b04 */
[----:B------:R-:W-:-:S02]  /*2fc0*/  MOV R20, 32@lo((_Z17g_build_product_iPjS_S_jS_S_S_ + .L_x_36@srel)) ;  /* 0x0000000000147802 */ /* 0x000fc40000000f00 */
[----:B------:R-:W-:Y:S01]  /*2fd0*/  MOV R21, 32@hi((_Z17g_build_product_iPjS_S_jS_S_S_ + .L_x_36@srel)) ;  /* 0x0000000000157802 */ /* 0x000fe20000000f00 */
[----:B------:R0:W-:Y:S04]  /*2fe0*/  ST.E [R8.64+0x8], R0 ;  /* 0x0000080008007985 */ /* 0x0001e8000c101904 */
[----:B------:R0:W-:Y:S02]  /*2ff0*/  ST.E.64 [R8.64], R24 ;  /* 0x0000001808007985 */ /* 0x0001e4000c101b04 */
[----:B0-----:R-:W-:Y:S05]  /*3000*/  CALL.ABS.NOINC `(cudaLaunchDeviceV2) ;  /* 0x0000000000007943 */ /* 0x001fea0003c00000 */
.L_x_36:
[----:B------:R-:W-:Y:S05]  /*3010*/  BSYNC B6 ;  /* 0x0000000000067941 */ /* 0x000fea0003800000 */
.L_x_341:
        /* <DEDUP_REMOVED lines=12> */
.L_x_37:
        /* <DEDUP_REMOVED lines=22> */
.L_x_38:
[----:B------:R-:W-:Y:S05]  /*3240*/  BSYNC B6 ;  /* 0x0000000000067941 */ /* 0x000fea0003800000 */
.L_x_342:
        /* <DEDUP_REMOVED lines=12> */
.L_x_39:
        /* <DEDUP_REMOVED lines=22> */
.L_x_40:
[----:B------:R-:W-:Y:S05]  /*3470*/  BSYNC B6 ;  /* 0x0000000000067941 */ /* 0x000fea0003800000 */
.L_x_343:
[----:B------:R-:W-:Y:S02]  /*3480*/  ISETP.NE.AND P6, PT, R29, RZ, PT ;  /* 0x000000ff1d00720c */ /* 0x000fe40003fc5270 */
[----:B------:R-:W-:-:S11]  /*3490*/  IADD3 R22, R22, 0x4, RZ ;  /* 0x0000000416167810 */ /* 0x000fd60007ffe0ff */
[----:B------:R-:W-:Y:S05]  /*34a0*/  @P6 BRA `(.L_x_344) ;  /* 0xfffff6f000006947 */ /* 0x000fea000383ffff */
[----:B------:R-:W-:Y:S05]  /*34b0*/  BSYNC B7 ;  /* 0x0000000000077941 */ /* 0x000fea0003800000 */
.L_x_339:
[----:B------:R-:W-:Y:S01]  /*34c0*/  ISETP.NE.AND P0, PT, R27, RZ, PT ;  /* 0x000000ff1b00720c */ /* 0x000fe20003f05270 */
[----:B------:R-:W-:-:S12]  /*34d0*/  BSSY B7, `(.L_x_338) ;  /* 0x000002a000077945 */ /* 0x000fd80003800000 */
[----:B------:R-:W-:Y:S05]  /*34e0*/  @!P0 BRA `(.L_x_345) ;  /* 0x0000028000008947 */ /* 0x000fea0003800000 */
[----:B------:R-:W-:Y:S02]  /*34f0*/  MOV R26, 32@lo(fun@fdesc(_Z7g_fnt_iPjjbS_)) ;  /* 0x00000000001a7802 */ /* 0x000fe40000000f00 */
[----:B------:R-:W-:-:S03]  /*3500*/  MOV R2, 32@hi(fun@fdesc(_Z7g_fnt_iPjjbS_)) ;  /* 0x0000000000027802 */ /* 0x000fc60000000f00 */
.L_x_347:
        /* <DEDUP_REMOVED lines=12> */
.L_x_41:
        /* <DEDUP_REMOVED lines=21> */
.L_x_42:
[----:B------:R-:W-:Y:S05]  /*3720*/  BSYNC B6 ;  /* 0x0000000000067941 */ /* 0x000fea0003800000 */
.L_x_346:
[----:B------:R-:W-:Y:S02]  /*3730*/  IADD3 R27, R27, -0x1, RZ ;  /* 0xffffffff1b1b7810 */ /* 0x000fe40007ffe0ff */
[----:B------:R-:W-:Y:S02]  /*3740*/  IADD3 R22, R22, 0x1, RZ ;  /* 0x0000000116167810 */ /* 0x000fe40007ffe0ff */
[----:B------:R-:W-:-:S13]  /*3750*/  ISETP.NE.AND P0, PT, R27, RZ, PT ;  /* 0x000000ff1b00720c */ /* 0x000fda0003f05270 */
[----:B------:R-:W-:Y:S05]  /*3760*/  @P0 BRA `(.L_x_347) ;  /* 0xfffffda000000947 */ /* 0x000fea000383ffff */
.L_x_345:
[----:B------:R-:W-:Y:S05]  /*3770*/  BSYNC B7 ;  /* 0x0000000000077941 */ /* 0x000fea0003800000 */
.L_x_338:
[----:B------:R-:W-:Y:S01]  /*3780*/  UMOV UR4, 32@lo(fun@fdesc(_Z9g_end_fntPjjS_)) ;  /* 0x0000000000047882 */ /* 0x000fe20000000000 */
[----:B------:R-:W-:Y:S01]  /*3790*/  IMAD.MOV.U32 R6, RZ, RZ, R19 ;  /* 0x000000ffff067224 */ /* 0x000fe200078e0013 */
[----:B------:R-:W-:Y:S01]  /*37a0*/  UMOV UR5, 32@hi(fun@fdesc(_Z9g_end_fntPjjS_)) ;  /* 0x0000000000057882 */ /* 0x000fe20000000000 */
        /* <DEDUP_REMOVED lines=11> */
.L_x_43:
[----:B------:R-:W-:Y:S01]  /*3860*/  ISETP.NE.U32.AND P0, PT, R4, RZ, PT ;  /* 0x000000ff0400720c */ /* 0x000fe20003f05070 */
[----:B------:R-:W-:Y:S02]  /*3870*/  IMAD.MOV.U32 R8, RZ, RZ, R4 ;  /* 0x000000ffff087224 */ /* 0x000fe400078e0004 */
[----:B------:R-:W-:Y:S01]  /*3880*/  IMAD.MOV.U32 R9, RZ, RZ, R5 ;  /* 0x000000ffff097224 */ /* 0x000fe200078e0005 */
[----:B------:R-:W-:-:S13]  /*3890*/  ISETP.NE.AND.EX P0, PT, R5, RZ, PT, P0 ;  /* 0x000000ff0500720c */ /* 0x000fda0003f05300 */
        /* <DEDUP_REMOVED lines=12> */
[----:B------:R-:W-:-:S04]  /*3960*/  MOV R21, 32@hi((_Z17g_build_product_iPjS_S_jS_S_S_ + .L_x_44@srel)) ;  /* 0x0000000000157802 */ /* 0x000fc80000000f00 */
[----:B0-----:R-:W-:Y:S05]  /*3970*/  CALL.ABS.NOINC `(cudaLaunchDeviceV2) ;  /* 0x0000000000007943 */ /* 0x001fea0003c00000 */
.L_x_44:
[----:B------:R-:W-:Y:S05]  /*3980*/  BRA `(.L_x_52) ;  /* 0x00000b1000007947 */ /* 0x000fea0003800000 */
.L_x_313:
[----:B------:R-:W-:Y:S01]  /*3990*/  MOV R19, 32@lo(fun@fdesc(_Z5g_fntPjS_jjjS_S_S_)) ;  /* 0x0000000000137802 */ /* 0x000fe20000000f00 */
[----:B------:R-:W-:Y:S01]  /*39a0*/  IMAD.MOV.U32 R6, RZ, RZ, 0x1 ;  /* 0x00000001ff067424 */ /* 0x000fe200078e00ff */
[----:B------:R-:W-:Y:S01]  /*39b0*/  MOV R16, 32@hi(fun@fdesc(_Z5g_fntPjS_jjjS_S_S_)) ;  /* 0x0000000000107802 */ /* 0x000fe20000000f00 */
[----:B------:R-:W-:Y:S01]  /*39c0*/  IMAD.MOV.U32 R7, RZ, RZ, 0x1 ;  /* 0x00000001ff077424 */ /* 0x000fe200078e00ff */
[----:B------:R-:W-:Y:S01]  /*39d0*/  MOV R8, 0x1 ;  /* 0x0000000100087802 */ /* 0x000fe20000000f00 */
[----:B------:R-:W-:Y:S01]  /*39e0*/  IMAD.MOV.U32 R9, RZ, RZ, R18 ;  /* 0x000000ffff097224 */ /* 0x000fe200078e0012 */
[----:B------:R-:W-:Y:S01]  /*39f0*/  MOV R10, 0x1 ;  /* 0x00000001000a7802 */ /* 0x000fe20000000f00 */
[----:B------:R-:W-:Y:S01]  /*3a00*/  IMAD.MOV.U32 R11, RZ, RZ, 0x1 ;  /* 0x00000001ff0b7424 */ /* 0x000fe200078e00ff */
[----:B------:R-:W-:Y:S01]  /*3a10*/  MOV R12, RZ ;  /* 0x000000ff000c7202 */ /* 0x000fe20000000f00 */
[----:B------:R-:W-:Y:S01]  /*3a20*/  IMAD.MOV.U32 R4, RZ, RZ, R19 ;  /* 0x000000ffff047224 */ /* 0x000fe200078e0013 */
[----:B------:R-:W-:-:S02]  /*3a30*/  MOV R5, R16 ;  /* 0x0000001000057202 */ /* 0x000fc40000000f00 */
[----:B------:R-:W-:Y:S02]  /*3a40*/  MOV R20, 32@lo((_Z17g_build_product_iPjS_S_jS_S_S_ + .L_x_45@srel)) ;  /* 0x0000000000147802 */ /* 0x000fe40000000f00 */
[----:B------:R-:W-:-:S04]  /*3a50*/  MOV R21, 32@hi((_Z17g_build_product_iPjS_S_jS_S_S_ + .L_x_45@srel)) ;  /* 0x0000000000157802 */ /* 0x000fc80000000f00 */
[----:B------:R-:W-:Y:S05]  /*3a60*/  CALL.ABS.NOINC `(cudaGetParameterBufferV2) ;  /* 0x0000000000007943 */ /* 0x000fea0003c00000 */
.L_x_45:
[----:B------:R-:W0:Y:S01]  /*3a70*/  S2R R3, SR_TID.X ;  /* 0x0000000000037919 */ /* 0x000e220000002100 */
[----:B------:R-:W-:Y:S01]  /*3a80*/  IMAD.MOV.U32 R0, RZ, RZ, c[0x0][0x178] ;  /* 0x00005e00ff007624 */ /* 0x000fe200078e00ff */
[----:B------:R-:W-:Y:S01]  /*3a90*/  ISETP.NE.U32.AND P0, PT, R4, RZ, PT ;  /* 0x000000ff0400720c */ /* 0x000fe20003f05070 */
[----:B------:R-:W-:Y:S01]  /*3aa0*/  BSSY B6, `(.L_x_348) ;  /* 0x0000023000067945 */ /* 0x000fe20003800000 */
[----:B------:R-:W-:Y:S02]  /*3ab0*/  IMAD.MOV.U32 R8, RZ, RZ, R4 ;  /* 0x000000ffff087224 */ /* 0x000fe400078e0004 */
[----:B------:R-:W-:Y:S01]  /*3ac0*/  ISETP.NE.AND.EX P0, PT, R5, RZ, PT, P0 ;  /* 0x000000ff0500720c */ /* 0x000fe20003f05300 */
[----:B------:R-:W-:Y:S02]  /*3ad0*/  IMAD.MOV.U32 R9, RZ, RZ, R5 ;  /* 0x000000ffff097224 */ /* 0x000fe400078e0005 */
[----:B0-----:R-:W-:Y:S01]  /*3ae0*/  IMAD R3, R2, c[0x0][0x0], R3 ;  /* 0x0000000002037a24 */ /* 0x001fe200078e0203 */
[----:B------:R-:W-:-:S04]  /*3af0*/  IADD3 R2, R0, 0x1, RZ ;  /* 0x0000000100027810 */ /* 0x000fc80007ffe0ff */
[----:B------:R-:W-:-:S05]  /*3b00*/  SHF.L.U32 R3, R3, R2, RZ ;  /* 0x0000000203037219 */ /* 0x000fca00000006ff */
[----:B------:R-:W-:Y:S01]  /*3b10*/  IMAD.SHL.U32 R24, R3, 0x4, RZ ;  /* 0x0000000403187824 */ /* 0x000fe200078e00ff */
[----:B------:R-:W-:-:S04]  /*3b20*/  SHF.R.U32.HI R3, RZ, 0x1e, R3 ;  /* 0x0000001eff037819 */ /* 0x000fc80000011603 */
[----:B------:R-:W-:-:S04]  /*3b30*/  IADD3 R24, P1, R24, c[0x0][0x160], RZ ;  /* 0x0000580018187a10 */ /* 0x000fc80007f3e0ff */
[----:B------:R-:W-:Y:S01]  /*3b40*/  IADD3.X R25, R3, c[0x0][0x164], RZ, P1, !PT ;  /* 0x0000590003197a10 */ /* 0x000fe20000ffe4ff */
[----:B------:R-:W-:Y:S05]  /*3b50*/  @!P0 BRA `(.L_x_46) ;  /* 0x0000017000008947 */ /* 0x000fea0003800000 */
[----:B------:R-:W-:Y:S01]  /*3b60*/  IMAD.MOV.U32 R3, RZ, RZ, c[0x0][0x178] ;  /* 0x00005e00ff037624 */ /* 0x000fe200078e00ff */
[----:B------:R-:W-:Y:S01]  /*3b70*/  MOV R7, c[0x0][0x184] ;  /* 0x0000610000077a02 */ /* 0x000fe20000000f00 */
[----:B------:R-:W-:Y:S01]  /*3b80*/  IMAD.MOV.U32 R6, RZ, RZ, c[0x0][0x180] ;  /* 0x00006000ff067624 */ /* 0x000fe200078e00ff */
[----:B------:R-:W-:Y:S01]  /*3b90*/  MOV R13, c[0x0][0x18c] ;  /* 0x00006300000d7a02 */ /* 0x000fe20000000f00 */
[----:B------:R-:W-:Y:S01]  /*3ba0*/  IMAD.MOV.U32 R12, RZ, RZ, c[0x0][0x188] ;  /* 0x00006200ff0c7624 */ /* 0x000fe200078e00ff */
[----:B------:R-:W-:Y:S01]  /*3bb0*/  MOV R15, c[0x0][0x194] ;  /* 0x00006500000f7a02 */ /* 0x000fe20000000f00 */
[----:B------:R-:W-:Y:S01]  /*3bc0*/  IMAD.MOV.U32 R14, RZ, RZ, c[0x0][0x190] ;  /* 0x00006400ff0e7624 */ /* 0x000fe200078e00ff */
[----:B------:R-:W-:Y:S01]  /*3bd0*/  IADD3 R11, R3, 0x1, RZ ;  /* 0x00000001030b7810 */ /* 0x000fe20007ffe0ff */
[----:B------:R-:W-:Y:S02]  /*3be0*/  ULDC.64 UR4, c[0x0][0x118] ;  /* 0x0000460000047ab9 */ /* 0x000fe40000000a00 */
[----:B------:R0:W-:Y:S04]  /*3bf0*/  ST.E.64 [R8.64+0x20], R6 ;  /* 0x0000200608007985 */ /* 0x0001e8000c101b04 */
[----:B------:R1:W-:Y:S04]  /*3c00*/  ST.E.64 [R8.64+0x28], R12 ;  /* 0x0000280c08007985 */ /* 0x0003e8000c101b04 */
[----:B------:R1:W-:Y:S04]  /*3c10*/  ST.E.64 [R8.64+0x30], R14 ;  /* 0x0000300e08007985 */ /* 0x0003e8000c101b04 */
[----:B------:R1:W-:Y:S04]  /*3c20*/  ST.E [R8.64+0x10], R3 ;  /* 0x0000100308007985 */ /* 0x0003e8000c101904 */
[----:B------:R1:W-:Y:S04]  /*3c30*/  ST.E [R8.64+0x14], R11 ;  /* 0x0000140b08007985 */ /* 0x0003e8000c101904 */
[----:B------:R1:W-:Y:S04]  /*3c40*/  ST.E.64 [R8.64], R24 ;  /* 0x0000001808007985 */ /* 0x0003e8000c101b04 */
[----:B------:R1:W-:Y:S04]  /*3c50*/  ST.E.64 [R8.64+0x8], R28 ;  /* 0x0000081c08007985 */ /* 0x0003e8000c101b04 */
[----:B------:R1:W-:Y:S04]  /*3c60*/  ST.E [R8.64+0x18], RZ ;  /* 0x000018ff08007985 */ /* 0x0003e8000c101904 */
[----:B0-----:R1:W5:Y:S01]  /*3c70*/  LDL.64 R6, [R1] ;  /* 0x0000000001067983 */ /* 0x0013620000100a00 */
[----:B------:R-:W-:Y:S01]  /*3c80*/  IMAD.MOV.U32 R4, RZ, RZ, R8 ;  /* 0x000000ffff047224 */ /* 0x000fe200078e0008 */
[----:B------:R-:W-:-:S02]  /*3c90*/  MOV R5, R9 ;  /* 0x0000000900057202 */ /* 0x000fc40000000f00 */
[----:B------:R-:W-:Y:S02]  /*3ca0*/  MOV R20, 32@lo((_Z17g_build_product_iPjS_S_jS_S_S_ + .L_x_46@srel)) ;  /* 0x0000000000147802 */ /* 0x000fe40000000f00 */
[----:B------:R-:W-:-:S04]  /*3cb0*/  MOV R21, 32@hi((_Z17g_build_product_iPjS_S_jS_S_S_ + .L_x_46@srel)) ;  /* 0x0000000000157802 */ /* 0x000fc80000000f00 */
[----:B-1---5:R-:W-:Y:S05]  /*3cc0*/  CALL.ABS.NOINC `(cudaLaunchDeviceV2) ;  /* 0x0000000000007943 */ /* 0x022fea0003c00000 */
.L_x_46:
[----:B------:R-:W-:Y:S05]  /*3cd0*/  BSYNC B6 ;  /* 0x0000000000067941 */ /* 0x000fea0003800000 */
.L_x_348:
[----:B------:R-:W-:Y:S01]  /*3ce0*/  IMAD.MOV.U32 R4, RZ, RZ, R19 ;  /* 0x000000ffff047224 */ /* 0x000fe200078e0013 */
[----:B------:R-:W-:Y:S01]  /*3cf0*/  MOV R5, R16 ;  /* 0x0000001000057202 */ /* 0x000fe20000000f00 */
[----:B------:R-:W-:Y:S01]  /*3d00*/  IMAD.MOV.U32 R6, RZ, RZ, 0x1 ;  /* 0x00000001ff067424 */ /* 0x000fe200078e00ff */
        /* <DEDUP_REMOVED lines=9> */
.L_x_47:
        /* <DEDUP_REMOVED lines=9> */
[----:B------:R-:W-:Y:S01]  /*3e30*/  MOV R14, c[0x0][0x190] ;  /* 0x00006400000e7a02 */ /* 0x000fe20000000f00 */
[----:B------:R-:W-:Y:S01]  /*3e40*/  IMAD.MOV.U32 R5, RZ, RZ, c[0x0][0x184] ;  /* 0x00006100ff057624 */ /* 0x000fe200078e00ff */
[----:B------:R-:W-:Y:S01]  /*3e50*/  SHF.L.U32 R7, R0, c[0x0][0x178], RZ ;  /* 0x00005e0000077a19 */ /* 0x000fe200000006ff */
[----:B------:R-:W-:Y:S01]  /*3e60*/  IMAD.MOV.U32 R12, RZ, RZ, c[0x0][0x188] ;  /* 0x00006200ff0c7624 */ /* 0x000fe200078e00ff */
[----:B------:R-:W-:Y:S01]  /*3e70*/  IADD3 R11, R3, 0x1, RZ ;  /* 0x00000001030b7810 */ /* 0x000fe20007ffe0ff */
[----:B------:R-:W-:Y:S01]  /*3e80*/  IMAD.MOV.U32 R13, RZ, RZ, c[0x0][0x18c] ;  /* 0x00006300ff0d7624 */ /* 0x000fe200078e00ff */
[----:B------:R-:W-:Y:S01]  /*3e90*/  LEA R26, P0, R7, R24, 0x2 ;  /* 0x00000018071a7211 */ /* 0x000fe200078010ff */
[----:B------:R-:W-:Y:S01]  /*3ea0*/  IMAD.MOV.U32 R15, RZ, RZ, c[0x0][0x194] ;  /* 0x00006500ff0f7624 */ /* 0x000fe200078e00ff */
[----:B------:R-:W-:-:S02]  /*3eb0*/  ULDC.64 UR4, c[0x0][0x118] ;  /* 0x0000460000047ab9 */ /* 0x000fc40000000a00 */
[----:B------:R-:W-:Y:S01]  /*3ec0*/  LEA.HI.X R27, R7, R25, RZ, 0x2, P0 ;  /* 0x00000019071b7211 */ /* 0x000fe200000f14ff */
        /* <DEDUP_REMOVED lines=8> */
[----:B------:R1:W5:Y:S01]  /*3f50*/  LDL.64 R6, [R1] ;  /* 0x0000000001067983 */ /* 0x0003620000100a00 */
[----:B0-----:R-:W-:Y:S01]  /*3f60*/  IMAD.MOV.U32 R4, RZ, RZ, R8 ;  /* 0x000000ffff047224 */ /* 0x001fe200078e0008 */
[----:B------:R-:W-:-:S02]  /*3f70*/  MOV R5, R9 ;  /* 0x0000000900057202 */ /* 0x000fc40000000f00 */
[----:B------:R-:W-:Y:S02]  /*3f80*/  MOV R20, 32@lo((_Z17g_build_product_iPjS_S_jS_S_S_ + .L_x_48@srel)) ;  /* 0x0000000000147802 */ /* 0x000fe40000000f00 */
[----:B------:R-:W-:-:S04]  /*3f90*/  MOV R21, 32@hi((_Z17g_build_product_iPjS_S_jS_S_S_ + .L_x_48@srel)) ;  /* 0x0000000000157802 */ /* 0x000fc80000000f00 */
[----:B-1---5:R-:W-:Y:S05]  /*3fa0*/  CALL.ABS.NOINC `(cudaLaunchDeviceV2) ;  /* 0x0000000000007943 */ /* 0x022fea0003c00000 */
.L_x_48:
[----:B------:R-:W-:Y:S05]  /*3fb0*/  BSYNC B6 ;  /* 0x0000000000067941 */ /* 0x000fea0003800000 */
.L_x_349:
[C---:B------:R-:W-:Y:S01]  /*3fc0*/  LOP3.LUT R0, R23.reuse, 0x1, RZ, 0xc0, !PT ;  /* 0x0000000117007812 */ /* 0x040fe200078ec0ff */
[----:B------:R-:W-:Y:S01]  /*3fd0*/  IMAD.MOV.U32 R6, RZ, RZ, 0x1 ;  /* 0x00000001ff067424 */ /* 0x000fe200078e00ff */
[C---:B------:R-:W-:Y:S01]  /*3fe0*/  ISETP.GE.U32.AND P0, PT, R2.reuse, 0x6, PT ;  /* 0x000000060200780c */ /* 0x040fe20003f06070 */
[----:B------:R-:W-:Y:S01]  /*3ff0*/  UMOV UR4, 32@lo(fun@fdesc(_Z14g_vector_mul_iPjS_S_)) ;  /* 0x0000000000047882 */ /* 0x000fe20000000000 */
[----:B------:R-:W-:Y:S01]  /*4000*/  LEA.HI R23, R23, R0, RZ, 0x1f ;  /* 0x0000000017177211 */ /* 0x000fe200078ff8ff */
[----:B------:R-:W-:Y:S01]  /*4010*/  UMOV UR5, 32@hi(fun@fdesc(_Z14g_vector_mul_iPjS_S_)) ;  /* 0x0000000000057882 */ /* 0x000fe20000000000 */
[----:B------:R-:W-:Y:S01]  /*4020*/  IMAD.MOV.U32 R9, RZ, RZ, R17 ;  /* 0x000000ffff097224 */ /* 0x000fe200078e0011 */
[----:B------:R-:W-:Y:S01]  /*4030*/  MOV R7, 0x1 ;  /* 0x0000000100077802 */ /* 0x000fe20000000f00 */
[----:B------:R-:W-:Y:S01]  /*4040*/  IMAD.MOV.U32 R8, RZ, RZ, 0x1 ;  /* 0x00000001ff087424 */ /* 0x000fe200078e00ff */
[----:B------:R-:W-:Y:S01]  /*4050*/  MOV R11, 0x1 ;  /* 0x00000001000b7802 */ /* 0x000fe20000000f00 */
[----:B------:R-:W-:Y:S01]  /*4060*/  IMAD.IADD R23, R2, 0x1, -R23 ;  /* 0x0000000102177824 */ /* 0x000fe200078e0a17 */
[----:B------:R-:W-:Y:S01]  /*4070*/  MOV R5, UR5 ;  /* 0x0000000500057c02 */ /* 0x000fe20008000f00 */
[----:B------:R-:W-:Y:S01]  /*4080*/  IMAD.MOV.U32 R10, RZ, RZ, 0x1 ;  /* 0x00000001ff0a7424 */ /* 0x000fe200078e00ff */
[----:B------:R-:W-:Y:S01]  /*4090*/  MOV R20, 32@lo((_Z17g_build_product_iPjS_S_jS_S_S_ + .L_x_49@srel)) ;  /* 0x0000000000147802 */ /* 0x000fe20000000f00 */
[----:B------:R-:W-:Y:S01]  /*40a0*/  IMAD.MOV.U32 R12, RZ, RZ, RZ ;  /* 0x000000ffff0c7224 */ /* 0x000fe200078e00ff */
[----:B------:R-:W-:Y:S01]  /*40b0*/  SHF.L.U32 R6, R6, R23, RZ ;  /* 0x0000001706067219 */ /* 0x000fe200000006ff */
[----:B------:R-:W-:Y:S01]  /*40c0*/  IMAD.U32 R4, RZ, RZ, UR4 ;  /* 0x00000004ff047e24 */ /* 0x000fe2000f8e00ff */
[----:B------:R-:W-:-:S02]  /*40d0*/  MOV R21, 32@hi((_Z17g_build_product_iPjS_S_jS_S_S_ + .L_x_49@srel)) ;  /* 0x0000000000157802 */ /* 0x000fc40000000f00 */
[----:B------:R-:W-:-:S04]  /*40e0*/  SEL R6, R6, 0x1, P0 ;  /* 0x0000000106067807 */ /* 0x000fc80000000000 */
[----:B------:R-:W-:Y:S05]  /*40f0*/  CALL.ABS.NOINC `(cudaGetParameterBufferV2) ;  /* 0x0000000000007943 */ /* 0x000fea0003c00000 */
.L_x_49:
        /* <DEDUP_REMOVED lines=16> */
.L_x_50:
[----:B------:R-:W-:Y:S05]  /*4200*/  BSYNC B6 ;  /* 0x0000000000067941 */ /* 0x000fea0003800000 */
.L_x_350:
[----:B------:R-:W-:Y:S01]  /*4210*/  IMAD.MOV.U32 R4, RZ, RZ, R19 ;  /* 0x000000ffff047224 */ /* 0x000fe200078e0013 */
[----:B------:R-:W-:Y:S01]  /*4220*/  MOV R5, R16 ;  /* 0x0000001000057202 */ /* 0x000fe20000000f00 */
[----:B------:R-:W-:Y:S01]  /*4230*/  IMAD.MOV.U32 R9, RZ, RZ, R18 ;  /* 0x000000ffff097224 */ /* 0x000fe200078e0012 */
[----:B------:R-:W-:Y:S01]  /*4240*/  MOV R6, 0x1 ;  /* 0x0000000100067802 */ /* 0x000fe20000000f00 */
[----:B------:R-:W-:Y:S01]  /*4250*/  IMAD.MOV.U32 R7, RZ, RZ, 0x1 ;  /* 0x00000001ff077424 */ /* 0x000fe200078e00ff */
[----:B------:R-:W-:Y:S01]  /*4260*/  MOV R8, 0x1 ;  /* 0x0000000100087802 */ /* 0x000fe20000000f00 */
[----:B------:R-:W-:Y:S01]  /*4270*/  IMAD.MOV.U32 R10, RZ, RZ, 0x1 ;  /* 0x00000001ff0a7424 */ /* 0x000fe200078e00ff */
[----:B------:R-:W-:Y:S01]  /*4280*/  MOV R11, 0x1 ;  /* 0x00000001000b7802 */ /* 0x000fe20000000f00 */
[----:B------:R-:W-:Y:S01]  /*4290*/  IMAD.MOV.U32 R12, RZ, RZ, RZ ;  /* 0x000000ffff0c7224 */ /* 0x000fe200078e00ff */
[----:B------:R-:W-:-:S02]  /*42a0*/  MOV R20, 32@lo((_Z17g_build_product_iPjS_S_jS_S_S_ + .L_x_51@srel)) ;  /* 0x0000000000147802 */ /* 0x000fc40000000f00 */
[----:B------:R-:W-:-:S04]  /*42b0*/  MOV R21, 32@hi((_Z17g_build_product_iPjS_S_jS_S_S_ + .L_x_51@srel)) ;  /* 0x0000000000157802 */ /* 0x000fc80000000f00 */
[----:B------:R-:W-:Y:S05]  /*42c0*/  CALL.ABS.NOINC `(cudaGetParameterBufferV2) ;  /* 0x0000000000007943 */ /* 0x000fea0003c00000 */
.L_x_51:
[----:B------:R-:W-:Y:S01]  /*42d0*/  ISETP.NE.U32.AND P0, PT, R4, RZ, PT ;  /* 0x000000ff0400720c */ /* 0x000fe20003f05070 */
[----:B------:R-:W-:Y:S02]  /*42e0*/  IMAD.MOV.U32 R8, RZ, RZ, R4 ;  /* 0x000000ffff087224 */ /* 0x000fe400078e0004 */
[----:B------:R-:W-:Y:S01]  /*42f0*/  IMAD.MOV.U32 R9, RZ, RZ, R5 ;  /* 0x000000ffff097224 */ /* 0x000fe200078e0005 */
[----:B------:R-:W-:-:S13]  /*4300*/  ISETP.NE.AND.EX P0, PT, R5, RZ, PT, P0 ;  /* 0x000000ff0500720c */ /* 0x000fda0003f05300 */
[----:B------:R-:W-:Y:S05]  /*4310*/  @!P0 BRA `(.L_x_52) ;  /* 0x0000018000008947 */ /* 0x000fea0003800000 */
[----:B------:R-:W-:Y:S01]  /*4320*/  IMAD.MOV.U32 R0, RZ, RZ, 0x1 ;  /* 0x00000001ff007424 */ /* 0x000fe200078e00ff */
[----:B------:R-:W-:Y:S01]  /*4330*/  MOV R11, c[0x0][0x184] ;  /* 0x00006100000b7a02 */ /* 0x000fe20000000f00 */
[----:B------:R-:W-:Y:S01]  /*4340*/  IMAD.MOV.U32 R10, RZ, RZ, c[0x0][0x180] ;  /* 0x00006000ff0a7624 */ /* 0x000fe200078e00ff */
[----:B------:R-:W-:Y:S01]  /*4350*/  MOV R13, c[0x0][0x18c] ;  /* 0x00006300000d7a02 */ /* 0x000fe20000000f00 */
[----:B------:R-:W-:Y:S01]  /*4360*/  IMAD.MOV.U32 R12, RZ, RZ, c[0x0][0x188] ;  /* 0x00006200ff0c7624 */ /* 0x000fe200078e00ff */
[----:B------:R-:W-:Y:S01]  /*4370*/  MOV R15, c[0x0][0x194] ;  /* 0x00006500000f7a02 */ /* 0x000fe20000000f00 */
[----:B------:R-:W-:Y:S01]  /*4380*/  IMAD.MOV.U32 R14, RZ, RZ, c[0x0][0x190] ;  /* 0x00006400ff0e7624 */ /* 0x000fe200078e00ff */
[----:B------:R-:W-:Y:S01]  /*4390*/  IADD3 R0, R0, c[0x0][0x178], RZ ;  /* 0x00005e0000007a10 */ /* 0x000fe20007ffe0ff */
[----:B------:R-:W-:Y:S01]  /*43a0*/  IMAD.MOV.U32 R2, RZ, RZ, 0x3 ;  /* 0x00000003ff027424 */ /* 0x000fe200078e00ff */
[----:B------:R-:W-:Y:S02]  /*43b0*/  ULDC.64 UR4, c[0x0][0x118] ;  /* 0x0000460000047ab9 */ /* 0x000fe40000000a00 */
[----:B------:R0:W-:Y:S04]  /*43c0*/  ST.E.64 [R8.64], R28 ;  /* 0x0000001c08007985 */ /* 0x0001e8000c101b04 */
[----:B------:R0:W-:Y:S04]  /*43d0*/  ST.E.64 [R8.64+0x8], R24 ;  /* 0x0000081808007985 */ /* 0x0001e8000c101b04 */
[----:B------:R0:W-:Y:S04]  /*43e0*/  ST.E.64 [R8.64+0x20], R10 ;  /* 0x0000200a08007985 */ /* 0x0001e8000c101b04 */
[----:B------:R0:W-:Y:S04]  /*43f0*/  ST.E.64 [R8.64+0x28], R12 ;  /* 0x0000280c08007985 */ /* 0x0001e8000c101b04 */
[----:B------:R0:W-:Y:S04]  /*4400*/  ST.E.64 [R8.64+0x30], R14 ;  /* 0x0000300e08007985 */ /* 0x0001e8000c101b04 */
[----:B------:R0:W-:Y:S04]  /*4410*/  ST.E [R8.64+0x18], R2 ;  /* 0x0000180208007985 */ /* 0x0001e8000c101904 */
[----:B------:R0:W-:Y:S04]  /*4420*/  ST.E [R8.64+0x10], R0 ;  /* 0x0000100008007985 */ /* 0x0001e8000c101904 */
[----:B------:R0:W-:Y:S04]  /*4430*/  ST.E [R8.64+0x14], R0 ;  /* 0x0000140008007985 */ /* 0x0001e8000c101904 */
[----:B------:R0:W5:Y:S01]  /*4440*/  LDL.64 R6, [R1] ;  /* 0x0000000001067983 */ /* 0x0001620000100a00 */
[----:B------:R-:W-:Y:S01]  /*4450*/  MOV R4, R8 ;  /* 0x0000000800047202 */ /* 0x000fe20000000f00 */
[----:B------:R-:W-:Y:S01]  /*4460*/  IMAD.MOV.U32 R5, RZ, RZ, R9 ;  /* 0x000000ffff057224 */ /* 0x000fe200078e0009 */
[----:B------:R-:W-:-:S02]  /*4470*/  MOV R20, 32@lo((_Z17g_build_product_iPjS_S_jS_S_S_ + .L_x_52@srel)) ;  /* 0x0000000000147802 */ /* 0x000fc40000000f00 */
[----:B------:R-:W-:-:S04]  /*4480*/  MOV R21, 32@hi((_Z17g_build_product_iPjS_S_jS_S_S_ + .L_x_52@srel)) ;  /* 0x0000000000157802 */ /* 0x000fc80000000f00 */
[----:B0----5:R-:W-:Y:S05]  /*4490*/  CALL.ABS.NOINC `(cudaLaunchDeviceV2) ;  /* 0x0000000000007943 */ /* 0x021fea0003c00000 */
.L_x_52:
[----:B------:R-:W-:Y:S05]  /*44a0*/  BSYNC B8 ;  /* 0x0000000000087941 */ /* 0x000fea0003800000 */
.L_x_312:
[----:B------:R0:W5:Y:S01]  /*44b0*/  LDL.64 R4, [R1] ;  /* 0x0000000001047983 */ /* 0x0001620000100a00 */
[----:B------:R-:W-:Y:S02]  /*44c0*/  MOV R20, 32@lo((_Z17g_build_product_iPjS_S_jS_S_S_ + .L_x_53@srel)) ;  /* 0x0000000000147802 */ /* 0x000fe40000000f00 */
[----:B------:R-:W-:-:S04]  /*44d0*/  MOV R21, 32@hi((_Z17g_build_product_iPjS_S_jS_S_S_ + .L_x_53@srel)) ;  /* 0x0000000000157802 */ /* 0x000fc80000000f00 */
[----:B0----5:R-:W-:Y:S05]  /*44e0*/  CALL.ABS.NOINC `(cudaStreamDestroy) ;  /* 0x0000000000007943 */ /* 0x021fea0003c00000 */
.L_x_53:
[----:B------:R-:W-:Y:S05]  /*44f0*/  EXIT ;  /* 0x000000000000794d */ /* 0x000fea0003800000 */
.L_x_309:
[----:B------:R-:W-:Y:S01]  /*4500*/  IMNMX.U32 R4, R18, 0x1, !PT ;  /* 0x0000000112047817 */ /* 0x000fe20007800000 */
[----:B------:R-:W-:Y:S01]  /*4510*/  ULDC.64 UR8, c[0x0][0x118] ;  /* 0x0000460000087ab9 */ /* 0x000fe20000000a00 */
[----:B------:R-:W-:Y:S01]  /*4520*/  LEA R2, P1, R7, c[0x0][0x160], 0x2 ;  /* 0x0000580007027a11 */ /* 0x000fe200078210ff */
[----:B------:R-:W-:Y:S01]  /*4530*/  IMAD.MOV.U32 R5, RZ, RZ, RZ ;  /* 0x000000ffff057224 */ /* 0x000fe200078e00ff */
[C---:B------:R-:W-:Y:S02]  /*4540*/  IADD3 R3, R4.reuse, -0x1, RZ ;  /* 0xffffffff04037810 */ /* 0x040fe40007ffe0ff */
[----:B------:R-:W-:Y:S02]  /*4550*/  LOP3.LUT R9, R4, 0x3, RZ, 0xc0, !PT ;  /* 0x0000000304097812 */ /* 0x000fe400078ec0ff */
[----:B------:R-:W-:-:S02]  /*4560*/  ISETP.GE.U32.AND P0, PT, R3, 0x3, PT ;  /* 0x000000030300780c */ /* 0x000fc40003f06070 */
[----:B------:R-:W-:-:S11]  /*4570*/  LEA.HI.X R3, R7, c[0x0][0x164], RZ, 0x2, P1 ;  /* 0x0000590007037a11 */ /* 0x000fd600008f14ff */
        /* <DEDUP_REMOVED lines=8> */
.L_x_354:
[----:B--2---:R-:W-:-:S05]  /*4600*/  IMAD.WIDE.U32 R16, R5, 0x4, R2 ;  /* 0x0000000405107825 */ /* 0x004fca00078e0002 */
[----:B------:R-:W2:Y:S01]  /*4610*/  LDG.E R19, [R16.64] ;  /* 0x0000000810137981 */ /* 0x000ea2000c1e1900 */
[----:B------:R-:W-:-:S05]  /*4620*/  IADD3 R22, P1, R7, R5, RZ ;  /* 0x0000000507167210 */ /* 0x000fca0007f3e0ff */
[----:B------:R-:W-:Y:S01]  /*4630*/  IMAD.X R11, RZ, RZ, RZ, P1 ;  /* 0x000000ffff0b7224 */ /* 0x000fe200008e06ff */
[----:B------:R-:W-:Y:S01]  /*4640*/  IADD3 R10, P1, R5, R0, RZ ;  /* 0x00000000050a7210 */ /* 0x000fe20007f3e0ff */
[----:B------:R-:W-:-:S03]  /*4650*/  IMAD.SHL.U32 R20, R22, 0x4, RZ ;  /* 0x0000000416147824 */ /* 0x000fc600078e00ff */
[----:B------:R-:W-:Y:S01]  /*4660*/  SHF.L.U64.HI R22, R22, 0x2, R11 ;  /* 0x0000000216167819 */ /* 0x000fe2000001020b */
[----:B------:R-:W-:Y:S01]  /*4670*/  IMAD.X R11, RZ, RZ, R8, P1 ;  /* 0x000000ffff0b7224 */ /* 0x000fe200008e0608 */
[----:B------:R-:W-:Y:S02]  /*4680*/  IADD3 R14, P1, R20, c[0x0][0x168], RZ ;  /* 0x00005a00140e7a10 */ /* 0x000fe40007f3e0ff */
[----:B------:R-:W-:Y:S02]  /*4690*/  LEA R12, P2, R10, c[0x0][0x160], 0x2 ;  /* 0x000058000a0c7a11 */ /* 0x000fe400078410ff */
[----:B------:R-:W-:Y:S02]  /*46a0*/  IADD3.X R15, R22, c[0x0][0x16c], RZ, P1, !PT ;  /* 0x00005b00160f7a10 */ /* 0x000fe40000ffe4ff */
[----:B------:R-:W-:-:S03]  /*46b0*/  LEA.HI.X R13, R10, c[0x0][0x164], R11, 0x2, P2 ;  /* 0x000059000a0d7a11 */ /* 0x000fc600010f140b */
[----:B--2---:R0:W-:Y:S04]  /*46c0*/  STG.E [R14.64], R19 ;  /* 0x000000130e007986 */ /* 0x0041e8000c101908 */
[----:B------:R-:W2:Y:S01]  /*46d0*/  LDG.E R21, [R12.64] ;  /* 0x000000080c157981 */ /* 0x000ea2000c1e1900 */
[----:B------:R-:W-:-:S04]  /*46e0*/  IADD3 R10, P1, R20, c[0x0][0x170], RZ ;  /* 0x00005c00140a7a10 */ /* 0x000fc80007f3e0ff */
[----:B------:R-:W-:-:S05]  /*46f0*/  IADD3.X R11, R22, c[0x0][0x174], RZ, P1, !PT ;  /* 0x00005d00160b7a10 */ /* 0x000fca0000ffe4ff */
[----:B--2---:R1:W-:Y:S04]  /*4700*/  STG.E [R10.64], R21 ;  /* 0x000000150a007986 */ /* 0x0043e8000c101908 */
[----:B------:R-:W2:Y:S04]  /*4710*/  LDG.E R23, [R16.64+0x4] ;  /* 0x0000040810177981 */ /* 0x000ea8000c1e1900 */
[----:B--2---:R-:W-:Y:S04]  /*4720*/  STG.E [R14.64+0x4], R23 ;  /* 0x000004170e007986 */ /* 0x004fe8000c101908 */
[----:B------:R-:W2:Y:S04]  /*4730*/  LDG.E R25, [R12.64+0x4] ;  /* 0x000004080c197981 */ /* 0x000ea8000c1e1900 */
[----:B--2---:R2:W-:Y:S04]  /*4740*/  STG.E [R10.64+0x4], R25 ;  /* 0x000004190a007986 */ /* 0x0045e8000c101908 */
[----:B------:R-:W3:Y:S04]  /*4750*/  LDG.E R27, [R16.64+0x8] ;  /* 0x00000808101b7981 */ /* 0x000ee8000c1e1900 */
[----:B---3--:R-:W-:Y:S04]  /*4760*/  STG.E [R14.64+0x8], R27 ;  /* 0x0000081b0e007986 */ /* 0x008fe8000c101908 */
[----:B0-----:R-:W3:Y:S04]  /*4770*/  LDG.E R19, [R12.64+0x8] ;  /* 0x000008080c137981 */ /* 0x001ee8000c1e1900 */
[----:B---3--:R0:W-:Y:S04]  /*4780*/  STG.E [R10.64+0x8], R19 ;  /* 0x000008130a007986 */ /* 0x0081e8000c101908 */
[----:B------:R-:W3:Y:S01]  /*4790*/  LDG.E R29, [R16.64+0xc] ;  /* 0x00000c08101d7981 */ /* 0x000ee2000c1e1900 */
[----:B------:R-:W-:-:S03]  /*47a0*/  IADD3 R33, R5, 0x4, RZ ;  /* 0x0000000405217810 */ /* 0x000fc60007ffe0ff */
[----:B---3--:R3:W-:Y:S04]  /*47b0*/  STG.E [R14.64+0xc], R29 ;  /* 0x00000c1d0e007986 */ /* 0x0087e8000c101908 */
[----:B------:R-:W4:Y:S01]  /*47c0*/  LDG.E R31, [R12.64+0xc] ;  /* 0x00000c080c1f7981 */ /* 0x000f22000c1e1900 */
[----:B-1----:R-:W-:Y:S01]  /*47d0*/  IMAD.WIDE.U32 R20, R33, 0x4, R2 ;  /* 0x0000000421147825 */ /* 0x002fe200078e0002 */
[----:B------:R-:W-:-:S05]  /*47e0*/  IADD3 R22, P1, R7, R33, RZ ;  /* 0x0000002107167210 */ /* 0x000fca0007f3e0ff */
[----:B--2---:R-:W-:Y:S01]  /*47f0*/  IMAD.X R25, RZ, RZ, RZ, P1 ;  /* 0x000000ffff197224 */ /* 0x004fe200008e06ff */
[----:B------:R-:W-:Y:S01]  /*4800*/  IADD3 R33, P1, R33, R0, RZ ;  /* 0x0000000021217210 */ /* 0x000fe20007f3e0ff */
[C---:B0-----:R-:W-:Y:S01]  /*4810*/  IMAD.SHL.U32 R19, R22.reuse, 0x4, RZ ;  /* 0x0000000416137824 */ /* 0x041fe200078e00ff */
[----:B----4-:R0:W-:Y:S04]  /*4820*/  STG.E [R10.64+0xc], R31 ;  /* 0x00000c1f0a007986 */ /* 0x0101e8000c101908 */
[----:B------:R-:W2:Y:S01]  /*4830*/  LDG.E R23, [R20.64] ;  /* 0x0000000814177981 */ /* 0x000ea2000c1e1900 */
[----:B------:R-:W-:Y:S01]  /*4840*/  IMAD.X R16, RZ, RZ, R8, P1 ;  /* 0x000000ffff107224 */ /* 0x000fe200008e0608 */
[----:B------:R-:W-:Y:S02]  /*4850*/  SHF.L.U64.HI R22, R22, 0x2, R25 ;  /* 0x0000000216167819 */ /* 0x000fe40000010219 */
[----:B---3--:R-:W-:-:S02]  /*4860*/  IADD3 R14, P1, R19, c[0x0][0x168], RZ ;  /* 0x00005a00130e7a10 */ /* 0x008fc40007f3e0ff */
[C---:B------:R-:W-:Y:S02]  /*4870*/  LEA R12, P2, R33.reuse, c[0x0][0x160], 0x2 ;  /* 0x00005800210c7a11 */ /* 0x040fe400078410ff */
[----:B------:R-:W-:Y:S02]  /*4880*/  IADD3.X R15, R22, c[0x0][0x16c], RZ, P1, !PT ;  /* 0x00005b00160f7a10 */ /* 0x000fe40000ffe4ff */
[----:B------:R-:W-:-:S03]  /*4890*/  LEA.HI.X R13, R33, c[0x0][0x164], R16, 0x2, P2 ;  /* 0x00005900210d7a11 */ /* 0x000fc600010f1410 */
[----:B--2---:R1:W-:Y:S04]  /*48a0*/  STG.E [R14.64], R23 ;  /* 0x000000170e007986 */ /* 0x0043e8000c101908 */
[----:B------:R-:W2:Y:S01]  /*48b0*/  LDG.E R17, [R12.64] ;  /* 0x000000080c117981 */ /* 0x000ea2000c1e1900 */
[----:B0-----:R-:W-:-:S04]  /*48c0*/  IADD3 R10, P1, R19, c[0x0][0x170], RZ ;  /* 0x00005c00130a7a10 */ /* 0x001fc80007f3e0ff */
        /* <DEDUP_REMOVED lines=8> */
[----:B-1----:R-:W3:Y:S04]  /*4950*/  LDG.E R23, [R12.64+0x8] ;  /* 0x000008080c177981 */ /* 0x002ee8000c1e1900 */
[----:B---3--:R1:W-:Y:S04]  /*4960*/  STG.E [R10.64+0x8], R23 ;  /* 0x000008170a007986 */ /* 0x0083e8000c101908 */
[----:B------:R-:W3:Y:S01]  /*4970*/  LDG.E R29, [R20.64+0xc] ;  /* 0x00000c08141d7981 */ /* 0x000ee2000c1e1900 */
[----:B------:R-:W-:-:S03]  /*4980*/  IADD3 R33, R5, 0x8, RZ ;  /* 0x0000000805217810 */ /* 0x000fc60007ffe0ff */
[----:B---3--:R3:W-:Y:S04]  /*4990*/  STG.E [R14.64+0xc], R29 ;  /* 0x00000c1d0e007986 */ /* 0x0087e8000c101908 */
[----:B------:R-:W4:Y:S01]  /*49a0*/  LDG.E R31, [R12.64+0xc] ;  /* 0x00000c080c1f7981 */ /* 0x000f22000c1e1900 */
[----:B0-----:R-:W-:Y:S01]  /*49b0*/  IMAD.WIDE.U32 R16, R33, 0x4, R2 ;  /* 0x0000000421107825 */ /* 0x001fe200078e0002 */
[----:B------:R-:W-:-:S05]  /*49c0*/  IADD3 R24, P1, R7, R33, RZ ;  /* 0x0000002107187210 */ /* 0x000fca0007f3e0ff */
[----:B--2---:R-:W-:Y:S01]  /*49d0*/  IMAD.X R25, RZ, RZ, RZ, P1 ;  /* 0x000000ffff197224 */ /* 0x004fe200008e06ff */
[----:B------:R-:W-:Y:S01]  /*49e0*/  IADD3 R33, P1, R33, R0, RZ ;  /* 0x0000000021217210 */ /* 0x000fe20007f3e0ff */
[C---:B------:R-:W-:Y:S01]  /*49f0*/  IMAD.SHL.U32 R22, R24.reuse, 0x4, RZ ;  /* 0x0000000418167824 */ /* 0x040fe200078e00ff */
[----:B----4-:R0:W-:Y:S04]  /*4a00*/  STG.E [R10.64+0xc], R31 ;  /* 0x00000c1f0a007986 */ /* 0x0101e8000c101908 */
[----:B------:R-:W2:Y:S01]  /*4a10*/  LDG.E R19, [R16.64] ;  /* 0x0000000810137981 */ /* 0x000ea2000c1e1900 */
[----:B------:R-:W-:Y:S01]  /*4a20*/  IMAD.X R20, RZ, RZ, R8, P1 ;  /* 0x000000ffff147224 */ /* 0x000fe200008e0608 */
[----:B-1----:R-:W-:Y:S02]  /*4a30*/  SHF.L.U64.HI R23, R24, 0x2, R25 ;  /* 0x0000000218177819 */ /* 0x002fe40000010219 */
[----:B---3--:R-:W-:-:S02]  /*4a40*/  IADD3 R14, P1, R22, c[0x0][0x168], RZ ;  /* 0x00005a00160e7a10 */ /* 0x008fc40007f3e0ff */
[----:B------:R-:W-:Y:S02]  /*4a50*/  LEA R12, P2, R33, c[0x0][0x160], 0x2 ;  /* 0x00005800210c7a11 */ /* 0x000fe400078410ff */
        /* <DEDUP_REMOVED lines=23> */
[C---:B-1----:R-:W-:Y:S01]  /*4bd0*/  IMAD.SHL.U32 R19, R22.reuse, 0x4, RZ ;  /* 0x0000000416137824 */ /* 0x042fe200078e00ff */
        /* <DEDUP_REMOVED lines=14> */
[----:B--2---:R2:W-:Y:S04]  /*4cc0*/  STG.E [R14.64+0x4], R19 ;  /* 0x000004130e007986 */ /* 0x0045e8000c101908 */
[----:B------:R-:W3:Y:S04]  /*4cd0*/  LDG.E R25, [R12.64+0x4] ;  /* 0x000004080c197981 */ /* 0x000ee8000c1e1900 */
[----:B---3--:R2:W-:Y:S04]  /*4ce0*/  STG.E [R10.64+0x4], R25 ;  /* 0x000004190a007986 */ /* 0x0085e8000c101908 */
[----:B------:R-:W3:Y:S04]  /*4cf0*/  LDG.E R27, [R20.64+0x8] ;  /* 0x00000808141b7981 */ /* 0x000ee8000c1e1900 */
[----:B---3--:R2:W-:Y:S04]  /*4d00*/  STG.E [R14.64+0x8], R27 ;  /* 0x0000081b0e007986 */ /* 0x0085e8000c101908 */
[----:B-1----:R-:W3:Y:S04]  /*4d10*/  LDG.E R23, [R12.64+0x8] ;  /* 0x000008080c177981 */ /* 0x002ee8000c1e1900 */
[----:B---3--:R2:W-:Y:S04]  /*4d20*/  STG.E [R10.64+0x8], R23 ;  /* 0x000008170a007986 */ /* 0x0085e8000c101908 */
[----:B------:R-:W3:Y:S01]  /*4d30*/  LDG.E R29, [R20.64+0xc] ;  /* 0x00000c08141d7981 */ /* 0x000ee2000c1e1900 */
[----:B------:R-:W-:-:S04]  /*4d40*/  IADD3 R6, R6, -0x10, RZ ;  /* 0xfffffff006067810 */ /* 0x000fc80007ffe0ff */
[----:B------:R-:W-:Y:S01]  /*4d50*/  ISETP.GT.AND P1, PT, R6, 0xc, PT ;  /* 0x0000000c0600780c */ /* 0x000fe20003f24270 */
[----:B---3--:R2:W-:Y:S04]  /*4d60*/  STG.E [R14.64+0xc], R29 ;  /* 0x00000c1d0e007986 */ /* 0x0085e8000c101908 */
[----:B0-----:R-:W3:Y:S01]  /*4d70*/  LDG.E R17, [R12.64+0xc] ;  /* 0x00000c080c117981 */ /* 0x001ee2000c1e1900 */
[----:B------:R-:W-:-:S03]  /*4d80*/  IADD3 R5, R5, 0x10, RZ ;  /* 0x0000001005057810 */ /* 0x000fc60007ffe0ff */
[----:B---3--:R2:W-:Y:S04]  /*4d90*/  STG.E [R10.64+0xc], R17 ;  /* 0x00000c110a007986 */ /* 0x0085e8000c101908 */
[----:B------:R-:W-:Y:S05]  /*4da0*/  @P1 BRA `(.L_x_354) ;  /* 0xfffff85000001947 */ /* 0x000fea000383ffff */
.L_x_353:
[----:B------:R-:W-:-:S13]  /*4db0*/  ISETP.GT.AND P1, PT, R6, 0x4, PT ;  /* 0x000000040600780c */ /* 0x000fda0003f24270 */
[----:B------:R-:W-:Y:S05]  /*4dc0*/  @!P1 BRA `(.L_x_355) ;  /* 0x000003e000009947 */ /* 0x000fea0003800000 */
        /* <DEDUP_REMOVED lines=55> */
[----:B------:R-:W3:Y:S04]  /*5140*/  LDG.E R29, [R20.64+0xc] ;  /* 0x00000c08141d7981 */ /* 0x000ee8000c1e1900 */
[----:B---3--:R2:W-:Y:S04]  /*5150*/  STG.E [R14.64+0xc], R29 ;  /* 0x00000c1d0e007986 */ /* 0x0085e8000c101908 */
[----:B0-----:R-:W3:Y:S01]  /*5160*/  LDG.E R17, [R12.64+0xc] ;  /* 0x00000c080c117981 */ /* 0x001ee2000c1e1900 */
[----:B------:R-:W-:-:S02]  /*5170*/  PLOP3.LUT P0, PT, PT, PT, PT, 0x8, 0x0 ;  /* 0x000000000000781c */ /* 0x000fc40003f0e170 */
[----:B------:R-:W-:Y:S02]  /*5180*/  IADD3 R6, R6, -0x8, RZ ;  /* 0xfffffff806067810 */ /* 0x000fe40007ffe0ff */
[----:B------:R-:W-:Y:S01]  /*5190*/  IADD3 R5, R5, 0x8, RZ ;  /* 0x0000000805057810 */ /* 0x000fe20007ffe0ff */
[----:B---3--:R2:W-:Y:S04]  /*51a0*/  STG.E [R10.64+0xc], R17 ;  /* 0x00000c110a007986 */ /* 0x0085e8000c101908 */
.L_x_355:
[----:B------:R-:W-:-:S13]  /*51b0*/  ISETP.NE.OR P0, PT, R6, RZ, P0 ;  /* 0x000000ff0600720c */ /* 0x000fda0000705670 */
[----:B------:R-:W-:Y:S05]  /*51c0*/  @!P0 BRA `(.L_x_351) ;  /* 0x0000021000008947 */ /* 0x000fea0003800000 */
.L_x_352:
        /* <DEDUP_REMOVED lines=8> */
[C---:B------:R-:W-:Y:S02]  /*5250*/  LEA R10, P1, R13.reuse, c[0x0][0x160], 0x2 ;  /* 0x000058000d0a7a11 */ /* 0x040fe400078210ff */
[----:B------:R-:W-:Y:S02]  /*5260*/  IADD3 R12, P0, R16, c[0x0][0x168], RZ ;  /* 0x00005a00100c7a10 */ /* 0x000fe40007f1e0ff */
[----:B------:R-:W-:Y:S02]  /*5270*/  LEA.HI.X R11, R13, c[0x0][0x164], R20, 0x2, P1 ;  /* 0x000059000d0b7a11 */ /* 0x000fe400008f1414 */
[----:B------:R-:W-:-:S05]  /*5280*/  IADD3.X R13, R17, c[0x0][0x16c], RZ, P0, !PT ;  /* 0x00005b00110d7a10 */ /* 0x000fca00007fe4ff */
[----:B--2---:R0:W-:Y:S04]  /*5290*/  STG.E [R12.64], R19 ;  /* 0x000000130c007986 */ /* 0x0041e8000c101908 */
[----:B------:R-:W2:Y:S01]  /*52a0*/  LDG.E R21, [R10.64] ;  /* 0x000000080a157981 */ /* 0x000ea2000c1e1900 */
[----:B------:R-:W-:-:S04]  /*52b0*/  IADD3 R16, P0, R16, c[0x0][0x170], RZ ;  /* 0x00005c0010107a10 */ /* 0x000fc80007f1e0ff */
        /* <DEDUP_REMOVED lines=8> */
[----:B0-----:R-:W3:Y:S04]  /*5340*/  LDG.E R19, [R10.64+0x8] ;  /* 0x000008080a137981 */ /* 0x001ee8000c1e1900 */
[----:B---3--:R2:W-:Y:S04]  /*5350*/  STG.E [R16.64+0x8], R19 ;  /* 0x0000081310007986 */ /* 0x0085e8000c101908 */
[----:B------:R-:W3:Y:S01]  /*5360*/  LDG.E R29, [R14.64+0xc] ;  /* 0x00000c080e1d7981 */ /* 0x000ee2000c1e1900 */
[----:B------:R-:W-:-:S04]  /*5370*/  IADD3 R6, R6, -0x4, RZ ;  /* 0xfffffffc06067810 */ /* 0x000fc80007ffe0ff */
[----:B------:R-:W-:Y:S01]  /*5380*/  ISETP.NE.AND P0, PT, R6, RZ, PT ;  /* 0x000000ff0600720c */ /* 0x000fe20003f05270 */
[----:B---3--:R2:W-:Y:S04]  /*5390*/  STG.E [R12.64+0xc], R29 ;  /* 0x00000c1d0c007986 */ /* 0x0085e8000c101908 */
[----:B-1----:R-:W3:Y:S01]  /*53a0*/  LDG.E R21, [R10.64+0xc] ;  /* 0x00000c080a157981 */ /* 0x002ee2000c1e1900 */
[----:B------:R-:W-:-:S03]  /*53b0*/  IADD3 R5, R5, 0x4, RZ ;  /* 0x0000000405057810 */ /* 0x000fc60007ffe0ff */
[----:B---3--:R2:W-:Y:S04]  /*53c0*/  STG.E [R16.64+0xc], R21 ;  /* 0x00000c1510007986 */ /* 0x0085e8000c101908 */
[----:B--2---:R-:W-:Y:S05]  /*53d0*/  @P0 BRA `(.L_x_352) ;  /* 0xfffffdf000000947 */ /* 0x004fea000383ffff */
.L_x_351:
[----:B------:R-:W-:Y:S01]  /*53e0*/  ISETP.NE.AND P1, PT, R9, RZ, PT ;  /* 0x000000ff0900720c */ /* 0x000fe20003f25270 */
[----:B------:R-:W-:-:S05]  /*53f0*/  IMAD.SHL.U32 R18, R18, 0x8, RZ ;  /* 0x0000000812127824 */ /* 0x000fca00078e00ff */
[----:B------:R-:W-:-:S07]  /*5400*/  ISETP.NE.AND P0, PT, R18, RZ, PT ;  /* 0x000000ff1200720c */ /* 0x000fce0003f05270 */
[----:B------:R-:W-:Y:S06]  /*5410*/  @!P1 BRA `(.L_x_356) ;  /* 0x0000016000009947 */ /* 0x000fec0003800000 */
[----:B------:R-:W-:-:S02]  /*5420*/  MOV R6, R9 ;  /* 0x0000000900067202 */ /* 0x000fc40000000f00 */
.L_x_357:
[----:B0-2---:R-:W-:-:S05]  /*5430*/  IMAD.WIDE.U32 R10, R5, 0x4, R2 ;  /* 0x00000004050a7825 */ /* 0x005fca00078e0002 */
[----:B------:R-:W2:Y:S01]  /*5440*/  LDG.E R17, [R10.64] ;  /* 0x000000080a117981 */ /* 0x000ea2000c1e1900 */
[----:B------:R-:W-:-:S05]  /*5450*/  IADD3 R12, P1, R7, R5, RZ ;  /* 0x00000005070c7210 */ /* 0x000fca0007f3e0ff */
[----:B------:R-:W-:Y:S01]  /*5460*/  IMAD.X R13, RZ, RZ, RZ, P1 ;  /* 0x000000ffff0d7224 */ /* 0x000fe200008e06ff */
[----:B------:R-:W-:Y:S01]  /*5470*/  IADD3 R15, P1, R5, R0, RZ ;  /* 0x00000000050f7210 */ /* 0x000fe20007f3e0ff */
[----:B------:R-:W-:-:S03]  /*5480*/  IMAD.SHL.U32 R19, R12, 0x4, RZ ;  /* 0x000000040c137824 */ /* 0x000fc600078e00ff */
[----:B------:R-:W-:Y:S01]  /*5490*/  SHF.L.U64.HI R16, R12, 0x2, R13 ;  /* 0x000000020c107819 */ /* 0x000fe2000001020d */
[----:B------:R-:W-:Y:S01]  /*54a0*/  IMAD.X R20, RZ, RZ, R8, P1 ;  /* 0x000000ffff147224 */ /* 0x000fe200008e0608 */
[----:B------:R-:W-:Y:S02]  /*54b0*/  LEA R14, P2, R15, c[0x0][0x160], 0x2 ;  /* 0x000058000f0e7a11 */ /* 0x000fe400078410ff */
[----:B------:R-:W-:Y:S02]  /*54c0*/  IADD3 R12, P1, R19, c[0x0][0x168], RZ ;  /* 0x00005a00130c7a10 */ /* 0x000fe40007f3e0ff */
[----:B------:R-:W-:Y:S02]  /*54d0*/  LEA.HI.X R15, R15, c[0x0][0x164], R20, 0x2, P2 ;  /* 0x000059000f0f7a11 */ /* 0x000fe400010f1414 */
[----:B------:R-:W-:-:S05]  /*54e0*/  IADD3.X R13, R16, c[0x0][0x16c], RZ, P1, !PT ;  /* 0x00005b00100d7a10 */ /* 0x000fca0000ffe4ff */
[----:B--2---:R0:W-:Y:S04]  /*54f0*/  STG.E [R12.64], R17 ;  /* 0x000000110c007986 */ /* 0x0041e8000c101908 */
[----:B------:R-:W2:Y:S01]  /*5500*/  LDG.E R15, [R14.64] ;  /* 0x000000080e0f7981 */ /* 0x000ea2000c1e1900 */
[----:B------:R-:W-:Y:S02]  /*5510*/  IADD3 R10, P1, R19, c[0x0][0x170], RZ ;  /* 0x00005c00130a7a10 */ /* 0x000fe40007f3e0ff */
[----:B------:R-:W-:Y:S02]  /*5520*/  IADD3 R6, R6, -0x1, RZ ;  /* 0xffffffff06067810 */ /* 0x000fe40007ffe0ff */
[----:B------:R-:W-:Y:S02]  /*5530*/  IADD3.X R11, R16, c[0x0][0x174], RZ, P1, !PT ;  /* 0x00005d00100b7a10 */ /* 0x000fe40000ffe4ff */
[----:B------:R-:W-:-:S02]  /*5540*/  ISETP.NE.AND P1, PT, R6, RZ, PT ;  /* 0x000000ff0600720c */ /* 0x000fc40003f25270 */
[----:B------:R-:W-:Y:S01]  /*5550*/  IADD3 R5, R5, 0x1, RZ ;  /* 0x0000000105057810 */ /* 0x000fe20007ffe0ff */
[----:B--2---:R0:W-:Y:S10]  /*5560*/  STG.E [R10.64], R15 ;  /* 0x0000000f0a007986 */ /* 0x0041f4000c101908 */
[----:B------:R-:W-:Y:S05]  /*5570*/  @P1 BRA `(.L_x_357) ;  /* 0xfffffeb000001947 */ /* 0x000fea000383ffff */
.L_x_356:
[----:B------:R-:W-:Y:S05]  /*5580*/  @!P0 BRA `(.L_x_358) ;  /* 0x0000031000008947 */ /* 0x000fea0003800000 */
[----:B------:R-:W-:Y:S01]  /*5590*/  ISETP.GT.U32.AND P0, PT, R18, RZ, PT ;  /* 0x000000ff1200720c */ /* 0x000fe20003f04070 */
[----:B0-----:R-:W-:-:S02]  /*55a0*/  IMAD.MOV.U32 R13, RZ, RZ, RZ ;  /* 0x000000ffff0d7224 */ /* 0x001fc400078e00ff */
[----:B--2---:R-:W-:Y:S01]  /*55b0*/  IMAD.MOV.U32 R15, RZ, RZ, RZ ;  /* 0x000000ffff0f7224 */ /* 0x004fe200078e00ff */
        /* <DEDUP_REMOVED lines=16> */
.L_x_360:
[C---:B0-----:R-:W-:Y:S02]  /*56c0*/  IADD3 R10, P1, R13.reuse, R2, RZ ;  /* 0x000000020d0a7210 */ /* 0x041fe40007f3e0ff */
[----:B------:R-:W-:-:S03]  /*56d0*/  IADD3 R13, P2, R13, 0x4, RZ ;  /* 0x000000040d0d7810 */ /* 0x000fc60007f5e0ff */
[----:B------:R-:W-:Y:S01]  /*56e0*/  IMAD.X R11, R15, 0x1, R3, P1 ;  /* 0x000000010f0b7824 */ /* 0x000fe200008e0603 */
        /* <DEDUP_REMOVED lines=8> */
.L_x_359:
[CC--:B0-----:R-:W-:Y:S02]  /*5770*/  IADD3 R0, P3, R18.reuse, -R13.reuse, RZ ;  /* 0x8000000d12007210 */ /* 0x0c1fe40007f7e0ff */
[----:B------:R-:W-:-:S02]  /*5780*/  ISETP.GT.U32.AND P2, PT, R18, R13, PT ;  /* 0x0000000d1200720c */ /* 0x000fc40003f44070 */
[----:B------:R-:W-:Y:S01]  /*5790*/  ISETP.LE.U32.AND P1, PT, R0, 0x1, PT ;  /* 0x000000010000780c */ /* 0x000fe20003f23070 */
[----:B------:R-:W-:Y:S01]  /*57a0*/  IMAD.X R0, RZ, RZ, ~R15, P3 ;  /* 0x000000ffff007224 */ /* 0x000fe200018e0e0f */
[----:B------:R-:W-:-:S04]  /*57b0*/  ISETP.GT.U32.AND.EX P2, PT, RZ, R15, PT, P2 ;  /* 0x0000000fff00720c */ /* 0x000fc80003f44120 */
[----:B------:R-:W-:-:S13]  /*57c0*/  ISETP.LE.U32.OR.EX P1, PT, R0, RZ, !P2, P1 ;  /* 0x000000ff0000720c */ /* 0x000fda0005723510 */
[----:B------:R-:W-:Y:S05]  /*57d0*/  @P1 BRA `(.L_x_361) ;  /* 0x0000007000001947 */ /* 0x000fea0003800000 */
[C---:B------:R-:W-:Y:S02]  /*57e0*/  IADD3 R10, P0, R13.reuse, R2, RZ ;  /* 0x000000020d0a7210 */ /* 0x040fe40007f1e0ff */
[----:B------:R-:W-:-:S03]  /*57f0*/  IADD3 R13, P1, R13, 0x2, RZ ;  /* 0x000000020d0d7810 */ /* 0x000fc60007f3e0ff */
[----:B------:R-:W-:Y:S01]  /*5800*/  IMAD.X R11, R15, 0x1, R3, P0 ;  /* 0x000000010f0b7824 */ /* 0x000fe200000e0603 */
[----:B------:R-:W-:Y:S01]  /*5810*/  PLOP3.LUT P0, PT, PT, PT, PT, 0x8, 0x0 ;  /* 0x000000000000781c */ /* 0x000fe20003f0e170 */
[----:B------:R-:W-:-:S03]  /*5820*/  IMAD.X R15, RZ, RZ, R15, P1 ;  /* 0x000000ffff0f7224 */ /* 0x000fc600008e060f */
[----:B------:R0:W-:Y:S04]  /*5830*/  STG.E.U8 [R10.64], RZ ;  /* 0x000000ff0a007986 */ /* 0x0001e8000c101108 */
[----:B------:R0:W-:Y:S04]  /*5840*/  STG.E.U8 [R10.64+0x1], RZ ;  /* 0x000001ff0a007986 */ /* 0x0001e8000c101108 */
.L_x_361:
[----:B------:R-:W-:-:S04]  /*5850*/  ISETP.LT.U32.AND P1, PT, R13, R18, PT ;  /* 0x000000120d00720c */ /* 0x000fc80003f21070 */
[----:B------:R-:W-:-:S13]  /*5860*/  ISETP.LT.U32.OR.EX P0, PT, R15, RZ, P0, P1 ;  /* 0x000000ff0f00720c */ /* 0x000fda0000701510 */
[----:B0-----:R-:W-:-:S05]  /*5870*/  @P0 IADD3 R10, P1, R13, R2, RZ ;  /* 0x000000020d0a0210 */ /* 0x001fca0007f3e0ff */
[----:B------:R-:W-:-:S05]  /*5880*/  @P0 IMAD.X R11, R15, 0x1, R3, P1 ;  /* 0x000000010f0b0824 */ /* 0x000fca00008e0603 */
[----:B------:R0:W-:Y:S03]  /*5890*/  @P0 STG.E.U8 [R10.64], RZ ;  /* 0x000000ff0a000986 */ /* 0x0001e6000c101108 */
.L_x_358:
[----:B------:R-:W-:Y:S01]  /*58a0*/  IADD3 R9, -R4, R9, RZ ;  /* 0x0000000904097210 */ /* 0x000fe20007ffe1ff */
[----:B------:R-:W-:-:S02]  /*58b0*/  UMOV UR4, URZ ;  /* 0x0000003f00047c82 */ /* 0x000fc40008000000 */
.L_x_365:
[----:B------:R-:W-:Y:S01]  /*58c0*/  UMOV UR5, 0x1 ;  /* 0x0000000100057882 */ /* 0x000fe20000000000 */
[----:B------:R-:W-:Y:S01]  /*58d0*/  IADD3 R5, P0, R7, UR4, RZ ;  /* 0x0000000407057c10 */ /* 0x000fe2000ff1e0ff */
[----:B------:R-:W-:Y:S02]  /*58e0*/  ULDC UR6, c[0x0][0x178] ;  /* 0x00005e0000067ab9 */ /* 0x000fe40000000800 */
[----:B------:R-:W-:Y:S02]  /*58f0*/  USHF.L.U32 UR5, UR5, UR6, URZ ;  /* 0x0000000605057299 */ /* 0x000fe4000800063f */
[----:B------:R-:W-:Y:S01]  /*5900*/  IMAD.X R6, RZ, RZ, RZ, P0 ;  /* 0x000000ffff067224 */ /* 0x000fe200000e06ff */
[----:B------:R-:W-:-:S03]  /*5910*/  LEA R4, P0, R5, c[0x0][0x168], 0x2 ;  /* 0x00005a0005047a11 */ /* 0x000fc600078010ff */
[----:B------:R-:W-:Y:S01]  /*5920*/  IMAD.U32 R0, RZ, RZ, UR5 ;  /* 0x00000005ff007e24 */ /* 0x000fe2000f8e00ff */
[----:B------:R-:W-:Y:S01]  /*5930*/  LEA.HI.X R5, R5, c[0x0][0x16c], R6, 0x2, P0 ;  /* 0x00005b0005057a11 */ /* 0x000fe200000f1406 */
[----:B------:R-:W-:-:S03]  /*5940*/  IMAD.MOV.U32 R6, RZ, RZ, RZ ;  /* 0x000000ffff067224 */ /* 0x000fc600078e00ff */
[----:B------:R-:W-:-:S04]  /*5950*/  IMNMX.U32 R8, R0, 0x1, !PT ;  /* 0x0000000100087817 */ /* 0x000fc80007800000 */
[C---:B0-2---:R-:W-:Y:S02]  /*5960*/  IADD3 R10, R8.reuse, -0x1, RZ ;  /* 0xffffffff080a7810 */ /* 0x045fe40007ffe0ff */
[----:B------:R-:W-:Y:S02]  /*5970*/  LOP3.LUT P1, RZ, R8, 0x3, RZ, 0xc0, !PT ;  /* 0x0000000308ff7812 */ /* 0x000fe4000782c0ff */
[----:B------:R-:W-:-:S13]  /*5980*/  ISETP.GE.U32.AND P2, PT, R10, 0x3, PT ;  /* 0x000000030a00780c */ /* 0x000fda0003f46070 */
[----:B------:R-:W-:Y:S05]  /*5990*/  @!P2 BRA `(.L_x_362) ;  /* 0x000004f00000a947 */ /* 0x000fea0003800000 */
[----:B------:R-:W-:Y:S01]  /*59a0*/  UIADD3 UR5, UR4, 0x3, URZ ;  /* 0x0000000304057890 */ /* 0x000fe2000fffe03f */
[----:B------:R-:W-:-:S05]  /*59b0*/  MOV R6, RZ ;  /* 0x000000ff00067202 */ /* 0x000fca0000000f00 */
[----:B------:R-:W-:-:S02]  /*59c0*/  MOV R13, UR5 ;  /* 0x00000005000d7c02 */ /* 0x000fc40008000f00 */
.L_x_363:
[----:B------:R-:W-:Y:S01]  /*59d0*/  IADD3 R8, P0, R7, R6, RZ ;  /* 0x0000000607087210 */ /* 0x000fe20007f1e0ff */
[----:B------:R-:W2:Y:S04]  /*59e0*/  LDG.E R12, [R4.64] ;  /* 0x00000008040c7981 */ /* 0x000ea8000c1e1900 */
[----:B------:R-:W-:Y:S01]  /*59f0*/  IMAD.X R11, RZ, RZ, RZ, P0 ;  /* 0x000000ffff0b7224 */ /* 0x000fe200000e06ff */
[----:B------:R-:W-:-:S04]  /*5a00*/  LEA R10, P0, R8, c[0x0][0x170], 0x2 ;  /* 0x00005c00080a7a11 */ /* 0x000fc800078010ff */
[----:B------:R-:W-:-:S05]  /*5a10*/  LEA.HI.X R11, R8, c[0x0][0x174], R11, 0x2, P0 ;  /* 0x00005d00080b7a11 */ /* 0x000fca00000f140b */
[----:B------:R-:W3:Y:S01]  /*5a20*/  LDG.E R17, [R10.64] ;  /* 0x000000080a117981 */ /* 0x000ee2000c1e1900 */
[----:B------:R-:W-:-:S05]  /*5a30*/  IADD3 R19, R6, UR4, RZ ;  /* 0x0000000406137c10 */ /* 0x000fca000fffe0ff */
[----:B------:R-:W-:-:S05]  /*5a40*/  IMAD.WIDE.U32 R14, R19, 0x4, R2 ;  /* 0x00000004130e7825 */ /* 0x000fca00078e0002 */
[----:B------:R-:W4:Y:S01]  /*5a50*/  LDG.E R21, [R14.64] ;  /* 0x000000080e157981 */ /* 0x000f22000c1e1900 */
[----:B------:R-:W-:Y:S01]  /*5a60*/  IMAD.MOV.U32 R8, RZ, RZ, 0x1 ;  /* 0x00000001ff087424 */ /* 0x000fe200078e00ff */
[----:B---3--:R-:W-:-:S04]  /*5a70*/  ISETP.NE.AND P0, PT, R17, 0x10000, PT ;  /* 0x000100001100780c */ /* 0x008fc80003f05270 */
[----:B--2---:R-:W-:-:S13]  /*5a80*/  ISETP.EQ.AND P0, PT, R12, 0x10000, !P0 ;  /* 0x000100000c00780c */ /* 0x004fda0004702270 */
        /* <DEDUP_REMOVED lines=8> */
[----:B------:R0:W-:Y:S04]  /*5b10*/  STG.E [R14.64], R21 ;  /* 0x000000150e007986 */ /* 0x0001e8000c101908 */
[----:B------:R-:W2:Y:S04]  /*5b20*/  LDG.E R25, [R10.64+0x4] ;  /* 0x000004080a197981 */ /* 0x000ea8000c1e1900 */
[----:B------:R-:W3:Y:S01]  /*5b30*/  LDG.E R12, [R4.64] ;  /* 0x00000008040c7981 */ /* 0x000ee2000c1e1900 */
[----:B------:R-:W-:-:S05]  /*5b40*/  IADD3 R17, R19, 0x1, RZ ;  /* 0x0000000113117810 */ /* 0x000fca0007ffe0ff */
[----:B------:R-:W-:-:S05]  /*5b50*/  IMAD.WIDE.U32 R16, R17, 0x4, R2 ;  /* 0x0000000411107825 */ /* 0x000fca00078e0002 */
[----:B------:R-:W4:Y:S01]  /*5b60*/  LDG.E R23, [R16.64] ;  /* 0x0000000810177981 */ /* 0x000f22000c1e1900 */
[----:B------:R-:W-:Y:S01]  /*5b70*/  IMAD.MOV.U32 R8, RZ, RZ, 0x1 ;  /* 0x00000001ff087424 */ /* 0x000fe200078e00ff */
[----:B--2---:R-:W-:-:S04]  /*5b80*/  ISETP.NE.AND P0, PT, R25, 0x10000, PT ;  /* 0x000100001900780c */ /* 0x004fc80003f05270 */
[----:B---3--:R-:W-:-:S13]  /*5b90*/  ISETP.EQ.AND P0, PT, R12, 0x10000, !P0 ;  /* 0x000100000c00780c */ /* 0x008fda0004702270 */
[----:B------:R-:W-:-:S04]  /*5ba0*/  @!P0 IMAD R12, R12, R25, RZ ;  /* 0x000000190c0c8224 */ /* 0x000fc800078e02ff */
[----:B------:R-:W-:-:S05]  /*5bb0*/  @!P0 IMAD.WIDE.U32 R18, R12, -0xffff, RZ ;  /* 0xffff00010c128825 */ /* 0x000fca00078e00ff */
[----:B------:R-:W-:-:S05]  /*5bc0*/  @!P0 SHF.R.U32.HI R19, RZ, 0x10, R19 ;  /* 0x00000010ff138819 */ /* 0x000fca0000011613 */
[----:B------:R-:W-:-:S05]  /*5bd0*/  @!P0 IMAD R8, R19, -0x10001, R12 ;  /* 0xfffeffff13088824 */ /* 0x000fca00078e020c */
[----:B----4-:R-:W-:-:S05]  /*5be0*/  IADD3 R8, R23, R8, RZ ;  /* 0x0000000817087210 */ /* 0x010fca0007ffe0ff */
[----:B0-----:R-:W-:-:S05]  /*5bf0*/  IMAD.WIDE.U32 R14, R8, -0xffff, RZ ;  /* 0xffff0001080e7825 */ /* 0x001fca00078e00ff */
[----:B------:R-:W-:-:S05]  /*5c00*/  SHF.R.U32.HI R15, RZ, 0x10, R15 ;  /* 0x00000010ff0f7819 */ /* 0x000fca000001160f */
[----:B------:R-:W-:-:S05]  /*5c10*/  IMAD R21, R15, -0x10001, R8 ;  /* 0xfffeffff0f157824 */ /* 0x000fca00078e0208 */
[----:B------:R0:W-:Y:S04]  /*5c20*/  STG.E [R16.64], R21 ;  /* 0x0000001510007986 */ /* 0x0001e8000c101908 */
[----:B------:R-:W2:Y:S04]  /*5c30*/  LDG.E R19, [R10.64+0x8] ;  /* 0x000008080a137981 */ /* 0x000ea8000c1e1900 */
[----:B------:R-:W3:Y:S01]  /*5c40*/  LDG.E R12, [R4.64] ;  /* 0x00000008040c7981 */ /* 0x000ee2000c1e1900 */
[----:B------:R-:W-:-:S05]  /*5c50*/  IADD3 R15, R13, -0x1, RZ ;  /* 0xffffffff0d0f7810 */ /* 0x000fca0007ffe0ff */
        /* <DEDUP_REMOVED lines=16> */
[----:B------:R-:W-:-:S05]  /*5d60*/  IMAD.WIDE.U32 R16, R13, 0x4, R2 ;  /* 0x000000040d107825 */ /* 0x000fca00078e0002 */
[----:B------:R-:W4:Y:S01]  /*5d70*/  LDG.E R23, [R16.64] ;  /* 0x0000000810177981 */ /* 0x000f22000c1e1900 */
[----:B------:R-:W-:Y:S01]  /*5d80*/  IMAD.MOV.U32 R8, RZ, RZ, 0x1 ;  /* 0x00000001ff087424 */ /* 0x000fe200078e00ff */
[----:B------:R-:W-:Y:S02]  /*5d90*/  IADD3 R6, R6, 0x4, RZ ;  /* 0x0000000406067810 */ /* 0x000fe40007ffe0ff */
[----:B------:R-:W-:Y:S02]  /*5da0*/  IADD3 R13, R13, 0x4, RZ ;  /* 0x000000040d0d7810 */ /* 0x000fe40007ffe0ff */
        /* <DEDUP_REMOVED lines=9> */
[----:B------:R-:W-:Y:S01]  /*5e40*/  IMAD R11, R11, -0x10001, R8 ;  /* 0xfffeffff0b0b7824 */ /* 0x000fe200078e0208 */
[----:B------:R-:W-:-:S04]  /*5e50*/  IADD3 R8, R9, R6, RZ ;  /* 0x0000000609087210 */ /* 0x000fc80007ffe0ff */
[----:B------:R-:W-:Y:S01]  /*5e60*/  ISETP.NE.AND P0, PT, R8, RZ, PT ;  /* 0x000000ff0800720c */ /* 0x000fe20003f05270 */
[----:B------:R0:W-:-:S12]  /*5e70*/  STG.E [R16.64], R11 ;  /* 0x0000000b10007986 */ /* 0x0001d8000c101908 */
[----:B0-----:R-:W-:Y:S05]  /*5e80*/  @P0 BRA `(.L_x_363) ;  /* 0xfffffb4000000947 */ /* 0x001fea000383ffff */
.L_x_362:
[----:B------:R-:W-:Y:S05]  /*5e90*/  @!P1 BRA `(.L_x_364) ;  /* 0x000003f000009947 */ /* 0x000fea0003800000 */
[----:B------:R-:W-:-:S05]  /*5ea0*/  IADD3 R0, P0, R7, R6, RZ ;  /* 0x0000000607007210 */ /* 0x000fca0007f1e0ff */
[----:B------:R-:W-:Y:S01]  /*5eb0*/  IMAD.X R11, RZ, RZ, RZ, P0 ;  /* 0x000000ffff0b7224 */ /* 0x000fe200000e06ff */
[----:B------:R-:W-:-:S04]  /*5ec0*/  LEA R10, P0, R0, c[0x0][0x170], 0x2 ;  /* 0x00005c00000a7a11 */ /* 0x000fc800078010ff */
[----:B------:R-:W-:Y:S02]  /*5ed0*/  LEA.HI.X R11, R0, c[0x0][0x174], R11, 0x2, P0 ;  /* 0x00005d00000b7a11 */ /* 0x000fe400000f140b */
[----:B------:R-:W2:Y:S04]  /*5ee0*/  LDG.E R0, [R4.64] ;  /* 0x0000000804007981 */ /* 0x000ea8000c1e1900 */
[----:B------:R-:W3:Y:S01]  /*5ef0*/  LDG.E R17, [R10.64] ;  /* 0x000000080a117981 */ /* 0x000ee2000c1e1900 */
[----:B------:R-:W-:-:S05]  /*5f00*/  IADD3 R13, R6, UR4, RZ ;  /* 0x00000004060d7c10 */ /* 0x000fca000fffe0ff */
[----:B------:R-:W-:-:S05]  /*5f10*/  IMAD.WIDE.U32 R14, R13, 0x4, R2 ;  /* 0x000000040d0e7825 */ /* 0x000fca00078e0002 */
[----:B------:R-:W4:Y:S01]  /*5f20*/  LDG.E R19, [R14.64] ;  /* 0x000000080e137981 */ /* 0x000f22000c1e1900 */
[----:B---3--:R-:W-:-:S04]  /*5f30*/  ISETP.NE.AND P0, PT, R17, 0x10000, PT ;  /* 0x000100001100780c */ /* 0x008fc80003f05270 */
[----:B--2---:R-:W-:-:S13]  /*5f40*/  ISETP.EQ.AND P0, PT, R0, 0x10000, !P0 ;  /* 0x000100000000780c */ /* 0x004fda0004702270 */
[----:B------:R-:W-:-:S04]  /*5f50*/  @!P0 IMAD R6, R0, R17, RZ ;  /* 0x0000001100068224 */ /* 0x000fc800078e02ff */
[----:B------:R-:W-:-:S05]  /*5f60*/  @!P0 IMAD.WIDE.U32 R16, R6, -0xffff, RZ ;  /* 0xffff000106108825 */ /* 0x000fca00078e00ff */
[----:B------:R-:W-:Y:S01]  /*5f70*/  @!P0 SHF.R.U32.HI R17, RZ, 0x10, R17 ;  /* 0x00000010ff118819 */ /* 0x000fe20000011611 */
[----:B------:R-:W-:-:S04]  /*5f80*/  IMAD.MOV.U32 R0, RZ, RZ, 0x1 ;  /* 0x00000001ff007424 */ /* 0x000fc800078e00ff */
[----:B------:R-:W-:-:S04]  /*5f90*/  @!P0 IMAD R0, R17, -0x10001, R6 ;  /* 0xfffeffff11008824 */ /* 0x000fc800078e0206 */
[----:B----4-:R-:W-:-:S04]  /*5fa0*/  IMAD.IADD R0, R19, 0x1, R0 ;  /* 0x0000000113007824 */ /* 0x010fc800078e0200 */
[----:B------:R-:W-:-:S04]  /*5fb0*/  IMAD.WIDE.U32 R16, R0, -0xffff, RZ ;  /* 0xffff000100107825 */ /* 0x000fc800078e00ff */
[----:B------:R-:W-:Y:S01]  /*5fc0*/  IMAD.MOV.U32 R6, RZ, RZ, 0x1 ;  /* 0x00000001ff067424 */ /* 0x000fe200078e00ff */
[----:B------:R-:W-:-:S05]  /*5fd0*/  SHF.R.U32.HI R17, RZ, 0x10, R17 ;  /* 0x00000010ff117819 */ /* 0x000fca0000011611 */
[----:B------:R-:W-:Y:S01]  /*5fe0*/  IMAD R17, R17, -0x10001, R0 ;  /* 0xfffeffff11117824 */ /* 0x000fe200078e0200 */
[----:B------:R-:W-:-:S04]  /*5ff0*/  SHF.L.U32 R0, R6, c[0x0][0x178], RZ ;  /* 0x00005e0006007a19 */ /* 0x000fc800000006ff */
[----:B------:R-:W-:-:S04]  /*6000*/  IMNMX.U32 R6, R0, 0x1, !PT ;  /* 0x0000000100067817 */ /* 0x000fc80007800000 */
[----:B------:R-:W-:-:S04]  /*6010*/  LOP3.LUT R12, R6, 0x3, RZ, 0xc0, !PT ;  /* 0x00000003060c7812 */ /* 0x000fc800078ec0ff */
[----:B------:R-:W-:Y:S01]  /*6020*/  ISETP.NE.AND P0, PT, R12, 0x1, PT ;  /* 0x000000010c00780c */ /* 0x000fe20003f05270 */
[----:B------:R0:W-:-:S12]  /*6030*/  STG.E [R14.64], R17 ;  /* 0x000000110e007986 */ /* 0x0001d8000c101908 */
        /* <DEDUP_REMOVED lines=37> */
.L_x_364:
[----:B0-----:R-:W-:-:S06]  /*6290*/  UIADD3 UR4, UR4, 0x1, URZ ;  /* 0x0000000104047890 */ /* 0x001fcc000fffe03f */
[----:B------:R-:W-:-:S13]  /*62a0*/  ISETP.LE.U32.AND P0, PT, R0, UR4, PT ;  /* 0x0000000400007c0c */ /* 0x000fda000bf03070 */
[----:B------:R-:W-:Y:S05]  /*62b0*/  @!P0 BRA `(.L_x_365) ;  /* 0xfffff60000008947 */ /* 0x000fea000383ffff */
[----:B------:R-:W-:Y:S05]  /*62c0*/  EXIT ;  /* 0x000000000000794d */ /* 0x000fea0003800000 */
.L_x_366:
        /* <DEDUP_REMOVED lines=11> */
.L_x_390:


//--------------------- .text._Z12g_poly_derivPjS_ --------------------------
	.section	.text._Z12g_poly_derivPjS_,"ax",@progbits
	.sectioninfo	@"SHI_REGISTERS=14"
	.align	128
        .global         _Z12g_poly_derivPjS_
        .type           _Z12g_poly_derivPjS_,@function
        .size           _Z12g_poly_derivPjS_,(.L_x_391 - _Z12g_poly_derivPjS_)
        .other          _Z12g_poly_derivPjS_,@"STO_CUDA_ENTRY STV_DEFAULT"
_Z12g_poly_derivPjS_:
.text._Z12g_poly_derivPjS_:
[----:B------:R-:W-:-:S02]  /*0000*/  MOV R1, c[0x0][0x28] ;  /* 0x00000a0000017a02 */ /* 0x000fc40000000f00 */
[----:B------:R-:W0:Y:S01]  /*0010*/  S2R R0, SR_CTAID.X ;  /* 0x0000000000007919 */ /* 0x000e220000002500 */
[----:B------:R-:W-:Y:S01]  /*0020*/  MOV R11, 0x4 ;  /* 0x00000004000b7802 */ /* 0x000fe20000000f00 */
[----:B------:R-:W-:Y:S02]  /*0030*/  ULDC.64 UR4, c[0x0][0x118] ;  /* 0x0000460000047ab9 */ /* 0x000fe40000000a00 */
[----:B------:R-:W0:Y:S02]  /*0040*/  S2R R3, SR_TID.X ;  /* 0x0000000000037919 */ /* 0x000e240000002100 */
[----:B0-----:R-:W-:-:S05]  /*0050*/  IMAD R0, R0, c[0x0][0x0], R3 ;  /* 0x0000000000007a24 */ /* 0x001fca00078e0203 */
[----:B------:R-:W-:-:S05]  /*0060*/  IADD3 R4, R0, 0x1, RZ ;  /* 0x0000000100047810 */ /* 0x000fca0007ffe0ff */
[----:B------:R-:W-:-:S06]  /*0070*/  IMAD.WIDE.U32 R2, R4, R11, c[0x0][0x160] ;  /* 0x0000580004027625 */ /* 0x000fcc00078e000b */
[----:B------:R-:W2:Y:S01]  /*0080*/  LDG.E R3, [R2.64] ;  /* 0x0000000402037981 */ /* 0x000ea2000c1e1900 */
[----:B------:R-:W-:Y:S02]  /*0090*/  MOV R7, 0x1 ;  /* 0x0000000100077802 */ /* 0x000fe40000000f00 */
[----:B--2---:R-:W-:-:S04]  /*00a0*/  ISETP.NE.AND P0, PT, R3, 0x10000, PT ;  /* 0x000100000300780c */ /* 0x004fc80003f05270 */
[----:B------:R-:W-:-:S13]  /*00b0*/  ISETP.EQ.AND P0, PT, R4, 0x10000, !P0 ;  /* 0x000100000400780c */ /* 0x000fda0004702270 */
[----:B------:R-:W-:-:S04]  /*00c0*/  @!P0 IMAD R6, R4, R3, RZ ;  /* 0x0000000304068224 */ /* 0x000fc800078e02ff */
[----:B------:R-:W-:-:S05]  /*00d0*/  @!P0 IMAD.WIDE.U32 R4, R6, -0xffff, RZ ;  /* 0xffff000106048825 */ /* 0x000fca00078e00ff */
[----:B------:R-:W-:Y:S01]  /*00e0*/  @!P0 SHF.R.U32.HI R9, RZ, 0x10, R5 ;  /* 0x00000010ff098819 */ /* 0x000fe20000011605 */
[----:B------:R-:W-:-:S04]  /*00f0*/  IMAD.WIDE.U32 R4, R0, R11, c[0x0][0x168] ;  /* 0x00005a0000047625 */ /* 0x000fc800078e000b */
[----:B------:R-:W-:-:S05]  /*0100*/  @!P0 IMAD R7, R9, -0x10001, R6 ;  /* 0xfffeffff09078824 */ /* 0x000fca00078e0206 */
[----:B------:R-:W-:Y:S01]  /*0110*/  STG.E [R4.64], R7 ;  /* 0x0000000704007986 */ /* 0x000fe2000c101904 */
[----:B------:R-:W-:Y:S05]  /*0120*/  EXIT ;  /* 0x000000000000794d */ /* 0x000fea0003800000 */
.L_x_367:
        /* <DEDUP_REMOVED lines=13> */
.L_x_391:


//--------------------- .text._Z14g_vector_mul_iPjS_S_ --------------------------
	.section	.text._Z14g_vector_mul_iPjS_S_,"ax",@progbits
	.sectioninfo	@"SHI_REGISTERS=14"
	.align	128
        .global         _Z14g_vector_mul_iPjS_S_
        .type           _Z14g_vector_mul_iPjS_S_,@function
        .size           _Z14g_vector_mul_iPjS_S_,(.L_x_385 - _Z14g_vector_mul_iPjS_S_)
        .other          _Z14g_vector_mul_iPjS_S_,@"STO_CUDA_ENTRY STV_DEFAULT"
_Z14g_vector_mul_iPjS_S_:
.text._Z14g_vector_mul_iPjS_S_:
[----:B------:R-:W-:-:S02]  /*0000*/  MOV R1, c[0x0][0x28] ;  /* 0x00000a0000017a02 */ /* 0x000fc40000000f00 */
[----:B------:R-:W0:Y:S01]  /*0010*/  S2R R0, SR_CTAID.X ;  /* 0x0000000000007919 */ /* 0x000e220000002500 */
[----:B------:R-:W-:Y:S01]  /*0020*/  MOV R7, 0x4 ;  /* 0x0000000400077802 */ /* 0x000fe20000000f00 */
[----:B------:R-:W-:Y:S02]  /*0030*/  ULDC.64 UR4, c[0x0][0x118] ;  /* 0x0000460000047ab9 */ /* 0x000fe40000000a00 */
[----:B------:R-:W0:Y:S02]  /*0040*/  S2R R3, SR_TID.X ;  /* 0x0000000000037919 */ /* 0x000e240000002100 */
[----:B0-----:R-:W-:-:S04]  /*0050*/  IMAD R0, R0, c[0x0][0x0], R3 ;  /* 0x0000000000007a24 */ /* 0x001fc800078e0203 */
[----:B------:R-:W-:-:S04]  /*0060*/  IMAD.WIDE.U32 R4, R0, R7, c[0x0][0x168] ;  /* 0x00005a0000047625 */ /* 0x000fc800078e0007 */
[----:B------:R-:W-:Y:S02]  /*0070*/  IMAD.WIDE.U32 R2, R0, R7, c[0x0][0x160] ;  /* 0x0000580000027625 */ /* 0x000fe400078e0007 */
[----:B------:R-:W2:Y:S04]  /*0080*/  LDG.E R5, [R4.64] ;  /* 0x0000000404057981 */ /* 0x000ea8000c1e1900 */
[----:B------:R-:W3:Y:S01]  /*0090*/  LDG.E R2, [R2.64] ;  /* 0x0000000402027981 */ /* 0x000ee2000c1e1900 */
[----:B------:R-:W-:Y:S02]  /*00a0*/  MOV R9, 0x1 ;  /* 0x0000000100097802 */ /* 0x000fe40000000f00 */
[----:B--2---:R-:W-:-:S04]  /*00b0*/  ISETP.NE.AND P0, PT, R5, 0x10000, PT ;  /* 0x000100000500780c */ /* 0x004fc80003f05270 */
[----:B---3--:R-:W-:-:S13]  /*00c0*/  ISETP.EQ.AND P0, PT, R2, 0x10000, !P0 ;  /* 0x000100000200780c */ /* 0x008fda0004702270 */
[----:B------:R-:W-:-:S04]  /*00d0*/  @!P0 IMAD R8, R2, R5, RZ ;  /* 0x0000000502088224 */ /* 0x000fc800078e02ff */
[----:B------:R-:W-:Y:S01]  /*00e0*/  @!P0 IMAD.WIDE.U32 R6, R8, -0xffff, RZ ;  /* 0xffff000108068825 */ /* 0x000fe200078e00ff */
[----:B------:R-:W-:-:S04]  /*00f0*/  LEA R6, P1, R0, c[0x0][0x170], 0x2 ;  /* 0x00005c0000067a11 */ /* 0x000fc800078210ff */
[----:B------:R-:W-:Y:S02]  /*0100*/  @!P0 SHF.R.U32.HI R11, RZ, 0x10, R7 ;  /* 0x00000010ff0b8819 */ /* 0x000fe40000011607 */
[----:B------:R-:W-:-:S03]  /*0110*/  LEA.HI.X R7, R0, c[0x0][0x174], RZ, 0x2, P1 ;  /* 0x00005d0000077a11 */ /* 0x000fc600008f14ff */
[----:B------:R-:W-:-:S05]  /*0120*/  @!P0 IMAD R9, R11, -0x10001, R8 ;  /* 0xfffeffff0b098824 */ /* 0x000fca00078e0208 */
[----:B------:R-:W-:Y:S01]  /*0130*/  STG.E [R6.64], R9 ;  /* 0x0000000906007986 */ /* 0x000fe2000c101904 */
[----:B------:R-:W-:Y:S05]  /*0140*/  EXIT ;  /* 0x000000000000794d */ /* 0x000fea0003800000 */
.L_x_368:
        /* <DEDUP_REMOVED lines=11> */
.L_x_385:


//--------------------- .text._Z5g_fntPjS_jjjS_S_S_ --------------------------
	.section	.text._Z5g_fntPjS_jjjS_S_S_,"ax",@progbits
	.sectionflags	@"SHF_BARRIERS=1"
	.sectioninfo	@"SHI_REGISTERS=26"
	.align	128
        .global         _Z5g_fntPjS_jjjS_S_S_
        .type           _Z5g_fntPjS_jjjS_S_S_,@function
        .size           _Z5g_fntPjS_jjjS_S_S_,(.L_x_384 - _Z5g_fntPjS_jjjS_S_S_)
        .other          _Z5g_fntPjS_jjjS_S_S_,@"STO_CUDA_ENTRY STV_DEFAULT"
_Z5g_fntPjS_jjjS_S_S_:
.text._Z5g_fntPjS_jjjS_S_S_:
[----:B------:R-:W-:-:S02]  /*0000*/  MOV R1, c[0x0][0x28] ;  /* 0x00000a0000017a02 */ /* 0x000fc40000000f00 */
[----:B------:R-:W0:Y:S01]  /*0010*/  S2R R0, SR_TID.X ;  /* 0x0000000000007919 */ /* 0x000e220000002100 */
[----:B------:R-:W-:Y:S01]  /*0020*/  IMAD.MOV.U32 R2, RZ, RZ, 0x1 ;  /* 0x00000001ff027424 */ /* 0x000fe200078e00ff */
[----:B------:R-:W-:-:S04]  /*0030*/  ULDC.64 UR8, c[0x0][0x118] ;  /* 0x0000460000087ab9 */ /* 0x000fc80000000a00 */
[C---:B------:R-:W-:Y:S02]  /*0040*/  SHF.L.U32 R3, R2.reuse, c[0x0][0x170], RZ ;  /* 0x00005c0002037a19 */ /* 0x040fe400000006ff */
[----:B------:R-:W-:-:S04]  /*0050*/  SHF.L.U32 R2, R2, c[0x0][0x174], RZ ;  /* 0x00005d0002027a19 */ /* 0x000fc800000006ff */
[----:B------:R-:W-:Y:S02]  /*0060*/  IADD3 R11, R2, -0x1, RZ ;  /* 0xffffffff020b7810 */ /* 0x000fe40007ffe0ff */
[----:B0-----:R-:W-:-:S13]  /*0070*/  ISETP.GE.U32.AND P0, PT, R0, R3, PT ;  /* 0x000000030000720c */ /* 0x001fda0003f06070 */
[----:B------:R-:W-:Y:S01]  /*0080*/  @!P0 IADD3 R6, R11, R0, RZ ;  /* 0x000000000b068210 */ /* 0x000fe20007ffe0ff */
[----:B------:R-:W-:-:S04]  /*0090*/  @!P0 IMAD.MOV.U32 R9, RZ, RZ, 0x4 ;  /* 0x00000004ff098424 */ /* 0x000fc800078e00ff */
[----:B------:R-:W-:-:S04]  /*00a0*/  @!P0 IMAD.WIDE.U32 R6, R6, R9, c[0x0][0x180] ;  /* 0x0000600006068625 */ /* 0x000fc800078e0009 */
[----:B------:R-:W-:Y:S02]  /*00b0*/  @!P0 IMAD.WIDE.U32 R4, R0, R9, c[0x0][0x160] ;  /* 0x0000580000048625 */ /* 0x000fe400078e0009 */
[----:B------:R-:W2:Y:S04]  /*00c0*/  @!P0 LDG.E R6, [R6.64] ;  /* 0x0000000806068981 */ /* 0x000ea8000c1e1900 */
[----:B------:R-:W3:Y:S01]  /*00d0*/  @!P0 LDG.E R5, [R4.64] ;  /* 0x0000000804058981 */ /* 0x000ee2000c1e1900 */
[----:B------:R-:W-:Y:S01]  /*00e0*/  IMAD.MOV.U32 R10, RZ, RZ, c[0x0][0x174] ;  /* 0x00005d00ff0a7624 */ /* 0x000fe200078e00ff */
[----:B------:R-:W-:-:S04]  /*00f0*/  SHF.R.U32.HI R3, RZ, 0x1, R2 ;  /* 0x00000001ff037819 */ /* 0x000fc80000011602 */
[----:B------:R-:W-:Y:S01]  /*0100*/  ISETP.NE.AND P1, PT, R10, c[0x0][0x170], PT ;  /* 0x00005c000a007a0c */ /* 0x000fe20003f25270 */
[----:B--2---:R-:W-:-:S05]  /*0110*/  @!P0 IMAD.WIDE.U32 R8, R6, R9, c[0x0][0x168] ;  /* 0x00005a0006088625 */ /* 0x004fca00078e0009 */
[----:B---3--:R0:W-:Y:S07]  /*0120*/  @!P0 STG.E [R8.64], R5 ;  /* 0x0000000508008986 */ /* 0x0081ee000c101908 */
[----:B------:R-:W-:Y:S05]  /*0130*/  @P1 BRA `(.L_x_369) ;  /* 0x0000009000001947 */ /* 0x000fea0003800000 */
[----:B------:R-:W-:Y:S02]  /*0140*/  IADD3 R4, R0, R3, RZ ;  /* 0x0000000300047210 */ /* 0x000fe40007ffe0ff */
[----:B0-----:R-:W-:Y:S02]  /*0150*/  MOV R9, 0x4 ;  /* 0x0000000400097802 */ /* 0x001fe40000000f00 */
[----:B------:R-:W-:-:S03]  /*0160*/  IADD3 R6, R11, R4, RZ ;  /* 0x000000040b067210 */ /* 0x000fc60007ffe0ff */
[----:B------:R-:W-:-:S04]  /*0170*/  IMAD.WIDE.U32 R4, R4, R9, c[0x0][0x160] ;  /* 0x0000580004047625 */ /* 0x000fc800078e0009 */
[-C--:B------:R-:W-:Y:S02]  /*0180*/  IMAD.WIDE.U32 R6, R6, R9.reuse, c[0x0][0x180] ;  /* 0x0000600006067625 */ /* 0x080fe400078e0009 */
[----:B------:R-:W2:Y:S04]  /*0190*/  LDG.E R5, [R4.64] ;  /* 0x0000000804057981 */ /* 0x000ea8000c1e1900 */
[----:B------:R-:W3:Y:S02]  /*01a0*/  LDG.E R6, [R6.64] ;  /* 0x0000000806067981 */ /* 0x000ee4000c1e1900 */
[----:B---3--:R-:W-:-:S05]  /*01b0*/  IMAD.WIDE.U32 R8, R6, R9, c[0x0][0x168] ;  /* 0x00005a0006087625 */ /* 0x008fca00078e0009 */
[----:B--2---:R0:W-:Y:S02]  /*01c0*/  STG.E [R8.64], R5 ;  /* 0x0000000508007986 */ /* 0x0041e4000c101908 */
.L_x_369:
[----:B------:R-:W-:Y:S06]  /*01d0*/  BAR.SYNC 0x0 ;  /* 0x0000000000007b1d */ /* 0x000fec0000000000 */
[----:B------:R-:W-:-:S13]  /*01e0*/  ISETP.NE.AND P0, PT, RZ, c[0x0][0x174], PT ;  /* 0x00005d00ff007a0c */ /* 0x000fda0003f05270 */
[----:B------:R-:W-:Y:S05]  /*01f0*/  @!P0 BRA `(.L_x_370) ;  /* 0x00000bf000008947 */ /* 0x000fea0003800000 */
[----:B------:R-:W-:Y:S01]  /*0200*/  IADD3 R4, R10, -0x1, RZ ;  /* 0xffffffff0a047810 */ /* 0x000fe20007ffe0ff */
[----:B------:R-:W-:Y:S02]  /*0210*/  ULDC UR4, c[0x0][0x178] ;  /* 0x00005e0000047ab9 */ /* 0x000fe40000000800 */
[----:B------:R-:W-:Y:S01]  /*0220*/  ULOP3.LUT UR4, UR4, 0x2, URZ, 0xc0, !UPT ;  /* 0x0000000204047892 */ /* 0x000fe2000f8ec03f */
[----:B------:R-:W-:Y:S01]  /*0230*/  ISETP.GE.U32.AND P0, PT, R4, 0x3, PT ;  /* 0x000000030400780c */ /* 0x000fe20003f06070 */
[----:B------:R-:W-:Y:S01]  /*0240*/  UMOV UR5, 0x1 ;  /* 0x0000000100057882 */ /* 0x000fe20000000000 */
[----:B------:R-:W-:Y:S01]  /*0250*/  LOP3.LUT R4, R10, 0x3, RZ, 0xc0, !PT ;  /* 0x000000030a047812 */ /* 0x000fe200078ec0ff */
[----:B------:R-:W-:-:S04]  /*0260*/  USHF.R.U32.HI UR4, URZ, 0x1, UR4 ;  /* 0x000000013f047899 */ /* 0x000fc80008011604 */
[----:B------:R-:W-:-:S03]  /*0270*/  UIMAD UR5, UR4, 0xffff, -UR5 ;  /* 0x0000ffff040578a4 */ /* 0x000fc6000f8e0a05 */
[----:B------:R-:W-:-:S03]  /*0280*/  UMOV UR4, URZ ;  /* 0x0000003f00047c82 */ /* 0x000fc60008000000 */
[----:B------:R-:W-:Y:S05]  /*0290*/  @!P0 BRA `(.L_x_371) ;  /* 0x000008b000008947 */ /* 0x000fea0003800000 */
[----:B0-----:R-:W-:Y:S01]  /*02a0*/  IADD3 R5, -R4, c[0x0][0x174], RZ ;  /* 0x00005d0004057a10 */ /* 0x001fe20007ffe1ff */
[----:B------:R-:W-:-:S02]  /*02b0*/  UMOV UR4, URZ ;  /* 0x0000003f00047c82 */ /* 0x000fc40008000000 */
.L_x_372:
[----:B------:R-:W-:Y:S01]  /*02c0*/  IMAD.MOV.U32 R7, RZ, RZ, 0x1 ;  /* 0x00000001ff077424 */ /* 0x000fe200078e00ff */
[----:B------:R-:W-:Y:S01]  /*02d0*/  UIADD3 UR6, UR4, 0x1, URZ ;  /* 0x0000000104067890 */ /* 0x000fe2000fffe03f */
[----:B------:R-:W-:-:S03]  /*02e0*/  SHF.R.U32.HI R6, RZ, UR4, R0 ;  /* 0x00000004ff067c19 */ /* 0x000fc60008011600 */
[----:B------:R-:W-:Y:S02]  /*02f0*/  SHF.L.U32 R9, R7, UR4, RZ ;  /* 0x0000000407097c19 */ /* 0x000fe400080006ff */
[----:B------:R-:W-:Y:S01]  /*0300*/  SHF.L.U32 R8, R6, UR6, RZ ;  /* 0x0000000606087c19 */ /* 0x000fe200080006ff */
[----:B------:R-:W-:Y:S01]  /*0310*/  IMAD.MOV.U32 R6, RZ, RZ, 0x4 ;  /* 0x00000004ff067424 */ /* 0x000fe200078e00ff */
[----:B------:R-:W-:-:S04]  /*0320*/  IADD3 R11, R9, -0x1, RZ ;  /* 0xffffffff090b7810 */ /* 0x000fc80007ffe0ff */
[----:B------:R-:W-:-:S04]  /*0330*/  LOP3.LUT R11, R11, R0, RZ, 0xc0, !PT ;  /* 0x000000000b0b7212 */ /* 0x000fc800078ec0ff */
[----:B------:R-:W-:Y:S01]  /*0340*/  IADD3 R13, R11, UR5, R9 ;  /* 0x000000050b0d7c10 */ /* 0x000fe2000fffe009 */
[----:B------:R-:W-:-:S04]  /*0350*/  IMAD.IADD R10, R8, 0x1, R11 ;  /* 0x00000001080a7824 */ /* 0x000fc800078e020b */
[----:B------:R-:W-:Y:S01]  /*0360*/  IMAD.WIDE.U32 R12, R13, R6, c[0x0][0x188] ;  /* 0x000062000d0c7625 */ /* 0x000fe200078e0006 */
[----:B------:R-:W-:-:S05]  /*0370*/  IADD3 R9, R9, R10, RZ ;  /* 0x0000000a09097210 */ /* 0x000fca0007ffe0ff */
[-C--:B------:R-:W-:Y:S01]  /*0380*/  IMAD.WIDE.U32 R8, R9, R6.reuse, c[0x0][0x168] ;  /* 0x00005a0009087625 */ /* 0x080fe200078e0006 */
[----:B------:R-:W2:Y:S04]  /*0390*/  LDG.E R13, [R12.64] ;  /* 0x000000080c0d7981 */ /* 0x000ea8000c1e1900 */
[----:B------:R-:W3:Y:S01]  /*03a0*/  LDG.E R16, [R8.64] ;  /* 0x0000000808107981 */ /* 0x000ee2000c1e1900 */
[----:B------:R-:W-:-:S05]  /*03b0*/  IMAD.WIDE.U32 R10, R10, R6, c[0x0][0x168] ;  /* 0x00005a000a0a7625 */ /* 0x000fca00078e0006 */
[----:B------:R-:W4:Y:S01]  /*03c0*/  LDG.E R17, [R10.64] ;  /* 0x000000080a117981 */ /* 0x000f22000c1e1900 */
[----:B------:R-:W-:Y:S01]  /*03d0*/  SHF.L.U32 R18, R7, UR6, RZ ;  /* 0x0000000607127c19 */ /* 0x000fe200080006ff */
[----:B------:R-:W-:Y:S01]  /*03e0*/  UIADD3 UR7, UR4, 0x2, URZ ;  /* 0x0000000204077890 */ /* 0x000fe2000fffe03f */
[----:B--2---:R-:W-:-:S04]  /*03f0*/  ISETP.NE.AND P0, PT, R13, 0x10000, PT ;  /* 0x000100000d00780c */ /* 0x004fc80003f05270 */
[----:B---3--:R-:W-:-:S13]  /*0400*/  ISETP.EQ.AND P0, PT, R16, 0x10000, !P0 ;  /* 0x000100001000780c */ /* 0x008fda0004702270 */
[----:B------:R-:W-:-:S04]  /*0410*/  @!P0 IMAD R16, R16, R13, RZ ;  /* 0x0000000d10108224 */ /* 0x000fc800078e02ff */
[----:B------:R-:W-:-:S04]  /*0420*/  @!P0 IMAD.WIDE.U32 R14, R16, -0xffff, RZ ;  /* 0xffff0001100e8825 */ /* 0x000fc800078e00ff */
[----:B------:R-:W-:Y:S01]  /*0430*/  IMAD.MOV.U32 R14, RZ, RZ, 0x1 ;  /* 0x00000001ff0e7424 */ /* 0x000fe200078e00ff */
[----:B------:R-:W-:-:S05]  /*0440*/  @!P0 SHF.R.U32.HI R15, RZ, 0x10, R15 ;  /* 0x00000010ff0f8819 */ /* 0x000fca000001160f */
[----:B------:R-:W-:Y:S01]  /*0450*/  @!P0 IMAD R14, R15, -0x10001, R16 ;  /* 0xfffeffff0f0e8824 */ /* 0x000fe200078e0210 */
[----:B------:R-:W-:-:S03]  /*0460*/  IADD3 R15, R18, -0x1, RZ ;  /* 0xffffffff120f7810 */ /* 0x000fc60007ffe0ff */
[----:B----4-:R-:W-:Y:S01]  /*0470*/  IMAD.IADD R16, R17, 0x1, R14 ;  /* 0x0000000111107824 */ /* 0x010fe200078e020e */
[----:B------:R-:W-:Y:S02]  /*0480*/  IADD3 R17, -R14, 0x10001, R17 ;  /* 0x000100010e117810 */ /* 0x000fe40007ffe111 */
[----:B------:R-:W-:Y:S01]  /*0490*/  SHF.R.U32.HI R14, RZ, UR6, R0 ;  /* 0x00000006ff0e7c19 */ /* 0x000fe20008011600 */
[----:B------:R-:W-:Y:S01]  /*04a0*/  IMAD.WIDE.U32 R12, R16, -0xffff, RZ ;  /* 0xffff0001100c7825 */ /* 0x000fe200078e00ff */
[----:B------:R-:W-:Y:S02]  /*04b0*/  LOP3.LUT R21, R15, R0, RZ, 0xc0, !PT ;  /* 0x000000000f157212 */ /* 0x000fe400078ec0ff */
[----:B------:R-:W-:Y:S01]  /*04c0*/  SHF.L.U32 R12, R14, UR7, RZ ;  /* 0x000000070e0c7c19 */ /* 0x000fe200080006ff */
[----:B------:R-:W-:Y:S01]  /*04d0*/  IMAD.WIDE.U32 R14, R17, -0xffff, RZ ;  /* 0xffff0001110e7825 */ /* 0x000fe200078e00ff */
[----:B------:R-:W-:-:S03]  /*04e0*/  SHF.R.U32.HI R13, RZ, 0x10, R13 ;  /* 0x00000010ff0d7819 */ /* 0x000fc6000001160d */
[----:B------:R-:W-:Y:S01]  /*04f0*/  IMAD.IADD R23, R12, 0x1, R21 ;  /* 0x000000010c177824 */ /* 0x000fe200078e0215 */
[----:B------:R-:W-:Y:S01]  /*0500*/  SHF.R.U32.HI R14, RZ, 0x10, R15 ;  /* 0x00000010ff0e7819 */ /* 0x000fe2000001160f */
[----:B------:R-:W-:Y:S01]  /*0510*/  IMAD R19, R13, -0x10001, R16 ;  /* 0xfffeffff0d137824 */ /* 0x000fe200078e0210 */
[----:B------:R-:W-:Y:S02]  /*0520*/  IADD3 R15, R21, UR5, R18 ;  /* 0x00000005150f7c10 */ /* 0x000fe4000fffe012 */
[----:B------:R-:W-:Y:S01]  /*0530*/  IADD3 R13, R18, R23, RZ ;  /* 0x00000017120d7210 */ /* 0x000fe20007ffe0ff */
[----:B------:R-:W-:Y:S01]  /*0540*/  IMAD R21, R14, -0x10001, R17 ;  /* 0xfffeffff0e157824 */ /* 0x000fe200078e0211 */
[----:B------:R-:W-:Y:S01]  /*0550*/  STG.E [R10.64], R19 ;  /* 0x000000130a007986 */ /* 0x000fe2000c101908 */
[----:B------:R-:W-:-:S03]  /*0560*/  IMAD.WIDE.U32 R16, R15, R6, c[0x0][0x188] ;  /* 0x000062000f107625 */ /* 0x000fc600078e0006 */
[----:B------:R-:W-:Y:S01]  /*0570*/  STG.E [R8.64], R21 ;  /* 0x0000001508007986 */ /* 0x000fe2000c101908 */
[----:B------:R-:W-:-:S03]  /*0580*/  IMAD.WIDE.U32 R12, R13, R6, c[0x0][0x168] ;  /* 0x00005a000d0c7625 */ /* 0x000fc600078e0006 */
[----:B------:R-:W-:Y:S06]  /*0590*/  BAR.SYNC 0x0 ;  /* 0x0000000000007b1d */ /* 0x000fec0000000000 */
[----:B------:R-:W2:Y:S04]  /*05a0*/  LDG.E R17, [R16.64] ;  /* 0x0000000810117981 */ /* 0x000ea8000c1e1900 */
[----:B------:R-:W3:Y:S01]  /*05b0*/  LDG.E R18, [R12.64] ;  /* 0x000000080c127981 */ /* 0x000ee2000c1e1900 */
[----:B------:R-:W-:-:S05]  /*05c0*/  IMAD.WIDE.U32 R14, R23, R6, c[0x0][0x168] ;  /* 0x00005a00170e7625 */ /* 0x000fca00078e0006 */
[----:B------:R-:W4:Y:S01]  /*05d0*/  LDG.E R23, [R14.64] ;  /* 0x000000080e177981 */ /* 0x000f22000c1e1900 */
        /* <DEDUP_REMOVED lines=8> */
[----:B------:R-:W-:-:S03]  /*0660*/  SHF.L.U32 R18, R7, UR7, RZ ;  /* 0x0000000707127c19 */ /* 0x000fc600080006ff */
[----:B----4-:R-:W-:Y:S01]  /*0670*/  IMAD.IADD R16, R23, 0x1, R10 ;  /* 0x0000000117107824 */ /* 0x010fe200078e020a */
[----:B------:R-:W-:Y:S02]  /*0680*/  IADD3 R17, -R10, 0x10001, R23 ;  /* 0x000100010a117810 */ /* 0x000fe40007ffe117 */
[----:B------:R-:W-:Y:S01]  /*0690*/  SHF.R.U32.HI R10, RZ, UR7, R0 ;  /* 0x00000007ff0a7c19 */ /* 0x000fe20008011600 */
[----:B------:R-:W-:Y:S01]  /*06a0*/  IMAD.WIDE.U32 R8, R16, -0xffff, RZ ;  /* 0xffff000110087825 */ /* 0x000fe200078e00ff */
[----:B------:R-:W-:Y:S02]  /*06b0*/  IADD3 R11, R18, -0x1, RZ ;  /* 0xffffffff120b7810 */ /* 0x000fe40007ffe0ff */
[----:B------:R-:W-:Y:S02]  /*06c0*/  SHF.L.U32 R8, R10, UR6, RZ ;  /* 0x000000060a087c19 */ /* 0x000fe400080006ff */
[----:B------:R-:W-:Y:S01]  /*06d0*/  LOP3.LUT R21, R11, R0, RZ, 0xc0, !PT ;  /* 0x000000000b157212 */ /* 0x000fe200078ec0ff */
[----:B------:R-:W-:Y:S01]  /*06e0*/  IMAD.WIDE.U32 R10, R17, -0xffff, RZ ;  /* 0xffff0001110a7825 */ /* 0x000fe200078e00ff */
[----:B------:R-:W-:-:S02]  /*06f0*/  SHF.R.U32.HI R9, RZ, 0x10, R9 ;  /* 0x00000010ff097819 */ /* 0x000fc40000011609 */
[----:B------:R-:W-:Y:S02]  /*0700*/  IADD3 R23, R8, R21, RZ ;  /* 0x0000001508177210 */ /* 0x000fe40007ffe0ff */
[----:B------:R-:W-:Y:S01]  /*0710*/  SHF.R.U32.HI R10, RZ, 0x10, R11 ;  /* 0x00000010ff0a7819 */ /* 0x000fe2000001160b */
[----:B------:R-:W-:Y:S01]  /*0720*/  IMAD R19, R9, -0x10001, R16 ;  /* 0xfffeffff09137824 */ /* 0x000fe200078e0210 */
[----:B------:R-:W-:Y:S01]  /*0730*/  IADD3 R11, R21, UR5, R18 ;  /* 0x00000005150b7c10 */ /* 0x000fe2000fffe012 */
[----:B------:R-:W-:Y:S02]  /*0740*/  IMAD.IADD R9, R18, 0x1, R23 ;  /* 0x0000000112097824 */ /* 0x000fe400078e0217 */
        /* <DEDUP_REMOVED lines=18> */
[----:B------:R-:W-:-:S04]  /*0870*/  SHF.L.U32 R18, R7, UR6, RZ ;  /* 0x0000000607127c19 */ /* 0x000fc800080006ff */
[----:B----4-:R-:W-:Y:S02]  /*0880*/  IADD3 R7, R23, R14, RZ ;  /* 0x0000000e17077210 */ /* 0x010fe40007ffe0ff */
[----:B------:R-:W-:Y:S02]  /*0890*/  IADD3 R16, -R14, 0x10001, R23 ;  /* 0x000100010e107810 */ /* 0x000fe40007ffe117 */
[----:B------:R-:W-:Y:S01]  /*08a0*/  SHF.R.U32.HI R14, RZ, UR6, R0 ;  /* 0x00000006ff0e7c19 */ /* 0x000fe20008011600 */
[----:B------:R-:W-:Y:S01]  /*08b0*/  IMAD.WIDE.U32 R12, R7, -0xffff, RZ ;  /* 0xffff0001070c7825 */ /* 0x000fe200078e00ff */
[----:B------:R-:W-:Y:S02]  /*08c0*/  IADD3 R15, R18, -0x1, RZ ;  /* 0xffffffff120f7810 */ /* 0x000fe40007ffe0ff */
[----:B------:R-:W-:Y:S02]  /*08d0*/  SHF.L.U32 R12, R14, UR4, RZ ;  /* 0x000000040e0c7c19 */ /* 0x000fe400080006ff */
[----:B------:R-:W-:Y:S01]  /*08e0*/  LOP3.LUT R19, R15, R0, RZ, 0xc0, !PT ;  /* 0x000000000f137212 */ /* 0x000fe200078ec0ff */
[----:B------:R-:W-:Y:S01]  /*08f0*/  IMAD.WIDE.U32 R14, R16, -0xffff, RZ ;  /* 0xffff0001100e7825 */ /* 0x000fe200078e00ff */
[----:B------:R-:W-:-:S03]  /*0900*/  SHF.R.U32.HI R14, RZ, 0x10, R13 ;  /* 0x00000010ff0e7819 */ /* 0x000fc6000001160d */
[----:B------:R-:W-:Y:S01]  /*0910*/  IMAD.IADD R21, R12, 0x1, R19 ;  /* 0x000000010c157824 */ /* 0x000fe200078e0213 */
        /* <DEDUP_REMOVED lines=14> */
[----:B------:R-:W-:Y:S02]  /*0a00*/  IADD3 R5, R5, -0x4, RZ ;  /* 0xfffffffc05057810 */ /* 0x000fe40007ffe0ff */
[----:B--2---:R-:W-:-:S04]  /*0a10*/  ISETP.NE.AND P0, PT, R15, 0x10000, PT ;  /* 0x000100000f00780c */ /* 0x004fc80003f05270 */
[----:B---3--:R-:W-:-:S13]  /*0a20*/  ISETP.EQ.AND P0, PT, R16, 0x10000, !P0 ;  /* 0x000100001000780c */ /* 0x008fda0004702270 */
[----:B------:R-:W-:-:S04]  /*0a30*/  @!P0 IMAD R16, R16, R15, RZ ;  /* 0x0000000f10108224 */ /* 0x000fc800078e02ff */
[----:B------:R-:W-:Y:S01]  /*0a40*/  @!P0 IMAD.WIDE.U32 R10, R16, -0xffff, RZ ;  /* 0xffff0001100a8825 */ /* 0x000fe200078e00ff */
[----:B------:R-:W-:-:S04]  /*0a50*/  MOV R10, 0x1 ;  /* 0x00000001000a7802 */ /* 0x000fc80000000f00 */
[----:B------:R-:W-:-:S05]  /*0a60*/  @!P0 SHF.R.U32.HI R11, RZ, 0x10, R11 ;  /* 0x00000010ff0b8819 */ /* 0x000fca000001160b */
[----:B------:R-:W-:Y:S01]  /*0a70*/  @!P0 IMAD R10, R11, -0x10001, R16 ;  /* 0xfffeffff0b0a8824 */ /* 0x000fe200078e0210 */
[----:B------:R-:W-:-:S03]  /*0a80*/  ISETP.NE.AND P0, PT, R5, RZ, PT ;  /* 0x000000ff0500720c */ /* 0x000fc60003f05270 */
[----:B----4-:R-:W-:Y:S01]  /*0a90*/  IMAD.IADD R14, R21, 0x1, R10 ;  /* 0x00000001150e7824 */ /* 0x010fe200078e020a */
        /* <DEDUP_REMOVED lines=8> */
[----:B------:R-:W-:Y:S04]  /*0b20*/  STG.E [R12.64], R15 ;  /* 0x0000000f0c007986 */ /* 0x000fe8000c101908 */
[----:B------:R-:W-:Y:S06]  /*0b30*/  BAR.SYNC 0x0 ;  /* 0x0000000000007b1d */ /* 0x000fec0000000000 */
[----:B------:R-:W-:Y:S05]  /*0b40*/  @P0 BRA `(.L_x_372) ;  /* 0xfffff77000000947 */ /* 0x000fea000383ffff */
.L_x_371:
[----:B------:R-:W-:-:S13]  /*0b50*/  ISETP.NE.AND P0, PT, R4, RZ, PT ;  /* 0x000000ff0400720c */ /* 0x000fda0003f05270 */
[----:B------:R-:W-:Y:S05]  /*0b60*/  @!P0 BRA `(.L_x_370) ;  /* 0x0000028000008947 */ /* 0x000fea0003800000 */
[----:B------:R-:W-:-:S04]  /*0b70*/  UIADD3 UR4, UR4, 0x1, URZ ;  /* 0x0000000104047890 */ /* 0x000fc8000fffe03f */
.L_x_373:
[----:B------:R-:W-:Y:S01]  /*0b80*/  UIADD3 UR6, UR4, -0x1, URZ ;  /* 0xffffffff04067890 */ /* 0x000fe2000fffe03f */
[----:B0-----:R-:W-:Y:S02]  /*0b90*/  IMAD.MOV.U32 R5, RZ, RZ, 0x1 ;  /* 0x00000001ff057424 */ /* 0x001fe400078e00ff */
[----:B------:R-:W-:-:S03]  /*0ba0*/  IMAD.MOV.U32 R9, RZ, RZ, 0x4 ;  /* 0x00000004ff097424 */ /* 0x000fc600078e00ff */
[----:B------:R-:W-:Y:S02]  /*0bb0*/  SHF.L.U32 R5, R5, UR6, RZ ;  /* 0x0000000605057c19 */ /* 0x000fe400080006ff */
[----:B------:R-:W-:Y:S02]  /*0bc0*/  SHF.R.U32.HI R6, RZ, UR6, R0 ;  /* 0x00000006ff067c19 */ /* 0x000fe40008011600 */
[----:B------:R-:W-:Y:S02]  /*0bd0*/  IADD3 R7, R5, -0x1, RZ ;  /* 0xffffffff05077810 */ /* 0x000fe40007ffe0ff */
[----:B------:R-:W-:Y:S02]  /*0be0*/  SHF.L.U32 R6, R6, UR4, RZ ;  /* 0x0000000406067c19 */ /* 0x000fe400080006ff */
        /* <DEDUP_REMOVED lines=10> */
[----:B------:R-:W-:Y:S01]  /*0c90*/  IMAD.MOV.U32 R5, RZ, RZ, 0x1 ;  /* 0x00000001ff057424 */ /* 0x000fe200078e00ff */
[----:B------:R-:W-:Y:S01]  /*0ca0*/  IADD3 R4, R4, -0x1, RZ ;  /* 0xffffffff04047810 */ /* 0x000fe20007ffe0ff */
[----:B------:R-:W-:Y:S01]  /*0cb0*/  UIADD3 UR4, UR4, 0x1, URZ ;  /* 0x0000000104047890 */ /* 0x000fe2000fffe03f */
[----:B--2---:R-:W-:-:S04]  /*0cc0*/  ISETP.NE.AND P0, PT, R11, 0x10000, PT ;  /* 0x000100000b00780c */ /* 0x004fc80003f05270 */
[----:B---3--:R-:W-:-:S13]  /*0cd0*/  ISETP.EQ.AND P0, PT, R14, 0x10000, !P0 ;  /* 0x000100000e00780c */ /* 0x008fda0004702270 */
[----:B------:R-:W-:-:S04]  /*0ce0*/  @!P0 IMAD R14, R14, R11, RZ ;  /* 0x0000000b0e0e8224 */ /* 0x000fc800078e02ff */
[----:B------:R-:W-:-:S05]  /*0cf0*/  @!P0 IMAD.WIDE.U32 R12, R14, -0xffff, RZ ;  /* 0xffff00010e0c8825 */ /* 0x000fca00078e00ff */
[----:B------:R-:W-:-:S05]  /*0d00*/  @!P0 SHF.R.U32.HI R13, RZ, 0x10, R13 ;  /* 0x00000010ff0d8819 */ /* 0x000fca000001160d */
[----:B------:R-:W-:Y:S01]  /*0d10*/  @!P0 IMAD R5, R13, -0x10001, R14 ;  /* 0xfffeffff0d058824 */ /* 0x000fe200078e020e */
[----:B------:R-:W-:-:S04]  /*0d20*/  ISETP.NE.AND P0, PT, R4, RZ, PT ;  /* 0x000000ff0400720c */ /* 0x000fc80003f05270 */
        /* <DEDUP_REMOVED lines=12> */
.L_x_370:
[----:B------:R-:W-:-:S05]  /*0df0*/  IMAD.MOV.U32 R4, RZ, RZ, c[0x0][0x178] ;  /* 0x00005e00ff047624 */ /* 0x000fca00078e00ff */
[----:B------:R-:W-:-:S04]  /*0e00*/  LOP3.LUT R4, R4, 0x1, RZ, 0xc0, !PT ;  /* 0x0000000104047812 */ /* 0x000fc800078ec0ff */
[----:B------:R-:W-:-:S13]  /*0e10*/  ISETP.NE.U32.AND P0, PT, R4, 0x1, PT ;  /* 0x000000010400780c */ /* 0x000fda0003f05070 */
[----:B------:R-:W-:Y:S05]  /*0e20*/  @P0 EXIT ;  /* 0x000000000000094d */ /* 0x000fea0003800000 */
[----:B------:R-:W-:-:S05]  /*0e30*/  MOV R11, 0x4 ;  /* 0x00000004000b7802 */ /* 0x000fca0000000f00 */
[----:B------:R-:W-:-:S04]  /*0e40*/  IMAD.WIDE.U32 R6, R2, R11, c[0x0][0x190] ;  /* 0x0000640002067625 */ /* 0x000fc800078e000b */
[C---:B0-----:R-:W-:Y:S01]  /*0e50*/  IMAD.WIDE.U32 R4, R0.reuse, R11, c[0x0][0x168] ;  /* 0x00005a0000047625 */ /* 0x041fe200078e000b */
[----:B------:R-:W2:Y:S04]  /*0e60*/  LDG.E R9, [R6.64] ;  /* 0x0000000806097981 */ /* 0x000ea8000c1e1900 */
[----:B------:R-:W3:Y:S01]  /*0e70*/  LDG.E R2, [R4.64] ;  /* 0x0000000804027981 */ /* 0x000ee2000c1e1900 */
[----:B------:R-:W-:Y:S02]  /*0e80*/  MOV R13, 0x1 ;  /* 0x00000001000d7802 */ /* 0x000fe40000000f00 */
[----:B------:R-:W-:Y:S02]  /*0e90*/  IADD3 R0, R0, R3, RZ ;  /* 0x0000000300007210 */ /* 0x000fe40007ffe0ff */
[----:B--2---:R-:W-:-:S04]  /*0ea0*/  ISETP.NE.AND P0, PT, R9, 0x10000, PT ;  /* 0x000100000900780c */ /* 0x004fc80003f05270 */
[----:B---3--:R-:W-:-:S13]  /*0eb0*/  ISETP.EQ.AND P0, PT, R2, 0x10000, !P0 ;  /* 0x000100000200780c */ /* 0x008fda0004702270 */
[----:B------:R-:W-:-:S04]  /*0ec0*/  @!P0 IMAD R2, R2, R9, RZ ;  /* 0x0000000902028224 */ /* 0x000fc800078e02ff */
[----:B------:R-:W-:-:S05]  /*0ed0*/  @!P0 IMAD.WIDE.U32 R8, R2, -0xffff, RZ ;  /* 0xffff000102088825 */ /* 0x000fca00078e00ff */
[----:B------:R-:W-:-:S05]  /*0ee0*/  @!P0 SHF.R.U32.HI R9, RZ, 0x10, R9 ;  /* 0x00000010ff098819 */ /* 0x000fca0000011609 */
[----:B------:R-:W-:Y:S02]  /*0ef0*/  @!P0 IMAD R13, R9, -0x10001, R2 ;  /* 0xfffeffff090d8824 */ /* 0x000fe400078e0202 */
[----:B------:R-:W-:-:S03]  /*0f00*/  IMAD.WIDE.U32 R2, R0, R11, c[0x0][0x168] ;  /* 0x00005a0000027625 */ /* 0x000fc600078e000b */
[----:B------:R-:W-:Y:S04]  /*0f10*/  STG.E [R4.64], R13 ;  /* 0x0000000d04007986 */ /* 0x000fe8000c101908 */
[----:B------:R-:W2:Y:S04]  /*0f20*/  LDG.E R7, [R6.64] ;  /* 0x0000000806077981 */ /* 0x000ea8000c1e1900 */
[----:B------:R-:W3:Y:S01]  /*0f30*/  LDG.E R0, [R2.64] ;  /* 0x0000000802007981 */ /* 0x000ee2000c1e1900 */
[----:B------:R-:W-:Y:S02]  /*0f40*/  MOV R11, 0x1 ;  /* 0x00000001000b7802 */ /* 0x000fe40000000f00 */
        /* <DEDUP_REMOVED lines=8> */
.L_x_374:
        /* <DEDUP_REMOVED lines=11> */
.L_x_384:


//--------------------- .text._Z6g_fillPjj        --------------------------
	.section	.text._Z6g_fillPjj,"ax",@progbits
	.sectioninfo	@"SHI_REGISTERS=10"
	.align	128
        .global         _Z6g_fillPjj
        .type           _Z6g_fillPjj,@function
        .size           _Z6g_fillPjj,(.L_x_383 - _Z6g_fillPjj)
        .other          _Z6g_fillPjj,@"STO_CUDA_ENTRY STV_DEFAULT"
_Z6g_fillPjj:
.text._Z6g_fillPjj:
[----:B------:R-:W-:-:S02]  /*0000*/  MOV R1, c[0x0][0x28] ;  /* 0x00000a0000017a02 */ /* 0x000fc40000000f00 */
[----:B------:R-:W0:Y:S01]  /*0010*/  S2R R2, SR_CTAID.X ;  /* 0x0000000000027919 */ /* 0x000e220000002500 */
[----:B------:R-:W-:Y:S01]  /*0020*/  MOV R5, 0x4 ;  /* 0x0000000400057802 */ /* 0x000fe20000000f00 */
[----:B------:R-:W-:Y:S01]  /*0030*/  ULDC.64 UR4, c[0x0][0x118] ;  /* 0x0000460000047ab9 */ /* 0x000fe20000000a00 */
[----:B------:R-:W-:Y:S01]  /*0040*/  MOV R7, c[0x0][0x168] ;  /* 0x00005a0000077a02 */ /* 0x000fe20000000f00 */
[----:B------:R-:W0:Y:S02]  /*0050*/  S2R R3, SR_TID.X ;  /* 0x0000000000037919 */ /* 0x000e240000002100 */
[----:B0-----:R-:W-:-:S04]  /*0060*/  IMAD R2, R2, c[0x0][0x0], R3 ;  /* 0x0000000002027a24 */ /* 0x001fc800078e0203 */
[----:B------:R-:W-:-:S05]  /*0070*/  IMAD.WIDE.U32 R2, R2, R5, c[0x0][0x160] ;  /* 0x0000580002027625 */ /* 0x000fca00078e0005 */
[----:B------:R-:W-:Y:S01]  /*0080*/  STG.E [R2.64], R7 ;  /* 0x0000000702007986 */ /* 0x000fe2000c101904 */
[----:B------:R-:W-:Y:S05]  /*0090*/  EXIT ;  /* 0x000000000000794d */ /* 0x000fea0003800000 */
.L_x_375:
        /* <DEDUP_REMOVED lines=14> */
.L_x_383:


//--------------------- .text._Z9g_end_fntPjjS_   --------------------------
	.section	.text._Z9g_end_fntPjjS_,"ax",@progbits
	.sectioninfo	@"SHI_REGISTERS=14"
	.align	128
        .global         _Z9g_end_fntPjjS_
        .type           _Z9g_end_fntPjjS_,@function
        .size           _Z9g_end_fntPjjS_,(.L_x_382 - _Z9g_end_fntPjjS_)
        .other          _Z9g_end_fntPjjS_,@"STO_CUDA_ENTRY STV_DEFAULT"
_Z9g_end_fntPjjS_:
.text._Z9g_end_fntPjjS_:
[----:B------:R-:W-:-:S02]  /*0000*/  MOV R1, c[0x0][0x28] ;  /* 0x00000a0000017a02 */ /* 0x000fc40000000f00 */
[----:B------:R-:W0:Y:S01]  /*0010*/  S2R R0, SR_CTAID.X ;  /* 0x0000000000007919 */ /* 0x000e220000002500 */
[----:B------:R-:W-:Y:S01]  /*0020*/  MOV R7, 0x4 ;  /* 0x0000000400077802 */ /* 0x000fe20000000f00 */
[----:B------:R-:W-:Y:S01]  /*0030*/  ULDC.64 UR4, c[0x0][0x118] ;  /* 0x0000460000047ab9 */ /* 0x000fe20000000a00 */
[----:B------:R-:W-:Y:S01]  /*0040*/  MOV R4, c[0x0][0x168] ;  /* 0x00005a0000047a02 */ /* 0x000fe20000000f00 */
[----:B------:R-:W0:Y:S04]  /*0050*/  S2R R3, SR_TID.X ;  /* 0x0000000000037919 */ /* 0x000e280000002100 */
[----:B------:R-:W-:-:S04]  /*0060*/  IMAD.WIDE.U32 R4, R7, R4, c[0x0][0x170] ;  /* 0x00005c0007047625 */ /* 0x000fc800078e0004 */
[----:B0-----:R-:W-:-:S05]  /*0070*/  IMAD R0, R0, c[0x0][0x0], R3 ;  /* 0x0000000000007a24 */ /* 0x001fca00078e0203 */
[----:B------:R-:W-:-:S05]  /*0080*/  SHF.L.U32 R0, R0, 0x1, RZ ;  /* 0x0000000100007819 */ /* 0x000fca00000006ff */
[----:B------:R-:W-:Y:S02]  /*0090*/  IMAD.WIDE.U32 R2, R0, R7, c[0x0][0x160] ;  /* 0x0000580000027625 */ /* 0x000fe400078e0007 */
        /* <DEDUP_REMOVED lines=8> */
[----:B------:R-:W-:Y:S02]  /*0120*/  @!P0 IMAD R11, R7, -0x10001, R0 ;  /* 0xfffeffff070b8824 */ /* 0x000fe400078e0200 */
[----:B------:R-:W2:Y:S04]  /*0130*/  LDG.E R0, [R2.64+0x4] ;  /* 0x0000040402007981 */ /* 0x000ea8000c1e1900 */
[----:B------:R-:W-:Y:S04]  /*0140*/  STG.E [R2.64], R11 ;  /* 0x0000000b02007986 */ /* 0x000fe8000c101904 */
[----:B------:R-:W3:Y:S01]  /*0150*/  LDG.E R7, [R4.64] ;  /* 0x0000000404077981 */ /* 0x000ee2000c1e1900 */
[----:B------:R-:W-:-:S02]  /*0160*/  MOV R9, 0x1 ;  /* 0x0000000100097802 */ /* 0x000fc40000000f00 */
[----:B---3--:R-:W-:-:S04]  /*0170*/  ISETP.NE.AND P0, PT, R7, 0x10000, PT ;  /* 0x000100000700780c */ /* 0x008fc80003f05270 */
[----:B--2---:R-:W-:-:S13]  /*0180*/  ISETP.EQ.AND P0, PT, R0, 0x10000, !P0 ;  /* 0x000100000000780c */ /* 0x004fda0004702270 */
[----:B------:R-:W-:-:S04]  /*0190*/  @!P0 IMAD R0, R0, R7, RZ ;  /* 0x0000000700008224 */ /* 0x000fc800078e02ff */
[----:B------:R-:W-:-:S05]  /*01a0*/  @!P0 IMAD.WIDE.U32 R6, R0, -0xffff, RZ ;  /* 0xffff000100068825 */ /* 0x000fca00078e00ff */
[----:B------:R-:W-:-:S05]  /*01b0*/  @!P0 SHF.R.U32.HI R7, RZ, 0x10, R7 ;  /* 0x00000010ff078819 */ /* 0x000fca0000011607 */
[----:B------:R-:W-:-:S05]  /*01c0*/  @!P0 IMAD R9, R7, -0x10001, R0 ;  /* 0xfffeffff07098824 */ /* 0x000fca00078e0200 */
[----:B------:R-:W-:Y:S01]  /*01d0*/  STG.E [R2.64+0x4], R9 ;  /* 0x0000040902007986 */ /* 0x000fe2000c101904 */
[----:B------:R-:W-:Y:S05]  /*01e0*/  EXIT ;  /* 0x000000000000794d */ /* 0x000fea0003800000 */
.L_x_376:
        /* <DEDUP_REMOVED lines=9> */
.L_x_382:


//--------------------- .text._Z7g_fnt_iPjjbS_    --------------------------
	.section	.text._Z7g_fnt_iPjjbS_,"ax",@progbits
	.sectioninfo	@"SHI_REGISTERS=14"
	.align	128
        .global         _Z7g_fnt_iPjjbS_
        .type           _Z7g_fnt_iPjjbS_,@function
        .size           _Z7g_fnt_iPjjbS_,(.L_x_381 - _Z7g_fnt_iPjjbS_)
        .other          _Z7g_fnt_iPjjbS_,@"STO_CUDA_ENTRY STV_DEFAULT"
_Z7g_fnt_iPjjbS_:
.text._Z7g_fnt_iPjjbS_:
[----:B------:R-:W-:-:S02]  /*0000*/  MOV R1, c[0x0][0x28] ;  /* 0x00000a0000017a02 */ /* 0x000fc40000000f00 */
[----:B------:R-:W0:Y:S01]  /*0010*/  S2R R0, SR_CTAID.X ;  /* 0x0000000000007919 */ /* 0x000e220000002500 */
[----:B------:R-:W-:Y:S01]  /*0020*/  ULDC UR4, c[0x0][0x168] ;  /* 0x00005a0000047ab9 */ /* 0x000fe20000000800 */
[----:B------:R-:W-:Y:S01]  /*0030*/  IMAD.MOV.U32 R5, RZ, RZ, 0x4 ;  /* 0x00000004ff057424 */ /* 0x000fe200078e00ff */
[----:B------:R-:W-:Y:S01]  /*0040*/  UMOV UR5, 0x1 ;  /* 0x0000000100057882 */ /* 0x000fe20000000000 */
[----:B------:R-:W0:Y:S01]  /*0050*/  S2R R3, SR_TID.X ;  /* 0x0000000000037919 */ /* 0x000e220000002100 */
[----:B------:R-:W-:Y:S02]  /*0060*/  USHF.L.U32 UR5, UR5, UR4, URZ ;  /* 0x0000000405057299 */ /* 0x000fe4000800063f */
[----:B------:R-:W-:Y:S02]  /*0070*/  UIADD3 UR4, UR4, 0x1, URZ ;  /* 0x0000000104047890 */ /* 0x000fe4000fffe03f */
[----:B------:R-:W-:Y:S02]  /*0080*/  UIADD3 UR7, UR5, -0x1, URZ ;  /* 0xffffffff05077890 */ /* 0x000fe4000fffe03f */
[----:B------:R-:W-:-:S02]  /*0090*/  ULDC.S8 UR6, c[0x0][0x16c] ;  /* 0x00005b0000067ab9 */ /* 0x000fc40000000200 */
[----:B------:R-:W-:Y:S01]  /*00a0*/  UIMAD UR6, UR6, 0xffff, UR7 ;  /* 0x0000ffff060678a4 */ /* 0x000fe2000f8e0207 */
[----:B0-----:R-:W-:-:S05]  /*00b0*/  IMAD R0, R0, c[0x0][0x0], R3 ;  /* 0x0000000000007a24 */ /* 0x001fca00078e0203 */
[----:B------:R-:W-:Y:S02]  /*00c0*/  SHF.R.U32.HI R2, RZ, c[0x0][0x168], R0 ;  /* 0x00005a00ff027a19 */ /* 0x000fe40000011600 */
[----:B------:R-:W-:Y:S02]  /*00d0*/  LOP3.LUT R3, R0, UR7, RZ, 0xc0, !PT ;  /* 0x0000000700037c12 */ /* 0x000fe4000f8ec0ff */
[----:B------:R-:W-:Y:S02]  /*00e0*/  SHF.L.U32 R2, R2, UR4, RZ ;  /* 0x0000000402027c19 */ /* 0x000fe400080006ff */
[----:B------:R-:W-:-:S03]  /*00f0*/  IADD3 R6, R3, UR6, RZ ;  /* 0x0000000603067c10 */ /* 0x000fc6000fffe0ff */
[----:B------:R-:W-:Y:S02]  /*0100*/  IMAD.IADD R4, R2, 0x1, R3 ;  /* 0x0000000102047824 */ /* 0x000fe400078e0203 */
[----:B------:R-:W-:-:S03]  /*0110*/  IMAD.WIDE.U32 R6, R6, R5, c[0x0][0x170] ;  /* 0x00005c0006067625 */ /* 0x000fc600078e0005 */
[----:B------:R-:W-:Y:S01]  /*0120*/  IADD3 R2, R4, UR5, RZ ;  /* 0x0000000504027c10 */ /* 0x000fe2000fffe0ff */
[----:B------:R-:W-:Y:S02]  /*0130*/  ULDC.64 UR4, c[0x0][0x118] ;  /* 0x0000460000047ab9 */ /* 0x000fe40000000a00 */
[----:B------:R-:W2:Y:S02]  /*0140*/  LDG.E R7, [R6.64] ;  /* 0x0000000406077981 */ /* 0x000ea4000c1e1900 */
[----:B------:R-:W-:-:S05]  /*0150*/  IMAD.WIDE.U32 R2, R2, R5, c[0x0][0x160] ;  /* 0x0000580002027625 */ /* 0x000fca00078e0005 */
[----:B------:R-:W3:Y:S01]  /*0160*/  LDG.E R8, [R2.64] ;  /* 0x0000000402087981 */ /* 0x000ee2000c1e1900 */
[----:B------:R-:W-:-:S05]  /*0170*/  IMAD.WIDE.U32 R4, R4, R5, c[0x0][0x160] ;  /* 0x0000580004047625 */ /* 0x000fca00078e0005 */
        /* <DEDUP_REMOVED lines=17> */
[----:B------:R-:W-:Y:S01]  /*0290*/  STG.E [R2.64], R9 ;  /* 0x0000000902007986 */ /* 0x000fe2000c101904 */
[----:B------:R-:W-:Y:S05]  /*02a0*/  EXIT ;  /* 0x000000000000794d */ /* 0x000fea0003800000 */
.L_x_377:
        /* <DEDUP_REMOVED lines=13> */
.L_x_381:


//--------------------- .text._Z9g_pre_fntPjS_jS_ --------------------------
	.section	.text._Z9g_pre_fntPjS_jS_,"ax",@progbits
	.sectioninfo	@"SHI_REGISTERS=10"
	.align	128
        .global         _Z9g_pre_fntPjS_jS_
        .type           _Z9g_pre_fntPjS_jS_,@function
        .size           _Z9g_pre_fntPjS_jS_,(.L_x_380 - _Z9g_pre_fntPjS_jS_)
        .other          _Z9g_pre_fntPjS_jS_,@"STO_CUDA_ENTRY STV_DEFAULT"
_Z9g_pre_fntPjS_jS_:
.text._Z9g_pre_fntPjS_jS_:
[----:B------:R-:W-:-:S02]  /*0000*/  MOV R1, c[0x0][0x28] ;  /* 0x00000a0000017a02 */ /* 0x000fc40000000f00 */
[----:B------:R-:W0:Y:S01]  /*0010*/  S2R R2, SR_CTAID.X ;  /* 0x0000000000027919 */ /* 0x000e220000002500 */
[----:B------:R-:W-:Y:S01]  /*0020*/  MOV R7, 0x4 ;  /* 0x0000000400077802 */ /* 0x000fe20000000f00 */
[----:B------:R-:W-:Y:S02]  /*0030*/  ULDC.64 UR4, c[0x0][0x118] ;  /* 0x0000460000047ab9 */ /* 0x000fe40000000a00 */
[----:B------:R-:W0:Y:S02]  /*0040*/  S2R R3, SR_TID.X ;  /* 0x0000000000037919 */ /* 0x000e240000002100 */
[----:B0-----:R-:W-:-:S05]  /*0050*/  IMAD R2, R2, c[0x0][0x0], R3 ;  /* 0x0000000002027a24 */ /* 0x001fca00078e0203 */
[C---:B------:R-:W-:Y:S01]  /*0060*/  IADD3 R4, R2.reuse, c[0x0][0x170], RZ ;  /* 0x00005c0002047a10 */ /* 0x040fe20007ffe0ff */
[----:B------:R-:W-:-:S04]  /*0070*/  IMAD.WIDE.U32 R2, R2, R7, c[0x0][0x160] ;  /* 0x0000580002027625 */ /* 0x000fc800078e0007 */
[-C--:B------:R-:W-:Y:S02]  /*0080*/  IMAD.WIDE.U32 R4, R4, R7.reuse, c[0x0][0x178] ;  /* 0x00005e0004047625 */ /* 0x080fe400078e0007 */
[----:B------:R-:W2:Y:S04]  /*0090*/  LDG.E R3, [R2.64] ;  /* 0x0000000402037981 */ /* 0x000ea8000c1e1900 */
[----:B------:R-:W3:Y:S02]  /*00a0*/  LDG.E R4, [R4.64] ;  /* 0x0000000404047981 */ /* 0x000ee4000c1e1900 */
[----:B---3--:R-:W-:-:S05]  /*00b0*/  IMAD.WIDE.U32 R6, R4, R7, c[0x0][0x168] ;  /* 0x00005a0004067625 */ /* 0x008fca00078e0007 */
[----:B--2---:R-:W-:Y:S01]  /*00c0*/  STG.E [R6.64], R3 ;  /* 0x0000000306007986 */ /* 0x004fe2000c101904 */
[----:B------:R-:W-:Y:S05]  /*00d0*/  EXIT ;  /* 0x000000000000794d */ /* 0x000fea0003800000 */
.L_x_378:
        /* <DEDUP_REMOVED lines=10> */
.L_x_380:


//--------------------- .nv.global                --------------------------
	.section	.nv.global,"aw",@"SHT_CUDA_GLOBAL"
	.align	8
.nv.global:
	.weak		_ZTVSt9exception
	.type		_ZTVSt9exception,@"STT_CUDA_OBJECT"
	.size		_ZTVSt9exception,(_ZTVNSt8ios_base7failureE - _ZTVSt9exception)
	.other		_ZTVSt9exception,@"STO_CUDA_GLOBAL STV_DEFAULT"
_ZTVSt9exception:
	.zero		40
	.weak		_ZTVNSt8ios_base7failureE
	.type		_ZTVNSt8ios_base7failureE,@"STT_CUDA_OBJECT"
	.size		_ZTVNSt8ios_base7failureE,(_ZTVSt13_System_error - _ZTVNSt8ios_base7failureE)
	.other		_ZTVNSt8ios_base7failureE,@"STO_CUDA_GLOBAL STV_DEFAULT"
_ZTVNSt8ios_base7failureE:
	.zero		40
	.weak		_ZTVSt13_System_error
	.type		_ZTVSt13_System_error,@"STT_CUDA_OBJECT"
	.size		_ZTVSt13_System_error,(_ZTVSt20bad_array_new_length - _ZTVSt13_System_error)
	.other		_ZTVSt13_System_error,@"STO_CUDA_GLOBAL STV_DEFAULT"
_ZTVSt13_System_error:
	.zero		40
	.weak		_ZTVSt20bad_array_new_length
	.type		_ZTVSt20bad_array_new_length,@"STT_CUDA_OBJECT"
	.size		_ZTVSt20bad_array_new_length,(_ZTVSt9bad_alloc - _ZTVSt20bad_array_new_length)
	.other		_ZTVSt20bad_array_new_length,@"STO_CUDA_GLOBAL STV_DEFAULT"
_ZTVSt20bad_array_new_length:
	.zero		40
	.weak		_ZTVSt9bad_alloc
	.type		_ZTVSt9bad_alloc,@"STT_CUDA_OBJECT"
	.size		_ZTVSt9bad_alloc,(_ZTVSt12system_error - _ZTVSt9bad_alloc)
	.other		_ZTVSt9bad_alloc,@"STO_CUDA_GLOBAL STV_DEFAULT"
_ZTVSt9bad_alloc:
	.zero		40
	.weak		_ZTVSt12system_error
	.type		_ZTVSt12system_error,@"STT_CUDA_OBJECT"
	.size		_ZTVSt12system_error,(_ZTVSt13runtime_error - _ZTVSt12system_error)
	.other		_ZTVSt12system_error,@"STO_CUDA_GLOBAL STV_DEFAULT"
_ZTVSt12system_error:
	.zero		40
	.weak		_ZTVSt13runtime_error
	.type		_ZTVSt13runtime_error,@"STT_CUDA_OBJECT"
	.size		_ZTVSt13runtime_error,(_ZTVSt8bad_cast - _ZTVSt13runtime_error)
	.other		_ZTVSt13runtime_error,@"STO_CUDA_GLOBAL STV_DEFAULT"
_ZTVSt13runtime_error:
	.zero		40
	.weak		_ZTVSt8bad_cast
	.type		_ZTVSt8bad_cast,@"STT_CUDA_OBJECT"
	.size		_ZTVSt8bad_cast,(_ZTVSt11_Facet_base - _ZTVSt8bad_cast)
	.other		_ZTVSt8bad_cast,@"STO_CUDA_GLOBAL STV_DEFAULT"
_ZTVSt8bad_cast:
	.zero		40
	.weak		_ZTVSt11_Facet_base
	.type		_ZTVSt11_Facet_base,@"STT_CUDA_OBJECT"
	.size		_ZTVSt11_Facet_base,(_ZTVSt10ctype_base - _ZTVSt11_Facet_base)
	.other		_ZTVSt11_Facet_base,@"STO_CUDA_GLOBAL STV_DEFAULT"
_ZTVSt11_Facet_base:
	.zero		48
	.weak		_ZTVSt10ctype_base
	.type		_ZTVSt10ctype_base,@"STT_CUDA_OBJECT"
	.size		_ZTVSt10ctype_base,(_ZTVNSt6locale5facetE - _ZTVSt10ctype_base)
	.other		_ZTVSt10ctype_base,@"STO_CUDA_GLOBAL STV_DEFAULT"
_ZTVSt10ctype_base:
	.zero		48
	.weak		_ZTVNSt6locale5facetE
	.type		_ZTVNSt6locale5facetE,@"STT_CUDA_OBJECT"
	.size		_ZTVNSt6locale5facetE,(_ZTVSt25_Iostream_error_category2 - _ZTVNSt6locale5facetE)
	.other		_ZTVNSt6locale5facetE,@"STO_CUDA_GLOBAL STV_DEFAULT"
_ZTVNSt6locale5facetE:
	.zero		48
	.weak		_ZTVSt25_Iostream_error_category2
	.type		_ZTVSt25_Iostream_error_category2,@"STT_CUDA_OBJECT"
	.size		_ZTVSt25_Iostream_error_category2,(_ZTVSt7num_putIcSt19ostreambuf_iteratorIcSt11char_traitsIcEEE - _ZTVSt25_Iostream_error_category2)
	.other		_ZTVSt25_Iostream_error_category2,@"STO_CUDA_GLOBAL STV_DEFAULT"
_ZTVSt25_Iostream_error_category2:
	.zero		72
	.weak		_ZTVSt7num_putIcSt19ostreambuf_iteratorIcSt11char_traitsIcEEE
	.type		_ZTVSt7num_putIcSt19ostreambuf_iteratorIcSt11char_traitsIcEEE,@"STT_CUDA_OBJECT"
	.size		_ZTVSt7num_putIcSt19ostreambuf_iteratorIcSt11char_traitsIcEEE,(_ZTVSt5ctypeIcE - _ZTVSt7num_putIcSt19ostreambuf_iteratorIcSt11char_traitsIcEEE)
	.other		_ZTVSt7num_putIcSt19ostreambuf_iteratorIcSt11char_traitsIcEEE,@"STO_CUDA_GLOBAL STV_DEFAULT"
_ZTVSt7num_putIcSt19ostreambuf_iteratorIcSt11char_traitsIcEEE:
	.zero		112
	.weak		_ZTVSt5ctypeIcE
	.type		_ZTVSt5ctypeIcE,@"STT_CUDA_OBJECT"
	.size		_ZTVSt5ctypeIcE,(.L_11 - _ZTVSt5ctypeIcE)
	.other		_ZTVSt5ctypeIcE,@"STO_CUDA_GLOBAL STV_DEFAULT"
_ZTVSt5ctypeIcE:
	.zero		112
.L_11:


//--------------------- SYMBOLS --------------------------

	.type		cudaGetParameterBufferV2,@function
	.type		cudaLaunchDeviceV2,@function
	.type		cudaStreamCreateWithFlags,@function
	.type		cudaStreamDestroy,@function
